	.target	sm_80

	.elftype	@"ET_EXEC"


//--------------------- .note.nv.tkinfo           --------------------------
	.section	.note.nv.tkinfo,"",@"SHT_NOTE"
	.sectionflags	@"SHF_NOTE_NV_TKINFO"
	.tkinfo
        /*0018*/ 	.word	0x00000002
        /*0030*/ 	.string	""
        /*0030*/ 	.string	"ptxas"
        /*0030*/ 	.string	"Cuda compilation tools, release 13.0, V13.0.88"
        /*0030*/ 	.string	"Build cuda_13.0.r13.0/compiler.36424714_0"
        /*0030*/ 	.string	"-arch sm_80 -m 64 "



//--------------------- .note.nv.cuinfo           --------------------------
	.section	.note.nv.cuinfo,"",@"SHT_NOTE"
	.sectionflags	@"SHF_NOTE_NV_CUINFO"
        /*0018*/ 	.short	0x0002
        /*001a*/ 	.short	0x0050
        /*001c*/ 	.short	0x0082
	.zero		2


//--------------------- .nv.info                  --------------------------
	.section	.nv.info,"",@"SHT_CUDA_INFO"
	.align	4


	//----- nvinfo : EIATTR_REGCOUNT
	.align		4
        /*0000*/ 	.byte	0x04, 0x2f
        /*0002*/ 	.short	(.L_34 - .L_33)
	.align		4
.L_33:
        /*0004*/ 	.word	index@(_ZN4vllm18act_and_mul_kernelIf6float2XadL_ZNS_11silu_kernelIfEET_RKS3_EEXadL_ZNS_18packed_silu_kernelIS1_EES3_S5_EELb1ELb1ELb1EEEvPS3_PS4_i)
        /*0008*/ 	.word	0x00000018


	//----- nvinfo : EIATTR_FRAME_SIZE
	.align		4
.L_34:
        /*000c*/ 	.byte	0x04, 0x11
        /*000e*/ 	.short	(.L_36 - .L_35)
	.align		4
.L_35:
        /*0010*/ 	.word	index@(_ZN4vllm18act_and_mul_kernelIf6float2XadL_ZNS_11silu_kernelIfEET_RKS3_EEXadL_ZNS_18packed_silu_kernelIS1_EES3_S5_EELb1ELb1ELb1EEEvPS3_PS4_i)
        /*0014*/ 	.word	0x00000000


	//----- nvinfo : EIATTR_REGCOUNT
	.align		4
.L_36:
        /*0018*/ 	.byte	0x04, 0x2f
        /*001a*/ 	.short	(.L_38 - .L_37)
	.align		4
.L_37:
        /*001c*/ 	.word	index@(_ZN4vllm18act_and_mul_kernelIN3c104HalfE7__half2XadL_ZNS_11silu_kernelIS2_EET_RKS5_EEXadL_ZNS_18packed_silu_kernelIS3_EES5_S7_EELb1ELb1ELb1EEEvPS5_PS6_i)
        /*0020*/ 	.word	0x00000018


	//----- nvinfo : EIATTR_FRAME_SIZE
	.align		4
.L_38:
        /*0024*/ 	.byte	0x04, 0x11
        /*0026*/ 	.short	(.L_40 - .L_39)
	.align		4
.L_39:
        /*0028*/ 	.word	index@(_ZN4vllm18act_and_mul_kernelIN3c104HalfE7__half2XadL_ZNS_11silu_kernelIS2_EET_RKS5_EEXadL_ZNS_18packed_silu_kernelIS3_EES5_S7_EELb1ELb1ELb1EEEvPS5_PS6_i)
        /*002c*/ 	.word	0x00000000


	//----- nvinfo : EIATTR_REGCOUNT
	.align		4
.L_40:
        /*0030*/ 	.byte	0x04, 0x2f
        /*0032*/ 	.short	(.L_42 - .L_41)
	.align		4
.L_41:
        /*0034*/ 	.word	index@(_ZN4vllm18act_and_mul_kernelIN3c108BFloat16E14__nv_bfloat162XadL_ZNS_11silu_kernelIS2_EET_RKS5_EEXadL_ZNS_18packed_silu_kernelIS3_EES5_S7_EELb1ELb1ELb1EEEvPS5_PS6_i)
        /*0038*/ 	.word	0x00000018


	//----- nvinfo : EIATTR_FRAME_SIZE
	.align		4
.L_42:
        /*003c*/ 	.byte	0x04, 0x11
        /*003e*/ 	.short	(.L_44 - .L_43)
	.align		4
.L_43:
        /*0040*/ 	.word	index@(_ZN4vllm18act_and_mul_kernelIN3c108BFloat16E14__nv_bfloat162XadL_ZNS_11silu_kernelIS2_EET_RKS5_EEXadL_ZNS_18packed_silu_kernelIS3_EES5_S7_EELb1ELb1ELb1EEEvPS5_PS6_i)
        /*0044*/ 	.word	0x00000000


	//----- nvinfo : EIATTR_REGCOUNT
	.align		4
.L_44:
        /*0048*/ 	.byte	0x04, 0x2f
        /*004a*/ 	.short	(.L_46 - .L_45)
	.align		4
.L_45:
        /*004c*/ 	.word	index@(_ZN4vllm18act_and_mul_kernelIf6float2XadL_ZNS_11silu_kernelIfEET_RKS3_EEXadL_ZNS_18packed_silu_kernelIS1_EES3_S5_EELb1ELb1ELb0EEEvPS3_PS4_i)
        /*0050*/ 	.word	0x0000001d


	//----- nvinfo : EIATTR_FRAME_SIZE
	.align		4
.L_46:
        /*0054*/ 	.byte	0x04, 0x11
        /*0056*/ 	.short	(.L_48 - .L_47)
	.align		4
.L_47:
        /*0058*/ 	.word	index@(_ZN4vllm18act_and_mul_kernelIf6float2XadL_ZNS_11silu_kernelIfEET_RKS3_EEXadL_ZNS_18packed_silu_kernelIS1_EES3_S5_EELb1ELb1ELb0EEEvPS3_PS4_i)
        /*005c*/ 	.word	0x00000000


	//----- nvinfo : EIATTR_REGCOUNT
	.align		4
.L_48:
        /*0060*/ 	.byte	0x04, 0x2f
        /*0062*/ 	.short	(.L_50 - .L_49)
	.align		4
.L_49:
        /*0064*/ 	.word	index@(_ZN4vllm18act_and_mul_kernelIN3c104HalfE7__half2XadL_ZNS_11silu_kernelIS2_EET_RKS5_EEXadL_ZNS_18packed_silu_kernelIS3_EES5_S7_EELb1ELb1ELb0EEEvPS5_PS6_i)
        /*0068*/ 	.word	0x00000020


	//----- nvinfo : EIATTR_FRAME_SIZE
	.align		4
.L_50:
        /*006c*/ 	.byte	0x04, 0x11
        /*006e*/ 	.short	(.L_52 - .L_51)
	.align		4
.L_51:
        /*0070*/ 	.word	index@(_ZN4vllm18act_and_mul_kernelIN3c104HalfE7__half2XadL_ZNS_11silu_kernelIS2_EET_RKS5_EEXadL_ZNS_18packed_silu_kernelIS3_EES5_S7_EELb1ELb1ELb0EEEvPS5_PS6_i)
        /*0074*/ 	.word	0x00000000


	//----- nvinfo : EIATTR_REGCOUNT
	.align		4
.L_52:
        /*0078*/ 	.byte	0x04, 0x2f
        /*007a*/ 	.short	(.L_54 - .L_53)
	.align		4
.L_53:
        /*007c*/ 	.word	index@(_ZN4vllm18act_and_mul_kernelIN3c108BFloat16E14__nv_bfloat162XadL_ZNS_11silu_kernelIS2_EET_RKS5_EEXadL_ZNS_18packed_silu_kernelIS3_EES5_S7_EELb1ELb1ELb0EEEvPS5_PS6_i)
        /*0080*/ 	.word	0x00000020


	//----- nvinfo : EIATTR_FRAME_SIZE
	.align		4
.L_54:
        /*0084*/ 	.byte	0x04, 0x11
        /*0086*/ 	.short	(.L_56 - .L_55)
	.align		4
.L_55:
        /*0088*/ 	.word	index@(_ZN4vllm18act_and_mul_kernelIN3c108BFloat16E14__nv_bfloat162XadL_ZNS_11silu_kernelIS2_EET_RKS5_EEXadL_ZNS_18packed_silu_kernelIS3_EES5_S7_EELb1ELb1ELb0EEEvPS5_PS6_i)
        /*008c*/ 	.word	0x00000000


	//----- nvinfo : EIATTR_REGCOUNT
	.align		4
.L_56:
        /*0090*/ 	.byte	0x04, 0x2f
        /*0092*/ 	.short	(.L_58 - .L_57)
	.align		4
.L_57:
        /*0094*/ 	.word	index@(_ZN4vllm18act_and_mul_kernelIf6float2XadL_ZNS_11silu_kernelIfEET_RKS3_EEXadL_ZNS_18packed_silu_kernelIS1_EES3_S5_EELb1ELb0ELb0EEEvPS3_PS4_i)
        /*0098*/ 	.word	0x00000014


	//----- nvinfo : EIATTR_FRAME_SIZE
	.align		4
.L_58:
        /*009c*/ 	.byte	0x04, 0x11
        /*009e*/ 	.short	(.L_60 - .L_59)
	.align		4
.L_59:
        /*00a0*/ 	.word	index@(_ZN4vllm18act_and_mul_kernelIf6float2XadL_ZNS_11silu_kernelIfEET_RKS3_EEXadL_ZNS_18packed_silu_kernelIS1_EES3_S5_EELb1ELb0ELb0EEEvPS3_PS4_i)
        /*00a4*/ 	.word	0x00000000


	//----- nvinfo : EIATTR_REGCOUNT
	.align		4
.L_60:
        /*00a8*/ 	.byte	0x04, 0x2f
        /*00aa*/ 	.short	(.L_62 - .L_61)
	.align		4
.L_61:
        /*00ac*/ 	.word	index@(_ZN4vllm18act_and_mul_kernelIN3c104HalfE7__half2XadL_ZNS_11silu_kernelIS2_EET_RKS5_EEXadL_ZNS_18packed_silu_kernelIS3_EES5_S7_EELb1ELb0ELb0EEEvPS5_PS6_i)
        /*00b0*/ 	.word	0x00000011


	//----- nvinfo : EIATTR_FRAME_SIZE
	.align		4
.L_62:
        /*00b4*/ 	.byte	0x04, 0x11
        /*00b6*/ 	.short	(.L_64 - .L_63)
	.align		4
.L_63:
        /*00b8*/ 	.word	index@(_ZN4vllm18act_and_mul_kernelIN3c104HalfE7__half2XadL_ZNS_11silu_kernelIS2_EET_RKS5_EEXadL_ZNS_18packed_silu_kernelIS3_EES5_S7_EELb1ELb0ELb0EEEvPS5_PS6_i)
        /*00bc*/ 	.word	0x00000000


	//----- nvinfo : EIATTR_REGCOUNT
	.align		4
.L_64:
        /*00c0*/ 	.byte	0x04, 0x2f
        /*00c2*/ 	.short	(.L_66 - .L_65)
	.align		4
.L_65:
        /*00c4*/ 	.word	index@(_ZN4vllm18act_and_mul_kernelIN3c108BFloat16E14__nv_bfloat162XadL_ZNS_11silu_kernelIS2_EET_RKS5_EEXadL_ZNS_18packed_silu_kernelIS3_EES5_S7_EELb1ELb0ELb0EEEvPS5_PS6_i)
        /*00c8*/ 	.word	0x00000010


	//----- nvinfo : EIATTR_FRAME_SIZE
	.align		4
.L_66:
        /*00cc*/ 	.byte	0x04, 0x11
        /*00ce*/ 	.short	(.L_68 - .L_67)
	.align		4
.L_67:
        /*00d0*/ 	.word	index@(_ZN4vllm18act_and_mul_kernelIN3c108BFloat16E14__nv_bfloat162XadL_ZNS_11silu_kernelIS2_EET_RKS5_EEXadL_ZNS_18packed_silu_kernelIS3_EES5_S7_EELb1ELb0ELb0EEEvPS5_PS6_i)
        /*00d4*/ 	.word	0x00000000


	//----- nvinfo : EIATTR_REGCOUNT
	.align		4
.L_68:
        /*00d8*/ 	.byte	0x04, 0x2f
        /*00da*/ 	.short	(.L_70 - .L_69)
	.align		4
.L_69:
        /*00dc*/ 	.word	index@(_ZN4vllm18act_and_mul_kernelIf6float2XadL_ZNS_11silu_kernelIfEET_RKS3_EEXadL_ZNS_18packed_silu_kernelIS1_EES3_S5_EELb0ELb1ELb1EEEvPS3_PS4_i)
        /*00e0*/ 	.word	0x00000018


	//----- nvinfo : EIATTR_FRAME_SIZE
	.align		4
.L_70:
        /*00e4*/ 	.byte	0x04, 0x11
        /*00e6*/ 	.short	(.L_72 - .L_71)
	.align		4
.L_71:
        /*00e8*/ 	.word	index@(_ZN4vllm18act_and_mul_kernelIf6float2XadL_ZNS_11silu_kernelIfEET_RKS3_EEXadL_ZNS_18packed_silu_kernelIS1_EES3_S5_EELb0ELb1ELb1EEEvPS3_PS4_i)
        /*00ec*/ 	.word	0x00000000


	//----- nvinfo : EIATTR_REGCOUNT
	.align		4
.L_72:
        /*00f0*/ 	.byte	0x04, 0x2f
        /*00f2*/ 	.short	(.L_74 - .L_73)
	.align		4
.L_73:
        /*00f4*/ 	.word	index@(_ZN4vllm18act_and_mul_kernelIN3c104HalfE7__half2XadL_ZNS_11silu_kernelIS2_EET_RKS5_EEXadL_ZNS_18packed_silu_kernelIS3_EES5_S7_EELb0ELb1ELb1EEEvPS5_PS6_i)
        /*00f8*/ 	.word	0x00000018


	//----- nvinfo : EIATTR_FRAME_SIZE
	.align		4
.L_74:
        /*00fc*/ 	.byte	0x04, 0x11
        /*00fe*/ 	.short	(.L_76 - .L_75)
	.align		4
.L_75:
        /*0100*/ 	.word	index@(_ZN4vllm18act_and_mul_kernelIN3c104HalfE7__half2XadL_ZNS_11silu_kernelIS2_EET_RKS5_EEXadL_ZNS_18packed_silu_kernelIS3_EES5_S7_EELb0ELb1ELb1EEEvPS5_PS6_i)
        /*0104*/ 	.word	0x00000000


	//----- nvinfo : EIATTR_REGCOUNT
	.align		4
.L_76:
        /*0108*/ 	.byte	0x04, 0x2f
        /*010a*/ 	.short	(.L_78 - .L_77)
	.align		4
.L_77:
        /*010c*/ 	.word	index@(_ZN4vllm18act_and_mul_kernelIN3c108BFloat16E14__nv_bfloat162XadL_ZNS_11silu_kernelIS2_EET_RKS5_EEXadL_ZNS_18packed_silu_kernelIS3_EES5_S7_EELb0ELb1ELb1EEEvPS5_PS6_i)
        /*0110*/ 	.word	0x00000018


	//----- nvinfo : EIATTR_FRAME_SIZE
	.align		4
.L_78:
        /*0114*/ 	.byte	0x04, 0x11
        /*0116*/ 	.short	(.L_80 - .L_79)
	.align		4
.L_79:
        /*0118*/ 	.word	index@(_ZN4vllm18act_and_mul_kernelIN3c108BFloat16E14__nv_bfloat162XadL_ZNS_11silu_kernelIS2_EET_RKS5_EEXadL_ZNS_18packed_silu_kernelIS3_EES5_S7_EELb0ELb1ELb1EEEvPS5_PS6_i)
        /*011c*/ 	.word	0x00000000


	//----- nvinfo : EIATTR_REGCOUNT
	.align		4
.L_80:
        /*0120*/ 	.byte	0x04, 0x2f
        /*0122*/ 	.short	(.L_82 - .L_81)
	.align		4
.L_81:
        /*0124*/ 	.word	index@(_ZN4vllm18act_and_mul_kernelIf6float2XadL_ZNS_11silu_kernelIfEET_RKS3_EEXadL_ZNS_18packed_silu_kernelIS1_EES3_S5_EELb0ELb1ELb0EEEvPS3_PS4_i)
        /*0128*/ 	.word	0x0000001d


	//----- nvinfo : EIATTR_FRAME_SIZE
	.align		4
.L_82:
        /*012c*/ 	.byte	0x04, 0x11
        /*012e*/ 	.short	(.L_84 - .L_83)
	.align		4
.L_83:
        /*0130*/ 	.word	index@(_ZN4vllm18act_and_mul_kernelIf6float2XadL_ZNS_11silu_kernelIfEET_RKS3_EEXadL_ZNS_18packed_silu_kernelIS1_EES3_S5_EELb0ELb1ELb0EEEvPS3_PS4_i)
        /*0134*/ 	.word	0x00000000


	//----- nvinfo : EIATTR_REGCOUNT
	.align		4
.L_84:
        /*0138*/ 	.byte	0x04, 0x2f
        /*013a*/ 	.short	(.L_86 - .L_85)
	.align		4
.L_85:
        /*013c*/ 	.word	index@(_ZN4vllm18act_and_mul_kernelIN3c104HalfE7__half2XadL_ZNS_11silu_kernelIS2_EET_RKS5_EEXadL_ZNS_18packed_silu_kernelIS3_EES5_S7_EELb0ELb1ELb0EEEvPS5_PS6_i)
        /*0140*/ 	.word	0x00000020


	//----- nvinfo : EIATTR_FRAME_SIZE
	.align		4
.L_86:
        /*0144*/ 	.byte	0x04, 0x11
        /*0146*/ 	.short	(.L_88 - .L_87)
	.align		4
.L_87:
        /*0148*/ 	.word	index@(_ZN4vllm18act_and_mul_kernelIN3c104HalfE7__half2XadL_ZNS_11silu_kernelIS2_EET_RKS5_EEXadL_ZNS_18packed_silu_kernelIS3_EES5_S7_EELb0ELb1ELb0EEEvPS5_PS6_i)
        /*014c*/ 	.word	0x00000000


	//----- nvinfo : EIATTR_REGCOUNT
	.align		4
.L_88:
        /*0150*/ 	.byte	0x04, 0x2f
        /*0152*/ 	.short	(.L_90 - .L_89)
	.align		4
.L_89:
        /*0154*/ 	.word	index@(_ZN4vllm18act_and_mul_kernelIN3c108BFloat16E14__nv_bfloat162XadL_ZNS_11silu_kernelIS2_EET_RKS5_EEXadL_ZNS_18packed_silu_kernelIS3_EES5_S7_EELb0ELb1ELb0EEEvPS5_PS6_i)
        /*0158*/ 	.word	0x00000020


	//----- nvinfo : EIATTR_FRAME_SIZE
	.align		4
.L_90:
        /*015c*/ 	.byte	0x04, 0x11
        /*015e*/ 	.short	(.L_92 - .L_91)
	.align		4
.L_91:
        /*0160*/ 	.word	index@(_ZN4vllm18act_and_mul_kernelIN3c108BFloat16E14__nv_bfloat162XadL_ZNS_11silu_kernelIS2_EET_RKS5_EEXadL_ZNS_18packed_silu_kernelIS3_EES5_S7_EELb0ELb1ELb0EEEvPS5_PS6_i)
        /*0164*/ 	.word	0x00000000


	//----- nvinfo : EIATTR_REGCOUNT
	.align		4
.L_92:
        /*0168*/ 	.byte	0x04, 0x2f
        /*016a*/ 	.short	(.L_94 - .L_93)
	.align		4
.L_93:
        /*016c*/ 	.word	index@(_ZN4vllm18act_and_mul_kernelIf6float2XadL_ZNS_11silu_kernelIfEET_RKS3_EEXadL_ZNS_18packed_silu_kernelIS1_EES3_S5_EELb0ELb0ELb0EEEvPS3_PS4_i)
        /*0170*/ 	.word	0x00000016


	//----- nvinfo : EIATTR_FRAME_SIZE
	.align		4
.L_94:
        /*0174*/ 	.byte	0x04, 0x11
        /*0176*/ 	.short	(.L_96 - .L_95)
	.align		4
.L_95:
        /*0178*/ 	.word	index@(_ZN4vllm18act_and_mul_kernelIf6float2XadL_ZNS_11silu_kernelIfEET_RKS3_EEXadL_ZNS_18packed_silu_kernelIS1_EES3_S5_EELb0ELb0ELb0EEEvPS3_PS4_i)
        /*017c*/ 	.word	0x00000000


	//----- nvinfo : EIATTR_REGCOUNT
	.align		4
.L_96:
        /*0180*/ 	.byte	0x04, 0x2f
        /*0182*/ 	.short	(.L_98 - .L_97)
	.align		4
.L_97:
        /*0184*/ 	.word	index@(_ZN4vllm18act_and_mul_kernelIN3c104HalfE7__half2XadL_ZNS_11silu_kernelIS2_EET_RKS5_EEXadL_ZNS_18packed_silu_kernelIS3_EES5_S7_EELb0ELb0ELb0EEEvPS5_PS6_i)
        /*0188*/ 	.word	0x00000011


	//----- nvinfo : EIATTR_FRAME_SIZE
	.align		4
.L_98:
        /*018c*/ 	.byte	0x04, 0x11
        /*018e*/ 	.short	(.L_100 - .L_99)
	.align		4
.L_99:
        /*0190*/ 	.word	index@(_ZN4vllm18act_and_mul_kernelIN3c104HalfE7__half2XadL_ZNS_11silu_kernelIS2_EET_RKS5_EEXadL_ZNS_18packed_silu_kernelIS3_EES5_S7_EELb0ELb0ELb0EEEvPS5_PS6_i)
        /*0194*/ 	.word	0x00000000


	//----- nvinfo : EIATTR_REGCOUNT
	.align		4
.L_100:
        /*0198*/ 	.byte	0x04, 0x2f
        /*019a*/ 	.short	(.L_102 - .L_101)
	.align		4
.L_101:
        /*019c*/ 	.word	index@(_ZN4vllm18act_and_mul_kernelIN3c108BFloat16E14__nv_bfloat162XadL_ZNS_11silu_kernelIS2_EET_RKS5_EEXadL_ZNS_18packed_silu_kernelIS3_EES5_S7_EELb0ELb0ELb0EEEvPS5_PS6_i)
        /*01a0*/ 	.word	0x00000010


	//----- nvinfo : EIATTR_FRAME_SIZE
	.align		4
.L_102:
        /*01a4*/ 	.byte	0x04, 0x11
        /*01a6*/ 	.short	(.L_104 - .L_103)
	.align		4
.L_103:
        /*01a8*/ 	.word	index@(_ZN4vllm18act_and_mul_kernelIN3c108BFloat16E14__nv_bfloat162XadL_ZNS_11silu_kernelIS2_EET_RKS5_EEXadL_ZNS_18packed_silu_kernelIS3_EES5_S7_EELb0ELb0ELb0EEEvPS5_PS6_i)
        /*01ac*/ 	.word	0x00000000


	//----- nvinfo : EIATTR_REGCOUNT
	.align		4
.L_104:
        /*01b0*/ 	.byte	0x04, 0x2f
        /*01b2*/ 	.short	(.L_106 - .L_105)
	.align		4
.L_105:
        /*01b4*/ 	.word	index@(_ZN4vllm18act_and_mul_kernelIf6float2XadL_ZNS_11gelu_kernelIfEET_RKS3_EEXadL_ZNS_18packed_gelu_kernelIS1_EES3_S5_EELb1ELb1ELb1EEEvPS3_PS4_i)
        /*01b8*/ 	.word	0x00000018


	//----- nvinfo : EIATTR_FRAME_SIZE
	.align		4
.L_106:
        /*01bc*/ 	.byte	0x04, 0x11
        /*01be*/ 	.short	(.L_108 - .L_107)
	.align		4
.L_107:
        /*01c0*/ 	.word	index@(_ZN4vllm18act_and_mul_kernelIf6float2XadL_ZNS_11gelu_kernelIfEET_RKS3_EEXadL_ZNS_18packed_gelu_kernelIS1_EES3_S5_EELb1ELb1ELb1EEEvPS3_PS4_i)
        /*01c4*/ 	.word	0x00000000


	//----- nvinfo : EIATTR_REGCOUNT
	.align		4
.L_108:
        /*01c8*/ 	.byte	0x04, 0x2f
        /*01ca*/ 	.short	(.L_110 - .L_109)
	.align		4
.L_109:
        /*01cc*/ 	.word	index@(_ZN4vllm18act_and_mul_kernelIN3c104HalfE7__half2XadL_ZNS_11gelu_kernelIS2_EET_RKS5_EEXadL_ZNS_18packed_gelu_kernelIS3_EES5_S7_EELb1ELb1ELb1EEEvPS5_PS6_i)
        /*01d0*/ 	.word	0x00000018


	//----- nvinfo : EIATTR_FRAME_SIZE
	.align		4
.L_110:
        /*01d4*/ 	.byte	0x04, 0x11
        /*01d6*/ 	.short	(.L_112 - .L_111)
	.align		4
.L_111:
        /*01d8*/ 	.word	index@(_ZN4vllm18act_and_mul_kernelIN3c104HalfE7__half2XadL_ZNS_11gelu_kernelIS2_EET_RKS5_EEXadL_ZNS_18packed_gelu_kernelIS3_EES5_S7_EELb1ELb1ELb1EEEvPS5_PS6_i)
        /*01dc*/ 	.word	0x00000000


	//----- nvinfo : EIATTR_REGCOUNT
	.align		4
.L_112:
        /*01e0*/ 	.byte	0x04, 0x2f
        /*01e2*/ 	.short	(.L_114 - .L_113)
	.align		4
.L_113:
        /*01e4*/ 	.word	index@(_ZN4vllm18act_and_mul_kernelIN3c108BFloat16E14__nv_bfloat162XadL_ZNS_11gelu_kernelIS2_EET_RKS5_EEXadL_ZNS_18packed_gelu_kernelIS3_EES5_S7_EELb1ELb1ELb1EEEvPS5_PS6_i)
        /*01e8*/ 	.word	0x00000018


	//----- nvinfo : EIATTR_FRAME_SIZE
	.align		4
.L_114:
        /*01ec*/ 	.byte	0x04, 0x11
        /*01ee*/ 	.short	(.L_116 - .L_115)
	.align		4
.L_115:
        /*01f0*/ 	.word	index@(_ZN4vllm18act_and_mul_kernelIN3c108BFloat16E14__nv_bfloat162XadL_ZNS_11gelu_kernelIS2_EET_RKS5_EEXadL_ZNS_18packed_gelu_kernelIS3_EES5_S7_EELb1ELb1ELb1EEEvPS5_PS6_i)
        /*01f4*/ 	.word	0x00000000


	//----- nvinfo : EIATTR_REGCOUNT
	.align		4
.L_116:
        /*01f8*/ 	.byte	0x04, 0x2f
        /*01fa*/ 	.short	(.L_118 - .L_117)
	.align		4
.L_117:
        /*01fc*/ 	.word	index@(_ZN4vllm18act_and_mul_kernelIf6float2XadL_ZNS_11gelu_kernelIfEET_RKS3_EEXadL_ZNS_18packed_gelu_kernelIS1_EES3_S5_EELb1ELb1ELb0EEEvPS3_PS4_i)
        /*0200*/ 	.word	0x00000020


	//----- nvinfo : EIATTR_FRAME_SIZE
	.align		4
.L_118:
        /*0204*/ 	.byte	0x04, 0x11
        /*0206*/ 	.short	(.L_120 - .L_119)
	.align		4
.L_119:
        /*0208*/ 	.word	index@(_ZN4vllm18act_and_mul_kernelIf6float2XadL_ZNS_11gelu_kernelIfEET_RKS3_EEXadL_ZNS_18packed_gelu_kernelIS1_EES3_S5_EELb1ELb1ELb0EEEvPS3_PS4_i)
        /*020c*/ 	.word	0x00000000


	//----- nvinfo : EIATTR_REGCOUNT
	.align		4
.L_120:
        /*0210*/ 	.byte	0x04, 0x2f
        /*0212*/ 	.short	(.L_122 - .L_121)
	.align		4
.L_121:
        /*0214*/ 	.word	index@(_ZN4vllm18act_and_mul_kernelIN3c104HalfE7__half2XadL_ZNS_11gelu_kernelIS2_EET_RKS5_EEXadL_ZNS_18packed_gelu_kernelIS3_EES5_S7_EELb1ELb1ELb0EEEvPS5_PS6_i)
        /*0218*/ 	.word	0x00000020


	//----- nvinfo : EIATTR_FRAME_SIZE
	.align		4
.L_122:
        /*021c*/ 	.byte	0x04, 0x11
        /*021e*/ 	.short	(.L_124 - .L_123)
	.align		4
.L_123:
        /*0220*/ 	.word	index@(_ZN4vllm18act_and_mul_kernelIN3c104HalfE7__half2XadL_ZNS_11gelu_kernelIS2_EET_RKS5_EEXadL_ZNS_18packed_gelu_kernelIS3_EES5_S7_EELb1ELb1ELb0EEEvPS5_PS6_i)
        /*0224*/ 	.word	0x00000000


	//----- nvinfo : EIATTR_REGCOUNT
	.align		4
.L_124:
        /*0228*/ 	.byte	0x04, 0x2f
        /*022a*/ 	.short	(.L_126 - .L_125)
	.align		4
.L_125:
        /*022c*/ 	.word	index@(_ZN4vllm18act_and_mul_kernelIN3c108BFloat16E14__nv_bfloat162XadL_ZNS_11gelu_kernelIS2_EET_RKS5_EEXadL_ZNS_18packed_gelu_kernelIS3_EES5_S7_EELb1ELb1ELb0EEEvPS5_PS6_i)
        /*0230*/ 	.word	0x00000020


	//----- nvinfo : EIATTR_FRAME_SIZE
	.align		4
.L_126:
        /*0234*/ 	.byte	0x04, 0x11
        /*0236*/ 	.short	(.L_128 - .L_127)
	.align		4
.L_127:
        /*0238*/ 	.word	index@(_ZN4vllm18act_and_mul_kernelIN3c108BFloat16E14__nv_bfloat162XadL_ZNS_11gelu_kernelIS2_EET_RKS5_EEXadL_ZNS_18packed_gelu_kernelIS3_EES5_S7_EELb1ELb1ELb0EEEvPS5_PS6_i)
        /*023c*/ 	.word	0x00000000


	//----- nvinfo : EIATTR_REGCOUNT
	.align		4
.L_128:
        /*0240*/ 	.byte	0x04, 0x2f
        /*0242*/ 	.short	(.L_130 - .L_129)
	.align		4
.L_129:
        /*0244*/ 	.word	index@(_ZN4vllm18act_and_mul_kernelIf6float2XadL_ZNS_11gelu_kernelIfEET_RKS3_EEXadL_ZNS_18packed_gelu_kernelIS1_EES3_S5_EELb1ELb0ELb0EEEvPS3_PS4_i)
        /*0248*/ 	.word	0x00000013


	//----- nvinfo : EIATTR_FRAME_SIZE
	.align		4
.L_130:
        /*024c*/ 	.byte	0x04, 0x11
        /*024e*/ 	.short	(.L_132 - .L_131)
	.align		4
.L_131:
        /*0250*/ 	.word	index@(_ZN4vllm18act_and_mul_kernelIf6float2XadL_ZNS_11gelu_kernelIfEET_RKS3_EEXadL_ZNS_18packed_gelu_kernelIS1_EES3_S5_EELb1ELb0ELb0EEEvPS3_PS4_i)
        /*0254*/ 	.word	0x00000000


	//----- nvinfo : EIATTR_REGCOUNT
	.align		4
.L_132:
        /*0258*/ 	.byte	0x04, 0x2f
        /*025a*/ 	.short	(.L_134 - .L_133)
	.align		4
.L_133:
        /*025c*/ 	.word	index@(_ZN4vllm18act_and_mul_kernelIN3c104HalfE7__half2XadL_ZNS_11gelu_kernelIS2_EET_RKS5_EEXadL_ZNS_18packed_gelu_kernelIS3_EES5_S7_EELb1ELb0ELb0EEEvPS5_PS6_i)
        /*0260*/ 	.word	0x00000013


	//----- nvinfo : EIATTR_FRAME_SIZE
	.align		4
.L_134:
        /*0264*/ 	.byte	0x04, 0x11
        /*0266*/ 	.short	(.L_136 - .L_135)
	.align		4
.L_135:
        /*0268*/ 	.word	index@(_ZN4vllm18act_and_mul_kernelIN3c104HalfE7__half2XadL_ZNS_11gelu_kernelIS2_EET_RKS5_EEXadL_ZNS_18packed_gelu_kernelIS3_EES5_S7_EELb1ELb0ELb0EEEvPS5_PS6_i)
        /*026c*/ 	.word	0x00000000


	//----- nvinfo : EIATTR_REGCOUNT
	.align		4
.L_136:
        /*0270*/ 	.byte	0x04, 0x2f
        /*0272*/ 	.short	(.L_138 - .L_137)
	.align		4
.L_137:
        /*0274*/ 	.word	index@(_ZN4vllm18act_and_mul_kernelIN3c108BFloat16E14__nv_bfloat162XadL_ZNS_11gelu_kernelIS2_EET_RKS5_EEXadL_ZNS_18packed_gelu_kernelIS3_EES5_S7_EELb1ELb0ELb0EEEvPS5_PS6_i)
        /*0278*/ 	.word	0x00000013


	//----- nvinfo : EIATTR_FRAME_SIZE
	.align		4
.L_138:
        /*027c*/ 	.byte	0x04, 0x11
        /*027e*/ 	.short	(.L_140 - .L_139)
	.align		4
.L_139:
        /*0280*/ 	.word	index@(_ZN4vllm18act_and_mul_kernelIN3c108BFloat16E14__nv_bfloat162XadL_ZNS_11gelu_kernelIS2_EET_RKS5_EEXadL_ZNS_18packed_gelu_kernelIS3_EES5_S7_EELb1ELb0ELb0EEEvPS5_PS6_i)
        /*0284*/ 	.word	0x00000000


	//----- nvinfo : EIATTR_REGCOUNT
	.align		4
.L_140:
        /*0288*/ 	.byte	0x04, 0x2f
        /*028a*/ 	.short	(.L_142 - .L_141)
	.align		4
.L_141:
        /*028c*/ 	.word	index@(_ZN4vllm18act_and_mul_kernelIf6float2XadL_ZNS_16gelu_tanh_kernelIfEET_RKS3_EEXadL_ZNS_23packed_gelu_tanh_kernelIS1_EES3_S5_EELb1ELb1ELb1EEEvPS3_PS4_i)
        /*0290*/ 	.word	0x00000018


	//----- nvinfo : EIATTR_FRAME_SIZE
	.align		4
.L_142:
        /*0294*/ 	.byte	0x04, 0x11
        /*0296*/ 	.short	(.L_144 - .L_143)
	.align		4
.L_143:
        /*0298*/ 	.word	index@(_ZN4vllm18act_and_mul_kernelIf6float2XadL_ZNS_16gelu_tanh_kernelIfEET_RKS3_EEXadL_ZNS_23packed_gelu_tanh_kernelIS1_EES3_S5_EELb1ELb1ELb1EEEvPS3_PS4_i)
        /*029c*/ 	.word	0x00000000


	//----- nvinfo : EIATTR_REGCOUNT
	.align		4
.L_144:
        /*02a0*/ 	.byte	0x04, 0x2f
        /*02a2*/ 	.short	(.L_146 - .L_145)
	.align		4
.L_145:
        /*02a4*/ 	.word	index@(_ZN4vllm18act_and_mul_kernelIN3c104HalfE7__half2XadL_ZNS_16gelu_tanh_kernelIS2_EET_RKS5_EEXadL_ZNS_23packed_gelu_tanh_kernelIS3_EES5_S7_EELb1ELb1ELb1EEEvPS5_PS6_i)
        /*02a8*/ 	.word	0x00000018


	//----- nvinfo : EIATTR_FRAME_SIZE
	.align		4
.L_146:
        /*02ac*/ 	.byte	0x04, 0x11
        /*02ae*/ 	.short	(.L_148 - .L_147)
	.align		4
.L_147:
        /*02b0*/ 	.word	index@(_ZN4vllm18act_and_mul_kernelIN3c104HalfE7__half2XadL_ZNS_16gelu_tanh_kernelIS2_EET_RKS5_EEXadL_ZNS_23packed_gelu_tanh_kernelIS3_EES5_S7_EELb1ELb1ELb1EEEvPS5_PS6_i)
        /*02b4*/ 	.word	0x00000000


	//----- nvinfo : EIATTR_REGCOUNT
	.align		4
.L_148:
        /*02b8*/ 	.byte	0x04, 0x2f
        /*02ba*/ 	.short	(.L_150 - .L_149)
	.align		4
.L_149:
        /*02bc*/ 	.word	index@(_ZN4vllm18act_and_mul_kernelIN3c108BFloat16E14__nv_bfloat162XadL_ZNS_16gelu_tanh_kernelIS2_EET_RKS5_EEXadL_ZNS_23packed_gelu_tanh_kernelIS3_EES5_S7_EELb1ELb1ELb1EEEvPS5_PS6_i)
        /*02c0*/ 	.word	0x00000018


	//----- nvinfo : EIATTR_FRAME_SIZE
	.align		4
.L_150:
        /*02c4*/ 	.byte	0x04, 0x11
        /*02c6*/ 	.short	(.L_152 - .L_151)
	.align		4
.L_151:
        /*02c8*/ 	.word	index@(_ZN4vllm18act_and_mul_kernelIN3c108BFloat16E14__nv_bfloat162XadL_ZNS_16gelu_tanh_kernelIS2_EET_RKS5_EEXadL_ZNS_23packed_gelu_tanh_kernelIS3_EES5_S7_EELb1ELb1ELb1EEEvPS5_PS6_i)
        /*02cc*/ 	.word	0x00000000


	//----- nvinfo : EIATTR_REGCOUNT
	.align		4
.L_152:
        /*02d0*/ 	.byte	0x04, 0x2f
        /*02d2*/ 	.short	(.L_154 - .L_153)
	.align		4
.L_153:
        /*02d4*/ 	.word	index@(_ZN4vllm18act_and_mul_kernelIf6float2XadL_ZNS_16gelu_tanh_kernelIfEET_RKS3_EEXadL_ZNS_23packed_gelu_tanh_kernelIS1_EES3_S5_EELb1ELb1ELb0EEEvPS3_PS4_i)
        /*02d8*/ 	.word	0x0000001b


	//----- nvinfo : EIATTR_FRAME_SIZE
	.align		4
.L_154:
        /*02dc*/ 	.byte	0x04, 0x11
        /*02de*/ 	.short	(.L_156 - .L_155)
	.align		4
.L_155:
        /*02e0*/ 	.word	index@(_ZN4vllm18act_and_mul_kernelIf6float2XadL_ZNS_16gelu_tanh_kernelIfEET_RKS3_EEXadL_ZNS_23packed_gelu_tanh_kernelIS1_EES3_S5_EELb1ELb1ELb0EEEvPS3_PS4_i)
        /*02e4*/ 	.word	0x00000000


	//----- nvinfo : EIATTR_REGCOUNT
	.align		4
.L_156:
        /*02e8*/ 	.byte	0x04, 0x2f
        /*02ea*/ 	.short	(.L_158 - .L_157)
	.align		4
.L_157:
        /*02ec*/ 	.word	index@(_ZN4vllm18act_and_mul_kernelIN3c104HalfE7__half2XadL_ZNS_16gelu_tanh_kernelIS2_EET_RKS5_EEXadL_ZNS_23packed_gelu_tanh_kernelIS3_EES5_S7_EELb1ELb1ELb0EEEvPS5_PS6_i)
        /*02f0*/ 	.word	0x0000001f


	//----- nvinfo : EIATTR_FRAME_SIZE
	.align		4
.L_158:
        /*02f4*/ 	.byte	0x04, 0x11
        /*02f6*/ 	.short	(.L_160 - .L_159)
	.align		4
.L_159:
        /*02f8*/ 	.word	index@(_ZN4vllm18act_and_mul_kernelIN3c104HalfE7__half2XadL_ZNS_16gelu_tanh_kernelIS2_EET_RKS5_EEXadL_ZNS_23packed_gelu_tanh_kernelIS3_EES5_S7_EELb1ELb1ELb0EEEvPS5_PS6_i)
        /*02fc*/ 	.word	0x00000000


	//----- nvinfo : EIATTR_REGCOUNT
	.align		4
.L_160:
        /*0300*/ 	.byte	0x04, 0x2f
        /*0302*/ 	.short	(.L_162 - .L_161)
	.align		4
.L_161:
        /*0304*/ 	.word	index@(_ZN4vllm18act_and_mul_kernelIN3c108BFloat16E14__nv_bfloat162XadL_ZNS_16gelu_tanh_kernelIS2_EET_RKS5_EEXadL_ZNS_23packed_gelu_tanh_kernelIS3_EES5_S7_EELb1ELb1ELb0EEEvPS5_PS6_i)
        /*0308*/ 	.word	0x00000020


	//----- nvinfo : EIATTR_FRAME_SIZE
	.align		4
.L_162:
        /*030c*/ 	.byte	0x04, 0x11
        /*030e*/ 	.short	(.L_164 - .L_163)
	.align		4
.L_163:
        /*0310*/ 	.word	index@(_ZN4vllm18act_and_mul_kernelIN3c108BFloat16E14__nv_bfloat162XadL_ZNS_16gelu_tanh_kernelIS2_EET_RKS5_EEXadL_ZNS_23packed_gelu_tanh_kernelIS3_EES5_S7_EELb1ELb1ELb0EEEvPS5_PS6_i)
        /*0314*/ 	.word	0x00000000


	//----- nvinfo : EIATTR_REGCOUNT
	.align		4
.L_164:
        /*0318*/ 	.byte	0x04, 0x2f
        /*031a*/ 	.short	(.L_166 - .L_165)
	.align		4
.L_165:
        /*031c*/ 	.word	index@(_ZN4vllm18act_and_mul_kernelIf6float2XadL_ZNS_16gelu_tanh_kernelIfEET_RKS3_EEXadL_ZNS_23packed_gelu_tanh_kernelIS1_EES3_S5_EELb1ELb0ELb0EEEvPS3_PS4_i)
        /*0320*/ 	.word	0x00000014


	//----- nvinfo : EIATTR_FRAME_SIZE
	.align		4
.L_166:
        /*0324*/ 	.byte	0x04, 0x11
        /*0326*/ 	.short	(.L_168 - .L_167)
	.align		4
.L_167:
        /*0328*/ 	.word	index@(_ZN4vllm18act_and_mul_kernelIf6float2XadL_ZNS_16gelu_tanh_kernelIfEET_RKS3_EEXadL_ZNS_23packed_gelu_tanh_kernelIS1_EES3_S5_EELb1ELb0ELb0EEEvPS3_PS4_i)
        /*032c*/ 	.word	0x00000000


	//----- nvinfo : EIATTR_REGCOUNT
	.align		4
.L_168:
        /*0330*/ 	.byte	0x04, 0x2f
        /*0332*/ 	.short	(.L_170 - .L_169)
	.align		4
.L_169:
        /*0334*/ 	.word	index@(_ZN4vllm18act_and_mul_kernelIN3c104HalfE7__half2XadL_ZNS_16gelu_tanh_kernelIS2_EET_RKS5_EEXadL_ZNS_23packed_gelu_tanh_kernelIS3_EES5_S7_EELb1ELb0ELb0EEEvPS5_PS6_i)
        /*0338*/ 	.word	0x0000000f


	//----- nvinfo : EIATTR_FRAME_SIZE
	.align		4
.L_170:
        /*033c*/ 	.byte	0x04, 0x11
        /*033e*/ 	.short	(.L_172 - .L_171)
	.align		4
.L_171:
        /*0340*/ 	.word	index@(_ZN4vllm18act_and_mul_kernelIN3c104HalfE7__half2XadL_ZNS_16gelu_tanh_kernelIS2_EET_RKS5_EEXadL_ZNS_23packed_gelu_tanh_kernelIS3_EES5_S7_EELb1ELb0ELb0EEEvPS5_PS6_i)
        /*0344*/ 	.word	0x00000000


	//----- nvinfo : EIATTR_REGCOUNT
	.align		4
.L_172:
        /*0348*/ 	.byte	0x04, 0x2f
        /*034a*/ 	.short	(.L_174 - .L_173)
	.align		4
.L_173:
        /*034c*/ 	.word	index@(_ZN4vllm18act_and_mul_kernelIN3c108BFloat16E14__nv_bfloat162XadL_ZNS_16gelu_tanh_kernelIS2_EET_RKS5_EEXadL_ZNS_23packed_gelu_tanh_kernelIS3_EES5_S7_EELb1ELb0ELb0EEEvPS5_PS6_i)
        /*0350*/ 	.word	0x0000000f


	//----- nvinfo : EIATTR_FRAME_SIZE
	.align		4
.L_174:
        /*0354*/ 	.byte	0x04, 0x11
        /*0356*/ 	.short	(.L_176 - .L_175)
	.align		4
.L_175:
        /*0358*/ 	.word	index@(_ZN4vllm18act_and_mul_kernelIN3c108BFloat16E14__nv_bfloat162XadL_ZNS_16gelu_tanh_kernelIS2_EET_RKS5_EEXadL_ZNS_23packed_gelu_tanh_kernelIS3_EES5_S7_EELb1ELb0ELb0EEEvPS5_PS6_i)
        /*035c*/ 	.word	0x00000000


	//----- nvinfo : EIATTR_REGCOUNT
	.align		4
.L_176:
        /*0360*/ 	.byte	0x04, 0x2f
        /*0362*/ 	.short	(.L_178 - .L_177)
	.align		4
.L_177:
        /*0364*/ 	.word	index@(_ZN4vllm29act_and_mul_kernel_with_paramIf6float2XadL_ZNS_14fatrelu_kernelIfEET_RKS3_fEEXadL_ZNS_21packed_fatrelu_kernelIS1_EES3_S5_fEELb1ELb1EEEvPS3_PS4_if)
        /*0368*/ 	.word	0x00000018


	//----- nvinfo : EIATTR_FRAME_SIZE
	.align		4
.L_178:
        /*036c*/ 	.byte	0x04, 0x11
        /*036e*/ 	.short	(.L_180 - .L_179)
	.align		4
.L_179:
        /*0370*/ 	.word	index@(_ZN4vllm29act_and_mul_kernel_with_paramIf6float2XadL_ZNS_14fatrelu_kernelIfEET_RKS3_fEEXadL_ZNS_21packed_fatrelu_kernelIS1_EES3_S5_fEELb1ELb1EEEvPS3_PS4_if)
        /*0374*/ 	.word	0x00000000


	//----- nvinfo : EIATTR_REGCOUNT
	.align		4
.L_180:
        /*0378*/ 	.byte	0x04, 0x2f
        /*037a*/ 	.short	(.L_182 - .L_181)
	.align		4
.L_181:
        /*037c*/ 	.word	index@(_ZN4vllm29act_and_mul_kernel_with_paramIN3c104HalfE7__half2XadL_ZNS_14fatrelu_kernelIS2_EET_RKS5_fEEXadL_ZNS_21packed_fatrelu_kernelIS3_EES5_S7_fEELb1ELb1EEEvPS5_PS6_if)
        /*0380*/ 	.word	0x00000018


	//----- nvinfo : EIATTR_FRAME_SIZE
	.align		4
.L_182:
        /*0384*/ 	.byte	0x04, 0x11
        /*0386*/ 	.short	(.L_184 - .L_183)
	.align		4
.L_183:
        /*0388*/ 	.word	index@(_ZN4vllm29act_and_mul_kernel_with_paramIN3c104HalfE7__half2XadL_ZNS_14fatrelu_kernelIS2_EET_RKS5_fEEXadL_ZNS_21packed_fatrelu_kernelIS3_EES5_S7_fEELb1ELb1EEEvPS5_PS6_if)
        /*038c*/ 	.word	0x00000000


	//----- nvinfo : EIATTR_REGCOUNT
	.align		4
.L_184:
        /*0390*/ 	.byte	0x04, 0x2f
        /*0392*/ 	.short	(.L_186 - .L_185)
	.align		4
.L_185:
        /*0394*/ 	.word	index@(_ZN4vllm29act_and_mul_kernel_with_paramIN3c108BFloat16E14__nv_bfloat162XadL_ZNS_14fatrelu_kernelIS2_EET_RKS5_fEEXadL_ZNS_21packed_fatrelu_kernelIS3_EES5_S7_fEELb1ELb1EEEvPS5_PS6_if)
        /*0398*/ 	.word	0x00000018


	//----- nvinfo : EIATTR_FRAME_SIZE
	.align		4
.L_186:
        /*039c*/ 	.byte	0x04, 0x11
        /*039e*/ 	.short	(.L_188 - .L_187)
	.align		4
.L_187:
        /*03a0*/ 	.word	index@(_ZN4vllm29act_and_mul_kernel_with_paramIN3c108BFloat16E14__nv_bfloat162XadL_ZNS_14fatrelu_kernelIS2_EET_RKS5_fEEXadL_ZNS_21packed_fatrelu_kernelIS3_EES5_S7_fEELb1ELb1EEEvPS5_PS6_if)
        /*03a4*/ 	.word	0x00000000


	//----- nvinfo : EIATTR_REGCOUNT
	.align		4
.L_188:
        /*03a8*/ 	.byte	0x04, 0x2f
        /*03aa*/ 	.short	(.L_190 - .L_189)
	.align		4
.L_189:
        /*03ac*/ 	.word	index@(_ZN4vllm29act_and_mul_kernel_with_paramIf6float2XadL_ZNS_14fatrelu_kernelIfEET_RKS3_fEEXadL_ZNS_21packed_fatrelu_kernelIS1_EES3_S5_fEELb1ELb0EEEvPS3_PS4_if)
        /*03b0*/ 	.word	0x00000016


	//----- nvinfo : EIATTR_FRAME_SIZE
	.align		4
.L_190:
        /*03b4*/ 	.byte	0x04, 0x11
        /*03b6*/ 	.short	(.L_192 - .L_191)
	.align		4
.L_191:
        /*03b8*/ 	.word	index@(_ZN4vllm29act_and_mul_kernel_with_paramIf6float2XadL_ZNS_14fatrelu_kernelIfEET_RKS3_fEEXadL_ZNS_21packed_fatrelu_kernelIS1_EES3_S5_fEELb1ELb0EEEvPS3_PS4_if)
        /*03bc*/ 	.word	0x00000000


	//----- nvinfo : EIATTR_REGCOUNT
	.align		4
.L_192:
        /*03c0*/ 	.byte	0x04, 0x2f
        /*03c2*/ 	.short	(.L_194 - .L_193)
	.align		4
.L_193:
        /*03c4*/ 	.word	index@(_ZN4vllm29act_and_mul_kernel_with_paramIN3c104HalfE7__half2XadL_ZNS_14fatrelu_kernelIS2_EET_RKS5_fEEXadL_ZNS_21packed_fatrelu_kernelIS3_EES5_S7_fEELb1ELb0EEEvPS5_PS6_if)
        /*03c8*/ 	.word	0x0000001a


	//----- nvinfo : EIATTR_FRAME_SIZE
	.align		4
.L_194:
        /*03cc*/ 	.byte	0x04, 0x11
        /*03ce*/ 	.short	(.L_196 - .L_195)
	.align		4
.L_195:
        /*03d0*/ 	.word	index@(_ZN4vllm29act_and_mul_kernel_with_paramIN3c104HalfE7__half2XadL_ZNS_14fatrelu_kernelIS2_EET_RKS5_fEEXadL_ZNS_21packed_fatrelu_kernelIS3_EES5_S7_fEELb1ELb0EEEvPS5_PS6_if)
        /*03d4*/ 	.word	0x00000000


	//----- nvinfo : EIATTR_REGCOUNT
	.align		4
.L_196:
        /*03d8*/ 	.byte	0x04, 0x2f
        /*03da*/ 	.short	(.L_198 - .L_197)
	.align		4
.L_197:
        /*03dc*/ 	.word	index@(_ZN4vllm29act_and_mul_kernel_with_paramIN3c108BFloat16E14__nv_bfloat162XadL_ZNS_14fatrelu_kernelIS2_EET_RKS5_fEEXadL_ZNS_21packed_fatrelu_kernelIS3_EES5_S7_fEELb1ELb0EEEvPS5_PS6_if)
        /*03e0*/ 	.word	0x00000018


	//----- nvinfo : EIATTR_FRAME_SIZE
	.align		4
.L_198:
        /*03e4*/ 	.byte	0x04, 0x11
        /*03e6*/ 	.short	(.L_200 - .L_199)
	.align		4
.L_199:
        /*03e8*/ 	.word	index@(_ZN4vllm29act_and_mul_kernel_with_paramIN3c108BFloat16E14__nv_bfloat162XadL_ZNS_14fatrelu_kernelIS2_EET_RKS5_fEEXadL_ZNS_21packed_fatrelu_kernelIS3_EES5_S7_fEELb1ELb0EEEvPS5_PS6_if)
        /*03ec*/ 	.word	0x00000000


	//----- nvinfo : EIATTR_REGCOUNT
	.align		4
.L_200:
        /*03f0*/ 	.byte	0x04, 0x2f
        /*03f2*/ 	.short	(.L_202 - .L_201)
	.align		4
.L_201:
        /*03f4*/ 	.word	index@(_ZN4vllm29act_and_mul_kernel_with_paramIf6float2XadL_ZNS_14fatrelu_kernelIfEET_RKS3_fEEXadL_ZNS_21packed_fatrelu_kernelIS1_EES3_S5_fEELb0ELb0EEEvPS3_PS4_if)
        /*03f8*/ 	.word	0x00000014


	//----- nvinfo : EIATTR_FRAME_SIZE
	.align		4
.L_202:
        /*03fc*/ 	.byte	0x04, 0x11
        /*03fe*/ 	.short	(.L_204 - .L_203)
	.align		4
.L_203:
        /*0400*/ 	.word	index@(_ZN4vllm29act_and_mul_kernel_with_paramIf6float2XadL_ZNS_14fatrelu_kernelIfEET_RKS3_fEEXadL_ZNS_21packed_fatrelu_kernelIS1_EES3_S5_fEELb0ELb0EEEvPS3_PS4_if)
        /*0404*/ 	.word	0x00000000


	//----- nvinfo : EIATTR_REGCOUNT
	.align		4
.L_204:
        /*0408*/ 	.byte	0x04, 0x2f
        /*040a*/ 	.short	(.L_206 - .L_205)
	.align		4
.L_205:
        /*040c*/ 	.word	index@(_ZN4vllm29act_and_mul_kernel_with_paramIN3c104HalfE7__half2XadL_ZNS_14fatrelu_kernelIS2_EET_RKS5_fEEXadL_ZNS_21packed_fatrelu_kernelIS3_EES5_S7_fEELb0ELb0EEEvPS5_PS6_if)
        /*0410*/ 	.word	0x00000014


	//----- nvinfo : EIATTR_FRAME_SIZE
	.align		4
.L_206:
        /*0414*/ 	.byte	0x04, 0x11
        /*0416*/ 	.short	(.L_208 - .L_207)
	.align		4
.L_207:
        /*0418*/ 	.word	index@(_ZN4vllm29act_and_mul_kernel_with_paramIN3c104HalfE7__half2XadL_ZNS_14fatrelu_kernelIS2_EET_RKS5_fEEXadL_ZNS_21packed_fatrelu_kernelIS3_EES5_S7_fEELb0ELb0EEEvPS5_PS6_if)
        /*041c*/ 	.word	0x00000000


	//----- nvinfo : EIATTR_REGCOUNT
	.align		4
.L_208:
        /*0420*/ 	.byte	0x04, 0x2f
        /*0422*/ 	.short	(.L_210 - .L_209)
	.align		4
.L_209:
        /*0424*/ 	.word	index@(_ZN4vllm29act_and_mul_kernel_with_paramIN3c108BFloat16E14__nv_bfloat162XadL_ZNS_14fatrelu_kernelIS2_EET_RKS5_fEEXadL_ZNS_21packed_fatrelu_kernelIS3_EES5_S7_fEELb0ELb0EEEvPS5_PS6_if)
        /*0428*/ 	.word	0x00000010


	//----- nvinfo : EIATTR_FRAME_SIZE
	.align		4
.L_210:
        /*042c*/ 	.byte	0x04, 0x11
        /*042e*/ 	.short	(.L_212 - .L_211)
	.align		4
.L_211:
        /*0430*/ 	.word	index@(_ZN4vllm29act_and_mul_kernel_with_paramIN3c108BFloat16E14__nv_bfloat162XadL_ZNS_14fatrelu_kernelIS2_EET_RKS5_fEEXadL_ZNS_21packed_fatrelu_kernelIS3_EES5_S7_fEELb0ELb0EEEvPS5_PS6_if)
        /*0434*/ 	.word	0x00000000


	//----- nvinfo : EIATTR_REGCOUNT
	.align		4
.L_212:
        /*0438*/ 	.byte	0x04, 0x2f
        /*043a*/ 	.short	(.L_214 - .L_213)
	.align		4
.L_213:
        /*043c*/ 	.word	index@(_ZN4vllm24swigluoai_and_mul_kernelIfXadL_ZNS_17swigluoai_and_mulIfEET_RKS2_S4_ffEEEEvPS2_PS3_iff)
        /*0440*/ 	.word	0x00000014


	//----- nvinfo : EIATTR_FRAME_SIZE
	.align		4
.L_214:
        /*0444*/ 	.byte	0x04, 0x11
        /*0446*/ 	.short	(.L_216 - .L_215)
	.align		4
.L_215:
        /*0448*/ 	.word	index@(_ZN4vllm24swigluoai_and_mul_kernelIfXadL_ZNS_17swigluoai_and_mulIfEET_RKS2_S4_ffEEEEvPS2_PS3_iff)
        /*044c*/ 	.word	0x00000000


	//----- nvinfo : EIATTR_REGCOUNT
	.align		4
.L_216:
        /*0450*/ 	.byte	0x04, 0x2f
        /*0452*/ 	.short	(.L_218 - .L_217)
	.align		4
.L_217:
        /*0454*/ 	.word	index@(_ZN4vllm24swigluoai_and_mul_kernelIN3c104HalfEXadL_ZNS_17swigluoai_and_mulIS2_EET_RKS4_S6_ffEEEEvPS4_PS5_iff)
        /*0458*/ 	.word	0x00000018


	//----- nvinfo : EIATTR_FRAME_SIZE
	.align		4
.L_218:
        /*045c*/ 	.byte	0x04, 0x11
        /*045e*/ 	.short	(.L_220 - .L_219)
	.align		4
.L_219:
        /*0460*/ 	.word	index@(_ZN4vllm24swigluoai_and_mul_kernelIN3c104HalfEXadL_ZNS_17swigluoai_and_mulIS2_EET_RKS4_S6_ffEEEEvPS4_PS5_iff)
        /*0464*/ 	.word	0x00000000


	//----- nvinfo : EIATTR_REGCOUNT
	.align		4
.L_220:
        /*0468*/ 	.byte	0x04, 0x2f
        /*046a*/ 	.short	(.L_222 - .L_221)
	.align		4
.L_221:
        /*046c*/ 	.word	index@(_ZN4vllm24swigluoai_and_mul_kernelIN3c108BFloat16EXadL_ZNS_17swigluoai_and_mulIS2_EET_RKS4_S6_ffEEEEvPS4_PS5_iff)
        /*0470*/ 	.word	0x00000018


	//----- nvinfo : EIATTR_FRAME_SIZE
	.align		4
.L_222:
        /*0474*/ 	.byte	0x04, 0x11
        /*0476*/ 	.short	(.L_224 - .L_223)
	.align		4
.L_223:
        /*0478*/ 	.word	index@(_ZN4vllm24swigluoai_and_mul_kernelIN3c108BFloat16EXadL_ZNS_17swigluoai_and_mulIS2_EET_RKS4_S6_ffEEEEvPS4_PS5_iff)
        /*047c*/ 	.word	0x00000000


	//----- nvinfo : EIATTR_REGCOUNT
	.align		4
.L_224:
        /*0480*/ 	.byte	0x04, 0x2f
        /*0482*/ 	.short	(.L_226 - .L_225)
	.align		4
.L_225:
        /*0484*/ 	.word	index@(_ZN4vllm17activation_kernelIfXadL_ZNS_15gelu_new_kernelIfEET_RKS2_EELb1ELb1EEEvPS2_PS3_i)
        /*0488*/ 	.word	0x00000018


	//----- nvinfo : EIATTR_FRAME_SIZE
	.align		4
.L_226:
        /*048c*/ 	.byte	0x04, 0x11
        /*048e*/ 	.short	(.L_228 - .L_227)
	.align		4
.L_227:
        /*0490*/ 	.word	index@(_ZN4vllm17activation_kernelIfXadL_ZNS_15gelu_new_kernelIfEET_RKS2_EELb1ELb1EEEvPS2_PS3_i)
        /*0494*/ 	.word	0x00000000


	//----- nvinfo : EIATTR_REGCOUNT
	.align		4
.L_228:
        /*0498*/ 	.byte	0x04, 0x2f
        /*049a*/ 	.short	(.L_230 - .L_229)
	.align		4
.L_229:
        /*049c*/ 	.word	index@(_ZN4vllm17activation_kernelIN3c104HalfEXadL_ZNS_15gelu_new_kernelIS2_EET_RKS4_EELb1ELb1EEEvPS4_PS5_i)
        /*04a0*/ 	.word	0x00000018


	//----- nvinfo : EIATTR_FRAME_SIZE
	.align		4
.L_230:
        /*04a4*/ 	.byte	0x04, 0x11
        /*04a6*/ 	.short	(.L_232 - .L_231)
	.align		4
.L_231:
        /*04a8*/ 	.word	index@(_ZN4vllm17activation_kernelIN3c104HalfEXadL_ZNS_15gelu_new_kernelIS2_EET_RKS4_EELb1ELb1EEEvPS4_PS5_i)
        /*04ac*/ 	.word	0x00000000


	//----- nvinfo : EIATTR_REGCOUNT
	.align		4
.L_232:
        /*04b0*/ 	.byte	0x04, 0x2f
        /*04b2*/ 	.short	(.L_234 - .L_233)
	.align		4
.L_233:
        /*04b4*/ 	.word	index@(_ZN4vllm17activation_kernelIN3c108BFloat16EXadL_ZNS_15gelu_new_kernelIS2_EET_RKS4_EELb1ELb1EEEvPS4_PS5_i)
        /*04b8*/ 	.word	0x00000018


	//----- nvinfo : EIATTR_FRAME_SIZE
	.align		4
.L_234:
        /*04bc*/ 	.byte	0x04, 0x11
        /*04be*/ 	.short	(.L_236 - .L_235)
	.align		4
.L_235:
        /*04c0*/ 	.word	index@(_ZN4vllm17activation_kernelIN3c108BFloat16EXadL_ZNS_15gelu_new_kernelIS2_EET_RKS4_EELb1ELb1EEEvPS4_PS5_i)
        /*04c4*/ 	.word	0x00000000


	//----- nvinfo : EIATTR_REGCOUNT
	.align		4
.L_236:
        /*04c8*/ 	.byte	0x04, 0x2f
        /*04ca*/ 	.short	(.L_238 - .L_237)
	.align		4
.L_237:
        /*04cc*/ 	.word	index@(_ZN4vllm17activation_kernelIfXadL_ZNS_15gelu_new_kernelIfEET_RKS2_EELb1ELb0EEEvPS2_PS3_i)
        /*04d0*/ 	.word	0x00000014


	//----- nvinfo : EIATTR_FRAME_SIZE
	.align		4
.L_238:
        /*04d4*/ 	.byte	0x04, 0x11
        /*04d6*/ 	.short	(.L_240 - .L_239)
	.align		4
.L_239:
        /*04d8*/ 	.word	index@(_ZN4vllm17activation_kernelIfXadL_ZNS_15gelu_new_kernelIfEET_RKS2_EELb1ELb0EEEvPS2_PS3_i)
        /*04dc*/ 	.word	0x00000000


	//----- nvinfo : EIATTR_REGCOUNT
	.align		4
.L_240:
        /*04e0*/ 	.byte	0x04, 0x2f
        /*04e2*/ 	.short	(.L_242 - .L_241)
	.align		4
.L_241:
        /*04e4*/ 	.word	index@(_ZN4vllm17activation_kernelIN3c104HalfEXadL_ZNS_15gelu_new_kernelIS2_EET_RKS4_EELb1ELb0EEEvPS4_PS5_i)
        /*04e8*/ 	.word	0x0000001c


	//----- nvinfo : EIATTR_FRAME_SIZE
	.align		4
.L_242:
        /*04ec*/ 	.byte	0x04, 0x11
        /*04ee*/ 	.short	(.L_244 - .L_243)
	.align		4
.L_243:
        /*04f0*/ 	.word	index@(_ZN4vllm17activation_kernelIN3c104HalfEXadL_ZNS_15gelu_new_kernelIS2_EET_RKS4_EELb1ELb0EEEvPS4_PS5_i)
        /*04f4*/ 	.word	0x00000000


	//----- nvinfo : EIATTR_REGCOUNT
	.align		4
.L_244:
        /*04f8*/ 	.byte	0x04, 0x2f
        /*04fa*/ 	.short	(.L_246 - .L_245)
	.align		4
.L_245:
        /*04fc*/ 	.word	index@(_ZN4vllm17activation_kernelIN3c108BFloat16EXadL_ZNS_15gelu_new_kernelIS2_EET_RKS4_EELb1ELb0EEEvPS4_PS5_i)
        /*0500*/ 	.word	0x0000001a


	//----- nvinfo : EIATTR_FRAME_SIZE
	.align		4
.L_246:
        /*0504*/ 	.byte	0x04, 0x11
        /*0506*/ 	.short	(.L_248 - .L_247)
	.align		4
.L_247:
        /*0508*/ 	.word	index@(_ZN4vllm17activation_kernelIN3c108BFloat16EXadL_ZNS_15gelu_new_kernelIS2_EET_RKS4_EELb1ELb0EEEvPS4_PS5_i)
        /*050c*/ 	.word	0x00000000


	//----- nvinfo : EIATTR_REGCOUNT
	.align		4
.L_248:
        /*0510*/ 	.byte	0x04, 0x2f
        /*0512*/ 	.short	(.L_250 - .L_249)
	.align		4
.L_249:
        /*0514*/ 	.word	index@(_ZN4vllm17activation_kernelIfXadL_ZNS_15gelu_new_kernelIfEET_RKS2_EELb0ELb0EEEvPS2_PS3_i)
        /*0518*/ 	.word	0x0000000e


	//----- nvinfo : EIATTR_FRAME_SIZE
	.align		4
.L_250:
        /*051c*/ 	.byte	0x04, 0x11
        /*051e*/ 	.short	(.L_252 - .L_251)
	.align		4
.L_251:
        /*0520*/ 	.word	index@(_ZN4vllm17activation_kernelIfXadL_ZNS_15gelu_new_kernelIfEET_RKS2_EELb0ELb0EEEvPS2_PS3_i)
        /*0524*/ 	.word	0x00000000


	//----- nvinfo : EIATTR_REGCOUNT
	.align		4
.L_252:
        /*0528*/ 	.byte	0x04, 0x2f
        /*052a*/ 	.short	(.L_254 - .L_253)
	.align		4
.L_253:
        /*052c*/ 	.word	index@(_ZN4vllm17activation_kernelIN3c104HalfEXadL_ZNS_15gelu_new_kernelIS2_EET_RKS4_EELb0ELb0EEEvPS4_PS5_i)
        /*0530*/ 	.word	0x0000000c


	//----- nvinfo : EIATTR_FRAME_SIZE
	.align		4
.L_254:
        /*0534*/ 	.byte	0x04, 0x11
        /*0536*/ 	.short	(.L_256 - .L_255)
	.align		4
.L_255:
        /*0538*/ 	.word	index@(_ZN4vllm17activation_kernelIN3c104HalfEXadL_ZNS_15gelu_new_kernelIS2_EET_RKS4_EELb0ELb0EEEvPS4_PS5_i)
        /*053c*/ 	.word	0x00000000


	//----- nvinfo : EIATTR_REGCOUNT
	.align		4
.L_256:
        /*0540*/ 	.byte	0x04, 0x2f
        /*0542*/ 	.short	(.L_258 - .L_257)
	.align		4
.L_257:
        /*0544*/ 	.word	index@(_ZN4vllm17activation_kernelIN3c108BFloat16EXadL_ZNS_15gelu_new_kernelIS2_EET_RKS4_EELb0ELb0EEEvPS4_PS5_i)
        /*0548*/ 	.word	0x0000000b


	//----- nvinfo : EIATTR_FRAME_SIZE
	.align		4
.L_258:
        /*054c*/ 	.byte	0x04, 0x11
        /*054e*/ 	.short	(.L_260 - .L_259)
	.align		4
.L_259:
        /*0550*/ 	.word	index@(_ZN4vllm17activation_kernelIN3c108BFloat16EXadL_ZNS_15gelu_new_kernelIS2_EET_RKS4_EELb0ELb0EEEvPS4_PS5_i)
        /*0554*/ 	.word	0x00000000


	//----- nvinfo : EIATTR_REGCOUNT
	.align		4
.L_260:
        /*0558*/ 	.byte	0x04, 0x2f
        /*055a*/ 	.short	(.L_262 - .L_261)
	.align		4
.L_261:
        /*055c*/ 	.word	index@(_ZN4vllm17activation_kernelIfXadL_ZNS_16gelu_fast_kernelIfEET_RKS2_EELb1ELb1EEEvPS2_PS3_i)
        /*0560*/ 	.word	0x00000018


	//----- nvinfo : EIATTR_FRAME_SIZE
	.align		4
.L_262:
        /*0564*/ 	.byte	0x04, 0x11
        /*0566*/ 	.short	(.L_264 - .L_263)
	.align		4
.L_263:
        /*0568*/ 	.word	index@(_ZN4vllm17activation_kernelIfXadL_ZNS_16gelu_fast_kernelIfEET_RKS2_EELb1ELb1EEEvPS2_PS3_i)
        /*056c*/ 	.word	0x00000000


	//----- nvinfo : EIATTR_REGCOUNT
	.align		4
.L_264:
        /*0570*/ 	.byte	0x04, 0x2f
        /*0572*/ 	.short	(.L_266 - .L_265)
	.align		4
.L_265:
        /*0574*/ 	.word	index@(_ZN4vllm17activation_kernelIN3c104HalfEXadL_ZNS_16gelu_fast_kernelIS2_EET_RKS4_EELb1ELb1EEEvPS4_PS5_i)
        /*0578*/ 	.word	0x00000018


	//----- nvinfo : EIATTR_FRAME_SIZE
	.align		4
.L_266:
        /*057c*/ 	.byte	0x04, 0x11
        /*057e*/ 	.short	(.L_268 - .L_267)
	.align		4
.L_267:
        /*0580*/ 	.word	index@(_ZN4vllm17activation_kernelIN3c104HalfEXadL_ZNS_16gelu_fast_kernelIS2_EET_RKS4_EELb1ELb1EEEvPS4_PS5_i)
        /*0584*/ 	.word	0x00000000


	//----- nvinfo : EIATTR_REGCOUNT
	.align		4
.L_268:
        /*0588*/ 	.byte	0x04, 0x2f
        /*058a*/ 	.short	(.L_270 - .L_269)
	.align		4
.L_269:
        /*058c*/ 	.word	index@(_ZN4vllm17activation_kernelIN3c108BFloat16EXadL_ZNS_16gelu_fast_kernelIS2_EET_RKS4_EELb1ELb1EEEvPS4_PS5_i)
        /*0590*/ 	.word	0x00000018


	//----- nvinfo : EIATTR_FRAME_SIZE
	.align		4
.L_270:
        /*0594*/ 	.byte	0x04, 0x11
        /*0596*/ 	.short	(.L_272 - .L_271)
	.align		4
.L_271:
        /*0598*/ 	.word	index@(_ZN4vllm17activation_kernelIN3c108BFloat16EXadL_ZNS_16gelu_fast_kernelIS2_EET_RKS4_EELb1ELb1EEEvPS4_PS5_i)
        /*059c*/ 	.word	0x00000000


	//----- nvinfo : EIATTR_REGCOUNT
	.align		4
.L_272:
        /*05a0*/ 	.byte	0x04, 0x2f
        /*05a2*/ 	.short	(.L_274 - .L_273)
	.align		4
.L_273:
        /*05a4*/ 	.word	index@(_ZN4vllm17activation_kernelIfXadL_ZNS_16gelu_fast_kernelIfEET_RKS2_EELb1ELb0EEEvPS2_PS3_i)
        /*05a8*/ 	.word	0x00000014


	//----- nvinfo : EIATTR_FRAME_SIZE
	.align		4
.L_274:
        /*05ac*/ 	.byte	0x04, 0x11
        /*05ae*/ 	.short	(.L_276 - .L_275)
	.align		4
.L_275:
        /*05b0*/ 	.word	index@(_ZN4vllm17activation_kernelIfXadL_ZNS_16gelu_fast_kernelIfEET_RKS2_EELb1ELb0EEEvPS2_PS3_i)
        /*05b4*/ 	.word	0x00000000


	//----- nvinfo : EIATTR_REGCOUNT
	.align		4
.L_276:
        /*05b8*/ 	.byte	0x04, 0x2f
        /*05ba*/ 	.short	(.L_278 - .L_277)
	.align		4
.L_277:
        /*05bc*/ 	.word	index@(_ZN4vllm17activation_kernelIN3c104HalfEXadL_ZNS_16gelu_fast_kernelIS2_EET_RKS4_EELb1ELb0EEEvPS4_PS5_i)
        /*05c0*/ 	.word	0x0000001e


	//----- nvinfo : EIATTR_FRAME_SIZE
	.align		4
.L_278:
        /*05c4*/ 	.byte	0x04, 0x11
        /*05c6*/ 	.short	(.L_280 - .L_279)
	.align		4
.L_279:
        /*05c8*/ 	.word	index@(_ZN4vllm17activation_kernelIN3c104HalfEXadL_ZNS_16gelu_fast_kernelIS2_EET_RKS4_EELb1ELb0EEEvPS4_PS5_i)
        /*05cc*/ 	.word	0x00000000


	//----- nvinfo : EIATTR_REGCOUNT
	.align		4
.L_280:
        /*05d0*/ 	.byte	0x04, 0x2f
        /*05d2*/ 	.short	(.L_282 - .L_281)
	.align		4
.L_281:
        /*05d4*/ 	.word	index@(_ZN4vllm17activation_kernelIN3c108BFloat16EXadL_ZNS_16gelu_fast_kernelIS2_EET_RKS4_EELb1ELb0EEEvPS4_PS5_i)
        /*05d8*/ 	.word	0x0000001e


	//----- nvinfo : EIATTR_FRAME_SIZE
	.align		4
.L_282:
        /*05dc*/ 	.byte	0x04, 0x11
        /*05de*/ 	.short	(.L_284 - .L_283)
	.align		4
.L_283:
        /*05e0*/ 	.word	index@(_ZN4vllm17activation_kernelIN3c108BFloat16EXadL_ZNS_16gelu_fast_kernelIS2_EET_RKS4_EELb1ELb0EEEvPS4_PS5_i)
        /*05e4*/ 	.word	0x00000000


	//----- nvinfo : EIATTR_REGCOUNT
	.align		4
.L_284:
        /*05e8*/ 	.byte	0x04, 0x2f
        /*05ea*/ 	.short	(.L_286 - .L_285)
	.align		4
.L_285:
        /*05ec*/ 	.word	index@(_ZN4vllm17activation_kernelIfXadL_ZNS_16gelu_fast_kernelIfEET_RKS2_EELb0ELb0EEEvPS2_PS3_i)
        /*05f0*/ 	.word	0x0000000e


	//----- nvinfo : EIATTR_FRAME_SIZE
	.align		4
.L_286:
        /*05f4*/ 	.byte	0x04, 0x11
        /*05f6*/ 	.short	(.L_288 - .L_287)
	.align		4
.L_287:
        /*05f8*/ 	.word	index@(_ZN4vllm17activation_kernelIfXadL_ZNS_16gelu_fast_kernelIfEET_RKS2_EELb0ELb0EEEvPS2_PS3_i)
        /*05fc*/ 	.word	0x00000000


	//----- nvinfo : EIATTR_REGCOUNT
	.align		4
.L_288:
        /*0600*/ 	.byte	0x04, 0x2f
        /*0602*/ 	.short	(.L_290 - .L_289)
	.align		4
.L_289:
        /*0604*/ 	.word	index@(_ZN4vllm17activation_kernelIN3c104HalfEXadL_ZNS_16gelu_fast_kernelIS2_EET_RKS4_EELb0ELb0EEEvPS4_PS5_i)
        /*0608*/ 	.word	0x0000000e


	//----- nvinfo : EIATTR_FRAME_SIZE
	.align		4
.L_290:
        /*060c*/ 	.byte	0x04, 0x11
        /*060e*/ 	.short	(.L_292 - .L_291)
	.align		4
.L_291:
        /*0610*/ 	.word	index@(_ZN4vllm17activation_kernelIN3c104HalfEXadL_ZNS_16gelu_fast_kernelIS2_EET_RKS4_EELb0ELb0EEEvPS4_PS5_i)
        /*0614*/ 	.word	0x00000000


	//----- nvinfo : EIATTR_REGCOUNT
	.align		4
.L_292:
        /*0618*/ 	.byte	0x04, 0x2f
        /*061a*/ 	.short	(.L_294 - .L_293)
	.align		4
.L_293:
        /*061c*/ 	.word	index@(_ZN4vllm17activation_kernelIN3c108BFloat16EXadL_ZNS_16gelu_fast_kernelIS2_EET_RKS4_EELb0ELb0EEEvPS4_PS5_i)
        /*0620*/ 	.word	0x0000000c


	//----- nvinfo : EIATTR_FRAME_SIZE
	.align		4
.L_294:
        /*0624*/ 	.byte	0x04, 0x11
        /*0626*/ 	.short	(.L_296 - .L_295)
	.align		4
.L_295:
        /*0628*/ 	.word	index@(_ZN4vllm17activation_kernelIN3c108BFloat16EXadL_ZNS_16gelu_fast_kernelIS2_EET_RKS4_EELb0ELb0EEEvPS4_PS5_i)
        /*062c*/ 	.word	0x00000000


	//----- nvinfo : EIATTR_REGCOUNT
	.align		4
.L_296:
        /*0630*/ 	.byte	0x04, 0x2f
        /*0632*/ 	.short	(.L_298 - .L_297)
	.align		4
.L_297:
        /*0634*/ 	.word	index@(_ZN4vllm17activation_kernelIfXadL_ZNS_17gelu_quick_kernelIfEET_RKS2_EELb1ELb1EEEvPS2_PS3_i)
        /*0638*/ 	.word	0x00000018


	//----- nvinfo : EIATTR_FRAME_SIZE
	.align		4
.L_298:
        /*063c*/ 	.byte	0x04, 0x11
        /*063e*/ 	.short	(.L_300 - .L_299)
	.align		4
.L_299:
        /*0640*/ 	.word	index@(_ZN4vllm17activation_kernelIfXadL_ZNS_17gelu_quick_kernelIfEET_RKS2_EELb1ELb1EEEvPS2_PS3_i)
        /*0644*/ 	.word	0x00000000


	//----- nvinfo : EIATTR_REGCOUNT
	.align		4
.L_300:
        /*0648*/ 	.byte	0x04, 0x2f
        /*064a*/ 	.short	(.L_302 - .L_301)
	.align		4
.L_301:
        /*064c*/ 	.word	index@(_ZN4vllm17activation_kernelIN3c104HalfEXadL_ZNS_17gelu_quick_kernelIS2_EET_RKS4_EELb1ELb1EEEvPS4_PS5_i)
        /*0650*/ 	.word	0x00000018


	//----- nvinfo : EIATTR_FRAME_SIZE
	.align		4
.L_302:
        /*0654*/ 	.byte	0x04, 0x11
        /*0656*/ 	.short	(.L_304 - .L_303)
	.align		4
.L_303:
        /*0658*/ 	.word	index@(_ZN4vllm17activation_kernelIN3c104HalfEXadL_ZNS_17gelu_quick_kernelIS2_EET_RKS4_EELb1ELb1EEEvPS4_PS5_i)
        /*065c*/ 	.word	0x00000000


	//----- nvinfo : EIATTR_REGCOUNT
	.align		4
.L_304:
        /*0660*/ 	.byte	0x04, 0x2f
        /*0662*/ 	.short	(.L_306 - .L_305)
	.align		4
.L_305:
        /*0664*/ 	.word	index@(_ZN4vllm17activation_kernelIN3c108BFloat16EXadL_ZNS_17gelu_quick_kernelIS2_EET_RKS4_EELb1ELb1EEEvPS4_PS5_i)
        /*0668*/ 	.word	0x00000018


	//----- nvinfo : EIATTR_FRAME_SIZE
	.align		4
.L_306:
        /*066c*/ 	.byte	0x04, 0x11
        /*066e*/ 	.short	(.L_308 - .L_307)
	.align		4
.L_307:
        /*0670*/ 	.word	index@(_ZN4vllm17activation_kernelIN3c108BFloat16EXadL_ZNS_17gelu_quick_kernelIS2_EET_RKS4_EELb1ELb1EEEvPS4_PS5_i)
        /*0674*/ 	.word	0x00000000


	//----- nvinfo : EIATTR_REGCOUNT
	.align		4
.L_308:
        /*0678*/ 	.byte	0x04, 0x2f
        /*067a*/ 	.short	(.L_310 - .L_309)
	.align		4
.L_309:
        /*067c*/ 	.word	index@(_ZN4vllm17activation_kernelIfXadL_ZNS_17gelu_quick_kernelIfEET_RKS2_EELb1ELb0EEEvPS2_PS3_i)
        /*0680*/ 	.word	0x00000013


	//----- nvinfo : EIATTR_FRAME_SIZE
	.align		4
.L_310:
        /*0684*/ 	.byte	0x04, 0x11
        /*0686*/ 	.short	(.L_312 - .L_311)
	.align		4
.L_311:
        /*0688*/ 	.word	index@(_ZN4vllm17activation_kernelIfXadL_ZNS_17gelu_quick_kernelIfEET_RKS2_EELb1ELb0EEEvPS2_PS3_i)
        /*068c*/ 	.word	0x00000000


	//----- nvinfo : EIATTR_REGCOUNT
	.align		4
.L_312:
        /*0690*/ 	.byte	0x04, 0x2f
        /*0692*/ 	.short	(.L_314 - .L_313)
	.align		4
.L_313:
        /*0694*/ 	.word	index@(_ZN4vllm17activation_kernelIN3c104HalfEXadL_ZNS_17gelu_quick_kernelIS2_EET_RKS4_EELb1ELb0EEEvPS4_PS5_i)
        /*0698*/ 	.word	0x0000001c


	//----- nvinfo : EIATTR_FRAME_SIZE
	.align		4
.L_314:
        /*069c*/ 	.byte	0x04, 0x11
        /*069e*/ 	.short	(.L_316 - .L_315)
	.align		4
.L_315:
        /*06a0*/ 	.word	index@(_ZN4vllm17activation_kernelIN3c104HalfEXadL_ZNS_17gelu_quick_kernelIS2_EET_RKS4_EELb1ELb0EEEvPS4_PS5_i)
        /*06a4*/ 	.word	0x00000000


	//----- nvinfo : EIATTR_REGCOUNT
	.align		4
.L_316:
        /*06a8*/ 	.byte	0x04, 0x2f
        /*06aa*/ 	.short	(.L_318 - .L_317)
	.align		4
.L_317:
        /*06ac*/ 	.word	index@(_ZN4vllm17activation_kernelIN3c108BFloat16EXadL_ZNS_17gelu_quick_kernelIS2_EET_RKS4_EELb1ELb0EEEvPS4_PS5_i)
        /*06b0*/ 	.word	0x0000001c


	//----- nvinfo : EIATTR_FRAME_SIZE
	.align		4
.L_318:
        /*06b4*/ 	.byte	0x04, 0x11
        /*06b6*/ 	.short	(.L_320 - .L_319)
	.align		4
.L_319:
        /*06b8*/ 	.word	index@(_ZN4vllm17activation_kernelIN3c108BFloat16EXadL_ZNS_17gelu_quick_kernelIS2_EET_RKS4_EELb1ELb0EEEvPS4_PS5_i)
        /*06bc*/ 	.word	0x00000000


	//----- nvinfo : EIATTR_REGCOUNT
	.align		4
.L_320:
        /*06c0*/ 	.byte	0x04, 0x2f
        /*06c2*/ 	.short	(.L_322 - .L_321)
	.align		4
.L_321:
        /*06c4*/ 	.word	index@(_ZN4vllm17activation_kernelIfXadL_ZNS_17gelu_quick_kernelIfEET_RKS2_EELb0ELb0EEEvPS2_PS3_i)
        /*06c8*/ 	.word	0x0000000d


	//----- nvinfo : EIATTR_FRAME_SIZE
	.align		4
.L_322:
        /*06cc*/ 	.byte	0x04, 0x11
        /*06ce*/ 	.short	(.L_324 - .L_323)
	.align		4
.L_323:
        /*06d0*/ 	.word	index@(_ZN4vllm17activation_kernelIfXadL_ZNS_17gelu_quick_kernelIfEET_RKS2_EELb0ELb0EEEvPS2_PS3_i)
        /*06d4*/ 	.word	0x00000000


	//----- nvinfo : EIATTR_REGCOUNT
	.align		4
.L_324:
        /*06d8*/ 	.byte	0x04, 0x2f
        /*06da*/ 	.short	(.L_326 - .L_325)
	.align		4
.L_325:
        /*06dc*/ 	.word	index@(_ZN4vllm17activation_kernelIN3c104HalfEXadL_ZNS_17gelu_quick_kernelIS2_EET_RKS4_EELb0ELb0EEEvPS4_PS5_i)
        /*06e0*/ 	.word	0x0000000e


	//----- nvinfo : EIATTR_FRAME_SIZE
	.align		4
.L_326:
        /*06e4*/ 	.byte	0x04, 0x11
        /*06e6*/ 	.short	(.L_328 - .L_327)
	.align		4
.L_327:
        /*06e8*/ 	.word	index@(_ZN4vllm17activation_kernelIN3c104HalfEXadL_ZNS_17gelu_quick_kernelIS2_EET_RKS4_EELb0ELb0EEEvPS4_PS5_i)
        /*06ec*/ 	.word	0x00000000


	//----- nvinfo : EIATTR_REGCOUNT
	.align		4
.L_328:
        /*06f0*/ 	.byte	0x04, 0x2f
        /*06f2*/ 	.short	(.L_330 - .L_329)
	.align		4
.L_329:
        /*06f4*/ 	.word	index@(_ZN4vllm17activation_kernelIN3c108BFloat16EXadL_ZNS_17gelu_quick_kernelIS2_EET_RKS4_EELb0ELb0EEEvPS4_PS5_i)
        /*06f8*/ 	.word	0x0000000d


	//----- nvinfo : EIATTR_FRAME_SIZE
	.align		4
.L_330:
        /*06fc*/ 	.byte	0x04, 0x11
        /*06fe*/ 	.short	(.L_332 - .L_331)
	.align		4
.L_331:
        /*0700*/ 	.word	index@(_ZN4vllm17activation_kernelIN3c108BFloat16EXadL_ZNS_17gelu_quick_kernelIS2_EET_RKS4_EELb0ELb0EEEvPS4_PS5_i)
        /*0704*/ 	.word	0x00000000


	//----- nvinfo : EIATTR_MIN_STACK_SIZE
	.align		4
.L_332:
        /*0708*/ 	.byte	0x04, 0x12
        /*070a*/ 	.short	(.L_334 - .L_333)
	.align		4
.L_333:
        /*070c*/ 	.word	index@(_ZN4vllm17activation_kernelIN3c108BFloat16EXadL_ZNS_17gelu_quick_kernelIS2_EET_RKS4_EELb0ELb0EEEvPS4_PS5_i)
        /*0710*/ 	.word	0x00000000


	//----- nvinfo : EIATTR_MIN_STACK_SIZE
	.align		4
.L_334:
        /*0714*/ 	.byte	0x04, 0x12
        /*0716*/ 	.short	(.L_336 - .L_335)
	.align		4
.L_335:
        /*0718*/ 	.word	index@(_ZN4vllm17activation_kernelIN3c104HalfEXadL_ZNS_17gelu_quick_kernelIS2_EET_RKS4_EELb0ELb0EEEvPS4_PS5_i)
        /*071c*/ 	.word	0x00000000


	//----- nvinfo : EIATTR_MIN_STACK_SIZE
	.align		4
.L_336:
        /*0720*/ 	.byte	0x04, 0x12
        /*0722*/ 	.short	(.L_338 - .L_337)
	.align		4
.L_337:
        /*0724*/ 	.word	index@(_ZN4vllm17activation_kernelIfXadL_ZNS_17gelu_quick_kernelIfEET_RKS2_EELb0ELb0EEEvPS2_PS3_i)
        /*0728*/ 	.word	0x00000000


	//----- nvinfo : EIATTR_MIN_STACK_SIZE
	.align		4
.L_338:
        /*072c*/ 	.byte	0x04, 0x12
        /*072e*/ 	.short	(.L_340 - .L_339)
	.align		4
.L_339:
        /*0730*/ 	.word	index@(_ZN4vllm17activation_kernelIN3c108BFloat16EXadL_ZNS_17gelu_quick_kernelIS2_EET_RKS4_EELb1ELb0EEEvPS4_PS5_i)
        /*0734*/ 	.word	0x00000000


	//----- nvinfo : EIATTR_MIN_STACK_SIZE
	.align		4
.L_340:
        /*0738*/ 	.byte	0x04, 0x12
        /*073a*/ 	.short	(.L_342 - .L_341)
	.align		4
.L_341:
        /*073c*/ 	.word	index@(_ZN4vllm17activation_kernelIN3c104HalfEXadL_ZNS_17gelu_quick_kernelIS2_EET_RKS4_EELb1ELb0EEEvPS4_PS5_i)
        /*0740*/ 	.word	0x00000000


	//----- nvinfo : EIATTR_MIN_STACK_SIZE
	.align		4
.L_342:
        /*0744*/ 	.byte	0x04, 0x12
        /*0746*/ 	.short	(.L_344 - .L_343)
	.align		4
.L_343:
        /*0748*/ 	.word	index@(_ZN4vllm17activation_kernelIfXadL_ZNS_17gelu_quick_kernelIfEET_RKS2_EELb1ELb0EEEvPS2_PS3_i)
        /*074c*/ 	.word	0x00000000


	//----- nvinfo : EIATTR_MIN_STACK_SIZE
	.align		4
.L_344:
        /*0750*/ 	.byte	0x04, 0x12
        /*0752*/ 	.short	(.L_346 - .L_345)
	.align		4
.L_345:
        /*0754*/ 	.word	index@(_ZN4vllm17activation_kernelIN3c108BFloat16EXadL_ZNS_17gelu_quick_kernelIS2_EET_RKS4_EELb1ELb1EEEvPS4_PS5_i)
        /*0758*/ 	.word	0x00000000


	//----- nvinfo : EIATTR_MIN_STACK_SIZE
	.align		4
.L_346:
        /*075c*/ 	.byte	0x04, 0x12
        /*075e*/ 	.short	(.L_348 - .L_347)
	.align		4
.L_347:
        /*0760*/ 	.word	index@(_ZN4vllm17activation_kernelIN3c104HalfEXadL_ZNS_17gelu_quick_kernelIS2_EET_RKS4_EELb1ELb1EEEvPS4_PS5_i)
        /*0764*/ 	.word	0x00000000


	//----- nvinfo : EIATTR_MIN_STACK_SIZE
	.align		4
.L_348:
        /*0768*/ 	.byte	0x04, 0x12
        /*076a*/ 	.short	(.L_350 - .L_349)
	.align		4
.L_349:
        /*076c*/ 	.word	index@(_ZN4vllm17activation_kernelIfXadL_ZNS_17gelu_quick_kernelIfEET_RKS2_EELb1ELb1EEEvPS2_PS3_i)
        /*0770*/ 	.word	0x00000000


	//----- nvinfo : EIATTR_MIN_STACK_SIZE
	.align		4
.L_350:
        /*0774*/ 	.byte	0x04, 0x12
        /*0776*/ 	.short	(.L_352 - .L_351)
	.align		4
.L_351:
        /*0778*/ 	.word	index@(_ZN4vllm17activation_kernelIN3c108BFloat16EXadL_ZNS_16gelu_fast_kernelIS2_EET_RKS4_EELb0ELb0EEEvPS4_PS5_i)
        /*077c*/ 	.word	0x00000000


	//----- nvinfo : EIATTR_MIN_STACK_SIZE
	.align		4
.L_352:
        /*0780*/ 	.byte	0x04, 0x12
        /*0782*/ 	.short	(.L_354 - .L_353)
	.align		4
.L_353:
        /*0784*/ 	.word	index@(_ZN4vllm17activation_kernelIN3c104HalfEXadL_ZNS_16gelu_fast_kernelIS2_EET_RKS4_EELb0ELb0EEEvPS4_PS5_i)
        /*0788*/ 	.word	0x00000000


	//----- nvinfo : EIATTR_MIN_STACK_SIZE
	.align		4
.L_354:
        /*078c*/ 	.byte	0x04, 0x12
        /*078e*/ 	.short	(.L_356 - .L_355)
	.align		4
.L_355:
        /*0790*/ 	.word	index@(_ZN4vllm17activation_kernelIfXadL_ZNS_16gelu_fast_kernelIfEET_RKS2_EELb0ELb0EEEvPS2_PS3_i)
        /*0794*/ 	.word	0x00000000


	//----- nvinfo : EIATTR_MIN_STACK_SIZE
	.align		4
.L_356:
        /*0798*/ 	.byte	0x04, 0x12
        /*079a*/ 	.short	(.L_358 - .L_357)
	.align		4
.L_357:
        /*079c*/ 	.word	index@(_ZN4vllm17activation_kernelIN3c108BFloat16EXadL_ZNS_16gelu_fast_kernelIS2_EET_RKS4_EELb1ELb0EEEvPS4_PS5_i)
        /*07a0*/ 	.word	0x00000000


	//----- nvinfo : EIATTR_MIN_STACK_SIZE
	.align		4
.L_358:
        /*07a4*/ 	.byte	0x04, 0x12
        /*07a6*/ 	.short	(.L_360 - .L_359)
	.align		4
.L_359:
        /*07a8*/ 	.word	index@(_ZN4vllm17activation_kernelIN3c104HalfEXadL_ZNS_16gelu_fast_kernelIS2_EET_RKS4_EELb1ELb0EEEvPS4_PS5_i)
        /*07ac*/ 	.word	0x00000000


	//----- nvinfo : EIATTR_MIN_STACK_SIZE
	.align		4
.L_360:
        /*07b0*/ 	.byte	0x04, 0x12
        /*07b2*/ 	.short	(.L_362 - .L_361)
	.align		4
.L_361:
        /*07b4*/ 	.word	index@(_ZN4vllm17activation_kernelIfXadL_ZNS_16gelu_fast_kernelIfEET_RKS2_EELb1ELb0EEEvPS2_PS3_i)
        /*07b8*/ 	.word	0x00000000


	//----- nvinfo : EIATTR_MIN_STACK_SIZE
	.align		4
.L_362:
        /*07bc*/ 	.byte	0x04, 0x12
        /*07be*/ 	.short	(.L_364 - .L_363)
	.align		4
.L_363:
        /*07c0*/ 	.word	index@(_ZN4vllm17activation_kernelIN3c108BFloat16EXadL_ZNS_16gelu_fast_kernelIS2_EET_RKS4_EELb1ELb1EEEvPS4_PS5_i)
        /*07c4*/ 	.word	0x00000000


	//----- nvinfo : EIATTR_MIN_STACK_SIZE
	.align		4
.L_364:
        /*07c8*/ 	.byte	0x04, 0x12
        /*07ca*/ 	.short	(.L_366 - .L_365)
	.align		4
.L_365:
        /*07cc*/ 	.word	index@(_ZN4vllm17activation_kernelIN3c104HalfEXadL_ZNS_16gelu_fast_kernelIS2_EET_RKS4_EELb1ELb1EEEvPS4_PS5_i)
        /*07d0*/ 	.word	0x00000000


	//----- nvinfo : EIATTR_MIN_STACK_SIZE
	.align		4
.L_366:
        /*07d4*/ 	.byte	0x04, 0x12
        /*07d6*/ 	.short	(.L_368 - .L_367)
	.align		4
.L_367:
        /*07d8*/ 	.word	index@(_ZN4vllm17activation_kernelIfXadL_ZNS_16gelu_fast_kernelIfEET_RKS2_EELb1ELb1EEEvPS2_PS3_i)
        /*07dc*/ 	.word	0x00000000


	//----- nvinfo : EIATTR_MIN_STACK_SIZE
	.align		4
.L_368:
        /*07e0*/ 	.byte	0x04, 0x12
        /*07e2*/ 	.short	(.L_370 - .L_369)
	.align		4
.L_369:
        /*07e4*/ 	.word	index@(_ZN4vllm17activation_kernelIN3c108BFloat16EXadL_ZNS_15gelu_new_kernelIS2_EET_RKS4_EELb0ELb0EEEvPS4_PS5_i)
        /*07e8*/ 	.word	0x00000000


	//----- nvinfo : EIATTR_MIN_STACK_SIZE
	.align		4
.L_370:
        /*07ec*/ 	.byte	0x04, 0x12
        /*07ee*/ 	.short	(.L_372 - .L_371)
	.align		4
.L_371:
        /*07f0*/ 	.word	index@(_ZN4vllm17activation_kernelIN3c104HalfEXadL_ZNS_15gelu_new_kernelIS2_EET_RKS4_EELb0ELb0EEEvPS4_PS5_i)
        /*07f4*/ 	.word	0x00000000


	//----- nvinfo : EIATTR_MIN_STACK_SIZE
	.align		4
.L_372:
        /*07f8*/ 	.byte	0x04, 0x12
        /*07fa*/ 	.short	(.L_374 - .L_373)
	.align		4
.L_373:
        /*07fc*/ 	.word	index@(_ZN4vllm17activation_kernelIfXadL_ZNS_15gelu_new_kernelIfEET_RKS2_EELb0ELb0EEEvPS2_PS3_i)
        /*0800*/ 	.word	0x00000000


	//----- nvinfo : EIATTR_MIN_STACK_SIZE
	.align		4
.L_374:
        /*0804*/ 	.byte	0x04, 0x12
        /*0806*/ 	.short	(.L_376 - .L_375)
	.align		4
.L_375:
        /*0808*/ 	.word	index@(_ZN4vllm17activation_kernelIN3c108BFloat16EXadL_ZNS_15gelu_new_kernelIS2_EET_RKS4_EELb1ELb0EEEvPS4_PS5_i)
        /*080c*/ 	.word	0x00000000


	//----- nvinfo : EIATTR_MIN_STACK_SIZE
	.align		4
.L_376:
        /*0810*/ 	.byte	0x04, 0x12
        /*0812*/ 	.short	(.L_378 - .L_377)
	.align		4
.L_377:
        /*0814*/ 	.word	index@(_ZN4vllm17activation_kernelIN3c104HalfEXadL_ZNS_15gelu_new_kernelIS2_EET_RKS4_EELb1ELb0EEEvPS4_PS5_i)
        /*0818*/ 	.word	0x00000000


	//----- nvinfo : EIATTR_MIN_STACK_SIZE
	.align		4
.L_378:
        /*081c*/ 	.byte	0x04, 0x12
        /*081e*/ 	.short	(.L_380 - .L_379)
	.align		4
.L_379:
        /*0820*/ 	.word	index@(_ZN4vllm17activation_kernelIfXadL_ZNS_15gelu_new_kernelIfEET_RKS2_EELb1ELb0EEEvPS2_PS3_i)
        /*0824*/ 	.word	0x00000000


	//----- nvinfo : EIATTR_MIN_STACK_SIZE
	.align		4
.L_380:
        /*0828*/ 	.byte	0x04, 0x12
        /*082a*/ 	.short	(.L_382 - .L_381)
	.align		4
.L_381:
        /*082c*/ 	.word	index@(_ZN4vllm17activation_kernelIN3c108BFloat16EXadL_ZNS_15gelu_new_kernelIS2_EET_RKS4_EELb1ELb1EEEvPS4_PS5_i)
        /*0830*/ 	.word	0x00000000


	//----- nvinfo : EIATTR_MIN_STACK_SIZE
	.align		4
.L_382:
        /*0834*/ 	.byte	0x04, 0x12
        /*0836*/ 	.short	(.L_384 - .L_383)
	.align		4
.L_383:
        /*0838*/ 	.word	index@(_ZN4vllm17activation_kernelIN3c104HalfEXadL_ZNS_15gelu_new_kernelIS2_EET_RKS4_EELb1ELb1EEEvPS4_PS5_i)
        /*083c*/ 	.word	0x00000000


	//----- nvinfo : EIATTR_MIN_STACK_SIZE
	.align		4
.L_384:
        /*0840*/ 	.byte	0x04, 0x12
        /*0842*/ 	.short	(.L_386 - .L_385)
	.align		4
.L_385:
        /*0844*/ 	.word	index@(_ZN4vllm17activation_kernelIfXadL_ZNS_15gelu_new_kernelIfEET_RKS2_EELb1ELb1EEEvPS2_PS3_i)
        /*0848*/ 	.word	0x00000000


	//----- nvinfo : EIATTR_MIN_STACK_SIZE
	.align		4
.L_386:
        /*084c*/ 	.byte	0x04, 0x12
        /*084e*/ 	.short	(.L_388 - .L_387)
	.align		4
.L_387:
        /*0850*/ 	.word	index@(_ZN4vllm24swigluoai_and_mul_kernelIN3c108BFloat16EXadL_ZNS_17swigluoai_and_mulIS2_EET_RKS4_S6_ffEEEEvPS4_PS5_iff)
        /*0854*/ 	.word	0x00000000


	//----- nvinfo : EIATTR_MIN_STACK_SIZE
	.align		4
.L_388:
        /*0858*/ 	.byte	0x04, 0x12
        /*085a*/ 	.short	(.L_390 - .L_389)
	.align		4
.L_389:
        /*085c*/ 	.word	index@(_ZN4vllm24swigluoai_and_mul_kernelIN3c104HalfEXadL_ZNS_17swigluoai_and_mulIS2_EET_RKS4_S6_ffEEEEvPS4_PS5_iff)
        /*0860*/ 	.word	0x00000000


	//----- nvinfo : EIATTR_MIN_STACK_SIZE
	.align		4
.L_390:
        /*0864*/ 	.byte	0x04, 0x12
        /*0866*/ 	.short	(.L_392 - .L_391)
	.align		4
.L_391:
        /*0868*/ 	.word	index@(_ZN4vllm24swigluoai_and_mul_kernelIfXadL_ZNS_17swigluoai_and_mulIfEET_RKS2_S4_ffEEEEvPS2_PS3_iff)
        /*086c*/ 	.word	0x00000000


	//----- nvinfo : EIATTR_MIN_STACK_SIZE
	.align		4
.L_392:
        /*0870*/ 	.byte	0x04, 0x12
        /*0872*/ 	.short	(.L_394 - .L_393)
	.align		4
.L_393:
        /*0874*/ 	.word	index@(_ZN4vllm29act_and_mul_kernel_with_paramIN3c108BFloat16E14__nv_bfloat162XadL_ZNS_14fatrelu_kernelIS2_EET_RKS5_fEEXadL_ZNS_21packed_fatrelu_kernelIS3_EES5_S7_fEELb0ELb0EEEvPS5_PS6_if)
        /*0878*/ 	.word	0x00000000


	//----- nvinfo : EIATTR_MIN_STACK_SIZE
	.align		4
.L_394:
        /*087c*/ 	.byte	0x04, 0x12
        /*087e*/ 	.short	(.L_396 - .L_395)
	.align		4
.L_395:
        /*0880*/ 	.word	index@(_ZN4vllm29act_and_mul_kernel_with_paramIN3c104HalfE7__half2XadL_ZNS_14fatrelu_kernelIS2_EET_RKS5_fEEXadL_ZNS_21packed_fatrelu_kernelIS3_EES5_S7_fEELb0ELb0EEEvPS5_PS6_if)
        /*0884*/ 	.word	0x00000000


	//----- nvinfo : EIATTR_MIN_STACK_SIZE
	.align		4
.L_396:
        /*0888*/ 	.byte	0x04, 0x12
        /*088a*/ 	.short	(.L_398 - .L_397)
	.align		4
.L_397:
        /*088c*/ 	.word	index@(_ZN4vllm29act_and_mul_kernel_with_paramIf6float2XadL_ZNS_14fatrelu_kernelIfEET_RKS3_fEEXadL_ZNS_21packed_fatrelu_kernelIS1_EES3_S5_fEELb0ELb0EEEvPS3_PS4_if)
        /*0890*/ 	.word	0x00000000


	//----- nvinfo : EIATTR_MIN_STACK_SIZE
	.align		4
.L_398:
        /*0894*/ 	.byte	0x04, 0x12
        /*0896*/ 	.short	(.L_400 - .L_399)
	.align		4
.L_399:
        /*0898*/ 	.word	index@(_ZN4vllm29act_and_mul_kernel_with_paramIN3c108BFloat16E14__nv_bfloat162XadL_ZNS_14fatrelu_kernelIS2_EET_RKS5_fEEXadL_ZNS_21packed_fatrelu_kernelIS3_EES5_S7_fEELb1ELb0EEEvPS5_PS6_if)
        /*089c*/ 	.word	0x00000000


	//----- nvinfo : EIATTR_MIN_STACK_SIZE
	.align		4
.L_400:
        /*08a0*/ 	.byte	0x04, 0x12
        /*08a2*/ 	.short	(.L_402 - .L_401)
	.align		4
.L_401:
        /*08a4*/ 	.word	index@(_ZN4vllm29act_and_mul_kernel_with_paramIN3c104HalfE7__half2XadL_ZNS_14fatrelu_kernelIS2_EET_RKS5_fEEXadL_ZNS_21packed_fatrelu_kernelIS3_EES5_S7_fEELb1ELb0EEEvPS5_PS6_if)
        /*08a8*/ 	.word	0x00000000


	//----- nvinfo : EIATTR_MIN_STACK_SIZE
	.align		4
.L_402:
        /*08ac*/ 	.byte	0x04, 0x12
        /*08ae*/ 	.short	(.L_404 - .L_403)
	.align		4
.L_403:
        /*08b0*/ 	.word	index@(_ZN4vllm29act_and_mul_kernel_with_paramIf6float2XadL_ZNS_14fatrelu_kernelIfEET_RKS3_fEEXadL_ZNS_21packed_fatrelu_kernelIS1_EES3_S5_fEELb1ELb0EEEvPS3_PS4_if)
        /*08b4*/ 	.word	0x00000000


	//----- nvinfo : EIATTR_MIN_STACK_SIZE
	.align		4
.L_404:
        /*08b8*/ 	.byte	0x04, 0x12
        /*08ba*/ 	.short	(.L_406 - .L_405)
	.align		4
.L_405:
        /*08bc*/ 	.word	index@(_ZN4vllm29act_and_mul_kernel_with_paramIN3c108BFloat16E14__nv_bfloat162XadL_ZNS_14fatrelu_kernelIS2_EET_RKS5_fEEXadL_ZNS_21packed_fatrelu_kernelIS3_EES5_S7_fEELb1ELb1EEEvPS5_PS6_if)
        /*08c0*/ 	.word	0x00000000


	//----- nvinfo : EIATTR_MIN_STACK_SIZE
	.align		4
.L_406:
        /*08c4*/ 	.byte	0x04, 0x12
        /*08c6*/ 	.short	(.L_408 - .L_407)
	.align		4
.L_407:
        /*08c8*/ 	.word	index@(_ZN4vllm29act_and_mul_kernel_with_paramIN3c104HalfE7__half2XadL_ZNS_14fatrelu_kernelIS2_EET_RKS5_fEEXadL_ZNS_21packed_fatrelu_kernelIS3_EES5_S7_fEELb1ELb1EEEvPS5_PS6_if)
        /*08cc*/ 	.word	0x00000000


	//----- nvinfo : EIATTR_MIN_STACK_SIZE
	.align		4
.L_408:
        /*08d0*/ 	.byte	0x04, 0x12
        /*08d2*/ 	.short	(.L_410 - .L_409)
	.align		4
.L_409:
        /*08d4*/ 	.word	index@(_ZN4vllm29act_and_mul_kernel_with_paramIf6float2XadL_ZNS_14fatrelu_kernelIfEET_RKS3_fEEXadL_ZNS_21packed_fatrelu_kernelIS1_EES3_S5_fEELb1ELb1EEEvPS3_PS4_if)
        /*08d8*/ 	.word	0x00000000


	//----- nvinfo : EIATTR_MIN_STACK_SIZE
	.align		4
.L_410:
        /*08dc*/ 	.byte	0x04, 0x12
        /*08de*/ 	.short	(.L_412 - .L_411)
	.align		4
.L_411:
        /*08e0*/ 	.word	index@(_ZN4vllm18act_and_mul_kernelIN3c108BFloat16E14__nv_bfloat162XadL_ZNS_16gelu_tanh_kernelIS2_EET_RKS5_EEXadL_ZNS_23packed_gelu_tanh_kernelIS3_EES5_S7_EELb1ELb0ELb0EEEvPS5_PS6_i)
        /*08e4*/ 	.word	0x00000000


	//----- nvinfo : EIATTR_MIN_STACK_SIZE
	.align		4
.L_412:
        /*08e8*/ 	.byte	0x04, 0x12
        /*08ea*/ 	.short	(.L_414 - .L_413)
	.align		4
.L_413:
        /*08ec*/ 	.word	index@(_ZN4vllm18act_and_mul_kernelIN3c104HalfE7__half2XadL_ZNS_16gelu_tanh_kernelIS2_EET_RKS5_EEXadL_ZNS_23packed_gelu_tanh_kernelIS3_EES5_S7_EELb1ELb0ELb0EEEvPS5_PS6_i)
        /*08f0*/ 	.word	0x00000000


	//----- nvinfo : EIATTR_MIN_STACK_SIZE
	.align		4
.L_414:
        /*08f4*/ 	.byte	0x04, 0x12
        /*08f6*/ 	.short	(.L_416 - .L_415)
	.align		4
.L_415:
        /*08f8*/ 	.word	index@(_ZN4vllm18act_and_mul_kernelIf6float2XadL_ZNS_16gelu_tanh_kernelIfEET_RKS3_EEXadL_ZNS_23packed_gelu_tanh_kernelIS1_EES3_S5_EELb1ELb0ELb0EEEvPS3_PS4_i)
        /*08fc*/ 	.word	0x00000000


	//----- nvinfo : EIATTR_MIN_STACK_SIZE
	.align		4
.L_416:
        /*0900*/ 	.byte	0x04, 0x12
        /*0902*/ 	.short	(.L_418 - .L_417)
	.align		4
.L_417:
        /*0904*/ 	.word	index@(_ZN4vllm18act_and_mul_kernelIN3c108BFloat16E14__nv_bfloat162XadL_ZNS_16gelu_tanh_kernelIS2_EET_RKS5_EEXadL_ZNS_23packed_gelu_tanh_kernelIS3_EES5_S7_EELb1ELb1ELb0EEEvPS5_PS6_i)
        /*0908*/ 	.word	0x00000000


	//----- nvinfo : EIATTR_MIN_STACK_SIZE
	.align		4
.L_418:
        /*090c*/ 	.byte	0x04, 0x12
        /*090e*/ 	.short	(.L_420 - .L_419)
	.align		4
.L_419:
        /*0910*/ 	.word	index@(_ZN4vllm18act_and_mul_kernelIN3c104HalfE7__half2XadL_ZNS_16gelu_tanh_kernelIS2_EET_RKS5_EEXadL_ZNS_23packed_gelu_tanh_kernelIS3_EES5_S7_EELb1ELb1ELb0EEEvPS5_PS6_i)
        /*0914*/ 	.word	0x00000000


	//----- nvinfo : EIATTR_MIN_STACK_SIZE
	.align		4
.L_420:
        /*0918*/ 	.byte	0x04, 0x12
        /*091a*/ 	.short	(.L_422 - .L_421)
	.align		4
.L_421:
        /*091c*/ 	.word	index@(_ZN4vllm18act_and_mul_kernelIf6float2XadL_ZNS_16gelu_tanh_kernelIfEET_RKS3_EEXadL_ZNS_23packed_gelu_tanh_kernelIS1_EES3_S5_EELb1ELb1ELb0EEEvPS3_PS4_i)
        /*0920*/ 	.word	0x00000000


	//----- nvinfo : EIATTR_MIN_STACK_SIZE
	.align		4
.L_422:
        /*0924*/ 	.byte	0x04, 0x12
        /*0926*/ 	.short	(.L_424 - .L_423)
	.align		4
.L_423:
        /*0928*/ 	.word	index@(_ZN4vllm18act_and_mul_kernelIN3c108BFloat16E14__nv_bfloat162XadL_ZNS_16gelu_tanh_kernelIS2_EET_RKS5_EEXadL_ZNS_23packed_gelu_tanh_kernelIS3_EES5_S7_EELb1ELb1ELb1EEEvPS5_PS6_i)
        /*092c*/ 	.word	0x00000000


	//----- nvinfo : EIATTR_MIN_STACK_SIZE
	.align		4
.L_424:
        /*0930*/ 	.byte	0x04, 0x12
        /*0932*/ 	.short	(.L_426 - .L_425)
	.align		4
.L_425:
        /*0934*/ 	.word	index@(_ZN4vllm18act_and_mul_kernelIN3c104HalfE7__half2XadL_ZNS_16gelu_tanh_kernelIS2_EET_RKS5_EEXadL_ZNS_23packed_gelu_tanh_kernelIS3_EES5_S7_EELb1ELb1ELb1EEEvPS5_PS6_i)
        /*0938*/ 	.word	0x00000000


	//----- nvinfo : EIATTR_MIN_STACK_SIZE
	.align		4
.L_426:
        /*093c*/ 	.byte	0x04, 0x12
        /*093e*/ 	.short	(.L_428 - .L_427)
	.align		4
.L_427:
        /*0940*/ 	.word	index@(_ZN4vllm18act_and_mul_kernelIf6float2XadL_ZNS_16gelu_tanh_kernelIfEET_RKS3_EEXadL_ZNS_23packed_gelu_tanh_kernelIS1_EES3_S5_EELb1ELb1ELb1EEEvPS3_PS4_i)
        /*0944*/ 	.word	0x00000000


	//----- nvinfo : EIATTR_MIN_STACK_SIZE
	.align		4
.L_428:
        /*0948*/ 	.byte	0x04, 0x12
        /*094a*/ 	.short	(.L_430 - .L_429)
	.align		4
.L_429:
        /*094c*/ 	.word	index@(_ZN4vllm18act_and_mul_kernelIN3c108BFloat16E14__nv_bfloat162XadL_ZNS_11gelu_kernelIS2_EET_RKS5_EEXadL_ZNS_18packed_gelu_kernelIS3_EES5_S7_EELb1ELb0ELb0EEEvPS5_PS6_i)
        /*0950*/ 	.word	0x00000000


	//----- nvinfo : EIATTR_MIN_STACK_SIZE
	.align		4
.L_430:
        /*0954*/ 	.byte	0x04, 0x12
        /*0956*/ 	.short	(.L_432 - .L_431)
	.align		4
.L_431:
        /*0958*/ 	.word	index@(_ZN4vllm18act_and_mul_kernelIN3c104HalfE7__half2XadL_ZNS_11gelu_kernelIS2_EET_RKS5_EEXadL_ZNS_18packed_gelu_kernelIS3_EES5_S7_EELb1ELb0ELb0EEEvPS5_PS6_i)
        /*095c*/ 	.word	0x00000000


	//----- nvinfo : EIATTR_MIN_STACK_SIZE
	.align		4
.L_432:
        /*0960*/ 	.byte	0x04, 0x12
        /*0962*/ 	.short	(.L_434 - .L_433)
	.align		4
.L_433:
        /*0964*/ 	.word	index@(_ZN4vllm18act_and_mul_kernelIf6float2XadL_ZNS_11gelu_kernelIfEET_RKS3_EEXadL_ZNS_18packed_gelu_kernelIS1_EES3_S5_EELb1ELb0ELb0EEEvPS3_PS4_i)
        /*0968*/ 	.word	0x00000000


	//----- nvinfo : EIATTR_MIN_STACK_SIZE
	.align		4
.L_434:
        /*096c*/ 	.byte	0x04, 0x12
        /*096e*/ 	.short	(.L_436 - .L_435)
	.align		4
.L_435:
        /*0970*/ 	.word	index@(_ZN4vllm18act_and_mul_kernelIN3c108BFloat16E14__nv_bfloat162XadL_ZNS_11gelu_kernelIS2_EET_RKS5_EEXadL_ZNS_18packed_gelu_kernelIS3_EES5_S7_EELb1ELb1ELb0EEEvPS5_PS6_i)
        /*0974*/ 	.word	0x00000000


	//----- nvinfo : EIATTR_MIN_STACK_SIZE
	.align		4
.L_436:
        /*0978*/ 	.byte	0x04, 0x12
        /*097a*/ 	.short	(.L_438 - .L_437)
	.align		4
.L_437:
        /*097c*/ 	.word	index@(_ZN4vllm18act_and_mul_kernelIN3c104HalfE7__half2XadL_ZNS_11gelu_kernelIS2_EET_RKS5_EEXadL_ZNS_18packed_gelu_kernelIS3_EES5_S7_EELb1ELb1ELb0EEEvPS5_PS6_i)
        /*0980*/ 	.word	0x00000000


	//----- nvinfo : EIATTR_MIN_STACK_SIZE
	.align		4
.L_438:
        /*0984*/ 	.byte	0x04, 0x12
        /*0986*/ 	.short	(.L_440 - .L_439)
	.align		4
.L_439:
        /*0988*/ 	.word	index@(_ZN4vllm18act_and_mul_kernelIf6float2XadL_ZNS_11gelu_kernelIfEET_RKS3_EEXadL_ZNS_18packed_gelu_kernelIS1_EES3_S5_EELb1ELb1ELb0EEEvPS3_PS4_i)
        /*098c*/ 	.word	0x00000000


	//----- nvinfo : EIATTR_MIN_STACK_SIZE
	.align		4
.L_440:
        /*0990*/ 	.byte	0x04, 0x12
        /*0992*/ 	.short	(.L_442 - .L_441)
	.align		4
.L_441:
        /*0994*/ 	.word	index@(_ZN4vllm18act_and_mul_kernelIN3c108BFloat16E14__nv_bfloat162XadL_ZNS_11gelu_kernelIS2_EET_RKS5_EEXadL_ZNS_18packed_gelu_kernelIS3_EES5_S7_EELb1ELb1ELb1EEEvPS5_PS6_i)
        /*0998*/ 	.word	0x00000000


	//----- nvinfo : EIATTR_MIN_STACK_SIZE
	.align		4
.L_442:
        /*099c*/ 	.byte	0x04, 0x12
        /*099e*/ 	.short	(.L_444 - .L_443)
	.align		4
.L_443:
        /*09a0*/ 	.word	index@(_ZN4vllm18act_and_mul_kernelIN3c104HalfE7__half2XadL_ZNS_11gelu_kernelIS2_EET_RKS5_EEXadL_ZNS_18packed_gelu_kernelIS3_EES5_S7_EELb1ELb1ELb1EEEvPS5_PS6_i)
        /*09a4*/ 	.word	0x00000000


	//----- nvinfo : EIATTR_MIN_STACK_SIZE
	.align		4
.L_444:
        /*09a8*/ 	.byte	0x04, 0x12
        /*09aa*/ 	.short	(.L_446 - .L_445)
	.align		4
.L_445:
        /*09ac*/ 	.word	index@(_ZN4vllm18act_and_mul_kernelIf6float2XadL_ZNS_11gelu_kernelIfEET_RKS3_EEXadL_ZNS_18packed_gelu_kernelIS1_EES3_S5_EELb1ELb1ELb1EEEvPS3_PS4_i)
        /*09b0*/ 	.word	0x00000000


	//----- nvinfo : EIATTR_MIN_STACK_SIZE
	.align		4
.L_446:
        /*09b4*/ 	.byte	0x04, 0x12
        /*09b6*/ 	.short	(.L_448 - .L_447)
	.align		4
.L_447:
        /*09b8*/ 	.word	index@(_ZN4vllm18act_and_mul_kernelIN3c108BFloat16E14__nv_bfloat162XadL_ZNS_11silu_kernelIS2_EET_RKS5_EEXadL_ZNS_18packed_silu_kernelIS3_EES5_S7_EELb0ELb0ELb0EEEvPS5_PS6_i)
        /*09bc*/ 	.word	0x00000000


	//----- nvinfo : EIATTR_MIN_STACK_SIZE
	.align		4
.L_448:
        /*09c0*/ 	.byte	0x04, 0x12
        /*09c2*/ 	.short	(.L_450 - .L_449)
	.align		4
.L_449:
        /*09c4*/ 	.word	index@(_ZN4vllm18act_and_mul_kernelIN3c104HalfE7__half2XadL_ZNS_11silu_kernelIS2_EET_RKS5_EEXadL_ZNS_18packed_silu_kernelIS3_EES5_S7_EELb0ELb0ELb0EEEvPS5_PS6_i)
        /*09c8*/ 	.word	0x00000000


	//----- nvinfo : EIATTR_MIN_STACK_SIZE
	.align		4
.L_450:
        /*09cc*/ 	.byte	0x04, 0x12
        /*09ce*/ 	.short	(.L_452 - .L_451)
	.align		4
.L_451:
        /*09d0*/ 	.word	index@(_ZN4vllm18act_and_mul_kernelIf6float2XadL_ZNS_11silu_kernelIfEET_RKS3_EEXadL_ZNS_18packed_silu_kernelIS1_EES3_S5_EELb0ELb0ELb0EEEvPS3_PS4_i)
        /*09d4*/ 	.word	0x00000000


	//----- nvinfo : EIATTR_MIN_STACK_SIZE
	.align		4
.L_452:
        /*09d8*/ 	.byte	0x04, 0x12
        /*09da*/ 	.short	(.L_454 - .L_453)
	.align		4
.L_453:
        /*09dc*/ 	.word	index@(_ZN4vllm18act_and_mul_kernelIN3c108BFloat16E14__nv_bfloat162XadL_ZNS_11silu_kernelIS2_EET_RKS5_EEXadL_ZNS_18packed_silu_kernelIS3_EES5_S7_EELb0ELb1ELb0EEEvPS5_PS6_i)
        /*09e0*/ 	.word	0x00000000


	//----- nvinfo : EIATTR_MIN_STACK_SIZE
	.align		4
.L_454:
        /*09e4*/ 	.byte	0x04, 0x12
        /*09e6*/ 	.short	(.L_456 - .L_455)
	.align		4
.L_455:
        /*09e8*/ 	.word	index@(_ZN4vllm18act_and_mul_kernelIN3c104HalfE7__half2XadL_ZNS_11silu_kernelIS2_EET_RKS5_EEXadL_ZNS_18packed_silu_kernelIS3_EES5_S7_EELb0ELb1ELb0EEEvPS5_PS6_i)
        /*09ec*/ 	.word	0x00000000


	//----- nvinfo : EIATTR_MIN_STACK_SIZE
	.align		4
.L_456:
        /*09f0*/ 	.byte	0x04, 0x12
        /*09f2*/ 	.short	(.L_458 - .L_457)
	.align		4
.L_457:
        /*09f4*/ 	.word	index@(_ZN4vllm18act_and_mul_kernelIf6float2XadL_ZNS_11silu_kernelIfEET_RKS3_EEXadL_ZNS_18packed_silu_kernelIS1_EES3_S5_EELb0ELb1ELb0EEEvPS3_PS4_i)
        /*09f8*/ 	.word	0x00000000


	//----- nvinfo : EIATTR_MIN_STACK_SIZE
	.align		4
.L_458:
        /*09fc*/ 	.byte	0x04, 0x12
        /*09fe*/ 	.short	(.L_460 - .L_459)
	.align		4
.L_459:
        /*0a00*/ 	.word	index@(_ZN4vllm18act_and_mul_kernelIN3c108BFloat16E14__nv_bfloat162XadL_ZNS_11silu_kernelIS2_EET_RKS5_EEXadL_ZNS_18packed_silu_kernelIS3_EES5_S7_EELb0ELb1ELb1EEEvPS5_PS6_i)
        /*0a04*/ 	.word	0x00000000


	//----- nvinfo : EIATTR_MIN_STACK_SIZE
	.align		4
.L_460:
        /*0a08*/ 	.byte	0x04, 0x12
        /*0a0a*/ 	.short	(.L_462 - .L_461)
	.align		4
.L_461:
        /*0a0c*/ 	.word	index@(_ZN4vllm18act_and_mul_kernelIN3c104HalfE7__half2XadL_ZNS_11silu_kernelIS2_EET_RKS5_EEXadL_ZNS_18packed_silu_kernelIS3_EES5_S7_EELb0ELb1ELb1EEEvPS5_PS6_i)
        /*0a10*/ 	.word	0x00000000


	//----- nvinfo : EIATTR_MIN_STACK_SIZE
	.align		4
.L_462:
        /*0a14*/ 	.byte	0x04, 0x12
        /*0a16*/ 	.short	(.L_464 - .L_463)
	.align		4
.L_463:
        /*0a18*/ 	.word	index@(_ZN4vllm18act_and_mul_kernelIf6float2XadL_ZNS_11silu_kernelIfEET_RKS3_EEXadL_ZNS_18packed_silu_kernelIS1_EES3_S5_EELb0ELb1ELb1EEEvPS3_PS4_i)
        /*0a1c*/ 	.word	0x00000000


	//----- nvinfo : EIATTR_MIN_STACK_SIZE
	.align		4
.L_464:
        /*0a20*/ 	.byte	0x04, 0x12
        /*0a22*/ 	.short	(.L_466 - .L_465)
	.align		4
.L_465:
        /*0a24*/ 	.word	index@(_ZN4vllm18act_and_mul_kernelIN3c108BFloat16E14__nv_bfloat162XadL_ZNS_11silu_kernelIS2_EET_RKS5_EEXadL_ZNS_18packed_silu_kernelIS3_EES5_S7_EELb1ELb0ELb0EEEvPS5_PS6_i)
        /*0a28*/ 	.word	0x00000000


	//----- nvinfo : EIATTR_MIN_STACK_SIZE
	.align		4
.L_466:
        /*0a2c*/ 	.byte	0x04, 0x12
        /*0a2e*/ 	.short	(.L_468 - .L_467)
	.align		4
.L_467:
        /*0a30*/ 	.word	index@(_ZN4vllm18act_and_mul_kernelIN3c104HalfE7__half2XadL_ZNS_11silu_kernelIS2_EET_RKS5_EEXadL_ZNS_18packed_silu_kernelIS3_EES5_S7_EELb1ELb0ELb0EEEvPS5_PS6_i)
        /*0a34*/ 	.word	0x00000000


	//----- nvinfo : EIATTR_MIN_STACK_SIZE
	.align		4
.L_468:
        /*0a38*/ 	.byte	0x04, 0x12
        /*0a3a*/ 	.short	(.L_470 - .L_469)
	.align		4
.L_469:
        /*0a3c*/ 	.word	index@(_ZN4vllm18act_and_mul_kernelIf6float2XadL_ZNS_11silu_kernelIfEET_RKS3_EEXadL_ZNS_18packed_silu_kernelIS1_EES3_S5_EELb1ELb0ELb0EEEvPS3_PS4_i)
        /*0a40*/ 	.word	0x00000000


	//----- nvinfo : EIATTR_MIN_STACK_SIZE
	.align		4
.L_470:
        /*0a44*/ 	.byte	0x04, 0x12
        /*0a46*/ 	.short	(.L_472 - .L_471)
	.align		4
.L_471:
        /*0a48*/ 	.word	index@(_ZN4vllm18act_and_mul_kernelIN3c108BFloat16E14__nv_bfloat162XadL_ZNS_11silu_kernelIS2_EET_RKS5_EEXadL_ZNS_18packed_silu_kernelIS3_EES5_S7_EELb1ELb1ELb0EEEvPS5_PS6_i)
        /*0a4c*/ 	.word	0x00000000


	//----- nvinfo : EIATTR_MIN_STACK_SIZE
	.align		4
.L_472:
        /*0a50*/ 	.byte	0x04, 0x12
        /*0a52*/ 	.short	(.L_474 - .L_473)
	.align		4
.L_473:
        /*0a54*/ 	.word	index@(_ZN4vllm18act_and_mul_kernelIN3c104HalfE7__half2XadL_ZNS_11silu_kernelIS2_EET_RKS5_EEXadL_ZNS_18packed_silu_kernelIS3_EES5_S7_EELb1ELb1ELb0EEEvPS5_PS6_i)
        /*0a58*/ 	.word	0x00000000


	//----- nvinfo : EIATTR_MIN_STACK_SIZE
	.align		4
.L_474:
        /*0a5c*/ 	.byte	0x04, 0x12
        /*0a5e*/ 	.short	(.L_476 - .L_475)
	.align		4
.L_475:
        /*0a60*/ 	.word	index@(_ZN4vllm18act_and_mul_kernelIf6float2XadL_ZNS_11silu_kernelIfEET_RKS3_EEXadL_ZNS_18packed_silu_kernelIS1_EES3_S5_EELb1ELb1ELb0EEEvPS3_PS4_i)
        /*0a64*/ 	.word	0x00000000


	//----- nvinfo : EIATTR_MIN_STACK_SIZE
	.align		4
.L_476:
        /*0a68*/ 	.byte	0x04, 0x12
        /*0a6a*/ 	.short	(.L_478 - .L_477)
	.align		4
.L_477:
        /*0a6c*/ 	.word	index@(_ZN4vllm18act_and_mul_kernelIN3c108BFloat16E14__nv_bfloat162XadL_ZNS_11silu_kernelIS2_EET_RKS5_EEXadL_ZNS_18packed_silu_kernelIS3_EES5_S7_EELb1ELb1ELb1EEEvPS5_PS6_i)
        /*0a70*/ 	.word	0x00000000


	//----- nvinfo : EIATTR_MIN_STACK_SIZE
	.align		4
.L_478:
        /*0a74*/ 	.byte	0x04, 0x12
        /*0a76*/ 	.short	(.L_480 - .L_479)
	.align		4
.L_479:
        /*0a78*/ 	.word	index@(_ZN4vllm18act_and_mul_kernelIN3c104HalfE7__half2XadL_ZNS_11silu_kernelIS2_EET_RKS5_EEXadL_ZNS_18packed_silu_kernelIS3_EES5_S7_EELb1ELb1ELb1EEEvPS5_PS6_i)
        /*0a7c*/ 	.word	0x00000000


	//----- nvinfo : EIATTR_MIN_STACK_SIZE
	.align		4
.L_480:
        /*0a80*/ 	.byte	0x04, 0x12
        /*0a82*/ 	.short	(.L_482 - .L_481)
	.align		4
.L_481:
        /*0a84*/ 	.word	index@(_ZN4vllm18act_and_mul_kernelIf6float2XadL_ZNS_11silu_kernelIfEET_RKS3_EEXadL_ZNS_18packed_silu_kernelIS1_EES3_S5_EELb1ELb1ELb1EEEvPS3_PS4_i)
        /*0a88*/ 	.word	0x00000000
.L_482:


//--------------------- .nv.info._ZN4vllm17activation_kernelIN3c108BFloat16EXadL_ZNS_17gelu_quick_kernelIS2_EET_RKS4_EELb0ELb0EEEvPS4_PS5_i --------------------------
	.section	.nv.info._ZN4vllm17activation_kernelIN3c108BFloat16EXadL_ZNS_17gelu_quick_kernelIS2_EET_RKS4_EELb0ELb0EEEvPS4_PS5_i,"",@"SHT_CUDA_INFO"
	.sectionflags	@""
	.align	4


	//----- nvinfo : EIATTR_CUDA_API_VERSION
	.align		4
        /*0000*/ 	.byte	0x04, 0x37
        /*0002*/ 	.short	(.L_484 - .L_483)
.L_483:
        /*0004*/ 	.word	0x00000082


	//----- nvinfo : EIATTR_SW2861232_WAR
	.align		4
.L_484:
        /*0008*/ 	.byte	0x01, 0x35
	.zero		2


	//----- nvinfo : EIATTR_PARAM_CBANK
	.align		4
        /*000c*/ 	.byte	0x04, 0x0a
        /*000e*/ 	.short	(.L_486 - .L_485)
	.align		4
.L_485:
        /*0010*/ 	.word	index@(.nv.constant0._ZN4vllm17activation_kernelIN3c108BFloat16EXadL_ZNS_17gelu_quick_kernelIS2_EET_RKS4_EELb0ELb0EEEvPS4_PS5_i)
        /*0014*/ 	.short	0x0160
        /*0016*/ 	.short	0x0014


	//----- nvinfo : EIATTR_CBANK_PARAM_SIZE
	.align		4
.L_486:
        /*0018*/ 	.byte	0x03, 0x19
        /*001a*/ 	.short	0x0014


	//----- nvinfo : EIATTR_KPARAM_INFO
	.align		4
        /*001c*/ 	.byte	0x04, 0x17
        /*001e*/ 	.short	(.L_488 - .L_487)
.L_487:
        /*0020*/ 	.word	0x00000000
        /*0024*/ 	.short	0x0002
        /*0026*/ 	.short	0x0010
        /*0028*/ 	.byte	0x00, 0xf0, 0x11, 0x00


	//----- nvinfo : EIATTR_KPARAM_INFO
	.align		4
.L_488:
        /*002c*/ 	.byte	0x04, 0x17
        /*002e*/ 	.short	(.L_490 - .L_489)
.L_489:
        /*0030*/ 	.word	0x00000000
        /*0034*/ 	.short	0x0001
        /*0036*/ 	.short	0x0008
        /*0038*/ 	.byte	0x00, 0xf0, 0x21, 0x00


	//----- nvinfo : EIATTR_KPARAM_INFO
	.align		4
.L_490:
        /*003c*/ 	.byte	0x04, 0x17
        /*003e*/ 	.short	(.L_492 - .L_491)
.L_491:
        /*0040*/ 	.word	0x00000000
        /*0044*/ 	.short	0x0000
        /*0046*/ 	.short	0x0000
        /*0048*/ 	.byte	0x00, 0xf0, 0x21, 0x00


	//----- nvinfo : EIATTR_MAXREG_COUNT
	.align		4
.L_492:
        /*004c*/ 	.byte	0x03, 0x1b
        /*004e*/ 	.short	0x00ff


	//----- nvinfo : EIATTR_MERCURY_ISA_VERSION
	.align		4
        /*0050*/ 	.byte	0x03, 0x5f
        /*0052*/ 	.short	0x0000


	//----- nvinfo : EIATTR_EXIT_INSTR_OFFSETS
	.align		4
        /*0054*/ 	.byte	0x04, 0x1c
        /*0056*/ 	.short	(.L_494 - .L_493)


	//   ....[0]....
.L_493:
        /*0058*/ 	.word	0x00000060


	//   ....[1]....
        /*005c*/ 	.word	0x00000230


	//----- nvinfo : EIATTR_CRS_STACK_SIZE
	.align		4
.L_494:
        /*0060*/ 	.byte	0x04, 0x1e
        /*0062*/ 	.short	(.L_496 - .L_495)
.L_495:
        /*0064*/ 	.word	0x00000000
.L_496:


//--------------------- .nv.info._ZN4vllm17activation_kernelIN3c104HalfEXadL_ZNS_17gelu_quick_kernelIS2_EET_RKS4_EELb0ELb0EEEvPS4_PS5_i --------------------------
	.section	.nv.info._ZN4vllm17activation_kernelIN3c104HalfEXadL_ZNS_17gelu_quick_kernelIS2_EET_RKS4_EELb0ELb0EEEvPS4_PS5_i,"",@"SHT_CUDA_INFO"
	.sectionflags	@""
	.align	4


	//----- nvinfo : EIATTR_CUDA_API_VERSION
	.align		4
        /*0000*/ 	.byte	0x04, 0x37
        /*0002*/ 	.short	(.L_498 - .L_497)
.L_497:
        /*0004*/ 	.word	0x00000082


	//----- nvinfo : EIATTR_SW2861232_WAR
	.align		4
.L_498:
        /*0008*/ 	.byte	0x01, 0x35
	.zero		2


	//----- nvinfo : EIATTR_PARAM_CBANK
	.align		4
        /*000c*/ 	.byte	0x04, 0x0a
        /*000e*/ 	.short	(.L_500 - .L_499)
	.align		4
.L_499:
        /*0010*/ 	.word	index@(.nv.constant0._ZN4vllm17activation_kernelIN3c104HalfEXadL_ZNS_17gelu_quick_kernelIS2_EET_RKS4_EELb0ELb0EEEvPS4_PS5_i)
        /*0014*/ 	.short	0x0160
        /*0016*/ 	.short	0x0014


	//----- nvinfo : EIATTR_CBANK_PARAM_SIZE
	.align		4
.L_500:
        /*0018*/ 	.byte	0x03, 0x19
        /*001a*/ 	.short	0x0014


	//----- nvinfo : EIATTR_KPARAM_INFO
	.align		4
        /*001c*/ 	.byte	0x04, 0x17
        /*001e*/ 	.short	(.L_502 - .L_501)
.L_501:
        /*0020*/ 	.word	0x00000000
        /*0024*/ 	.short	0x0002
        /*0026*/ 	.short	0x0010
        /*0028*/ 	.byte	0x00, 0xf0, 0x11, 0x00


	//----- nvinfo : EIATTR_KPARAM_INFO
	.align		4
.L_502:
        /*002c*/ 	.byte	0x04, 0x17
        /*002e*/ 	.short	(.L_504 - .L_503)
.L_503:
        /*0030*/ 	.word	0x00000000
        /*0034*/ 	.short	0x0001
        /*0036*/ 	.short	0x0008
        /*0038*/ 	.byte	0x00, 0xf0, 0x21, 0x00


	//----- nvinfo : EIATTR_KPARAM_INFO
	.align		4
.L_504:
        /*003c*/ 	.byte	0x04, 0x17
        /*003e*/ 	.short	(.L_506 - .L_505)
.L_505:
        /*0040*/ 	.word	0x00000000
        /*0044*/ 	.short	0x0000
        /*0046*/ 	.short	0x0000
        /*0048*/ 	.byte	0x00, 0xf0, 0x21, 0x00


	//----- nvinfo : EIATTR_MAXREG_COUNT
	.align		4
.L_506:
        /*004c*/ 	.byte	0x03, 0x1b
        /*004e*/ 	.short	0x00ff


	//----- nvinfo : EIATTR_MERCURY_ISA_VERSION
	.align		4
        /*0050*/ 	.byte	0x03, 0x5f
        /*0052*/ 	.short	0x0000


	//----- nvinfo : EIATTR_EXIT_INSTR_OFFSETS
	.align		4
        /*0054*/ 	.byte	0x04, 0x1c
        /*0056*/ 	.short	(.L_508 - .L_507)


	//   ....[0]....
.L_507:
        /*0058*/ 	.word	0x00000060


	//   ....[1]....
        /*005c*/ 	.word	0x00000230


	//----- nvinfo : EIATTR_CRS_STACK_SIZE
	.align		4
.L_508:
        /*0060*/ 	.byte	0x04, 0x1e
        /*0062*/ 	.short	(.L_510 - .L_509)
.L_509:
        /*0064*/ 	.word	0x00000000
.L_510:


//--------------------- .nv.info._ZN4vllm17activation_kernelIfXadL_ZNS_17gelu_quick_kernelIfEET_RKS2_EELb0ELb0EEEvPS2_PS3_i --------------------------
	.section	.nv.info._ZN4vllm17activation_kernelIfXadL_ZNS_17gelu_quick_kernelIfEET_RKS2_EELb0ELb0EEEvPS2_PS3_i,"",@"SHT_CUDA_INFO"
	.sectionflags	@""
	.align	4


	//----- nvinfo : EIATTR_CUDA_API_VERSION
	.align		4
        /*0000*/ 	.byte	0x04, 0x37
        /*0002*/ 	.short	(.L_512 - .L_511)
.L_511:
        /*0004*/ 	.word	0x00000082


	//----- nvinfo : EIATTR_SW2861232_WAR
	.align		4
.L_512:
        /*0008*/ 	.byte	0x01, 0x35
	.zero		2


	//----- nvinfo : EIATTR_PARAM_CBANK
	.align		4
        /*000c*/ 	.byte	0x04, 0x0a
        /*000e*/ 	.short	(.L_514 - .L_513)
	.align		4
.L_513:
        /*0010*/ 	.word	index@(.nv.constant0._ZN4vllm17activation_kernelIfXadL_ZNS_17gelu_quick_kernelIfEET_RKS2_EELb0ELb0EEEvPS2_PS3_i)
        /*0014*/ 	.short	0x0160
        /*0016*/ 	.short	0x0014


	//----- nvinfo : EIATTR_CBANK_PARAM_SIZE
	.align		4
.L_514:
        /*0018*/ 	.byte	0x03, 0x19
        /*001a*/ 	.short	0x0014


	//----- nvinfo : EIATTR_KPARAM_INFO
	.align		4
        /*001c*/ 	.byte	0x04, 0x17
        /*001e*/ 	.short	(.L_516 - .L_515)
.L_515:
        /*0020*/ 	.word	0x00000000
        /*0024*/ 	.short	0x0002
        /*0026*/ 	.short	0x0010
        /*0028*/ 	.byte	0x00, 0xf0, 0x11, 0x00


	//----- nvinfo : EIATTR_KPARAM_INFO
	.align		4
.L_516:
        /*002c*/ 	.byte	0x04, 0x17
        /*002e*/ 	.short	(.L_518 - .L_517)
.L_517:
        /*0030*/ 	.word	0x00000000
        /*0034*/ 	.short	0x0001
        /*0036*/ 	.short	0x0008
        /*0038*/ 	.byte	0x00, 0xf0, 0x21, 0x00


	//----- nvinfo : EIATTR_KPARAM_INFO
	.align		4
.L_518:
        /*003c*/ 	.byte	0x04, 0x17
        /*003e*/ 	.short	(.L_520 - .L_519)
.L_519:
        /*0040*/ 	.word	0x00000000
        /*0044*/ 	.short	0x0000
        /*0046*/ 	.short	0x0000
        /*0048*/ 	.byte	0x00, 0xf0, 0x21, 0x00


	//----- nvinfo : EIATTR_MAXREG_COUNT
	.align		4
.L_520:
        /*004c*/ 	.byte	0x03, 0x1b
        /*004e*/ 	.short	0x00ff


	//----- nvinfo : EIATTR_MERCURY_ISA_VERSION
	.align		4
        /*0050*/ 	.byte	0x03, 0x5f
        /*0052*/ 	.short	0x0000


	//----- nvinfo : EIATTR_EXIT_INSTR_OFFSETS
	.align		4
        /*0054*/ 	.byte	0x04, 0x1c
        /*0056*/ 	.short	(.L_522 - .L_521)


	//   ....[0]....
.L_521:
        /*0058*/ 	.word	0x00000060


	//   ....[1]....
        /*005c*/ 	.word	0x00000210


	//----- nvinfo : EIATTR_CRS_STACK_SIZE
	.align		4
.L_522:
        /*0060*/ 	.byte	0x04, 0x1e
        /*0062*/ 	.short	(.L_524 - .L_523)
.L_523:
        /*0064*/ 	.word	0x00000000
.L_524:


//--------------------- .nv.info._ZN4vllm17activation_kernelIN3c108BFloat16EXadL_ZNS_17gelu_quick_kernelIS2_EET_RKS4_EELb1ELb0EEEvPS4_PS5_i --------------------------
	.section	.nv.info._ZN4vllm17activation_kernelIN3c108BFloat16EXadL_ZNS_17gelu_quick_kernelIS2_EET_RKS4_EELb1ELb0EEEvPS4_PS5_i,"",@"SHT_CUDA_INFO"
	.sectionflags	@""
	.align	4


	//----- nvinfo : EIATTR_CUDA_API_VERSION
	.align		4
        /*0000*/ 	.byte	0x04, 0x37
        /*0002*/ 	.short	(.L_526 - .L_525)
.L_525:
        /*0004*/ 	.word	0x00000082


	//----- nvinfo : EIATTR_SW2861232_WAR
	.align		4
.L_526:
        /*0008*/ 	.byte	0x01, 0x35
	.zero		2


	//----- nvinfo : EIATTR_PARAM_CBANK
	.align		4
        /*000c*/ 	.byte	0x04, 0x0a
        /*000e*/ 	.short	(.L_528 - .L_527)
	.align		4
.L_527:
        /*0010*/ 	.word	index@(.nv.constant0._ZN4vllm17activation_kernelIN3c108BFloat16EXadL_ZNS_17gelu_quick_kernelIS2_EET_RKS4_EELb1ELb0EEEvPS4_PS5_i)
        /*0014*/ 	.short	0x0160
        /*0016*/ 	.short	0x0014


	//----- nvinfo : EIATTR_CBANK_PARAM_SIZE
	.align		4
.L_528:
        /*0018*/ 	.byte	0x03, 0x19
        /*001a*/ 	.short	0x0014


	//----- nvinfo : EIATTR_KPARAM_INFO
	.align		4
        /*001c*/ 	.byte	0x04, 0x17
        /*001e*/ 	.short	(.L_530 - .L_529)
.L_529:
        /*0020*/ 	.word	0x00000000
        /*0024*/ 	.short	0x0002
        /*0026*/ 	.short	0x0010
        /*0028*/ 	.byte	0x00, 0xf0, 0x11, 0x00


	//----- nvinfo : EIATTR_KPARAM_INFO
	.align		4
.L_530:
        /*002c*/ 	.byte	0x04, 0x17
        /*002e*/ 	.short	(.L_532 - .L_531)
.L_531:
        /*0030*/ 	.word	0x00000000
        /*0034*/ 	.short	0x0001
        /*0036*/ 	.short	0x0008
        /*0038*/ 	.byte	0x00, 0xf0, 0x21, 0x00


	//----- nvinfo : EIATTR_KPARAM_INFO
	.align		4
.L_532:
        /*003c*/ 	.byte	0x04, 0x17
        /*003e*/ 	.short	(.L_534 - .L_533)
.L_533:
        /*0040*/ 	.word	0x00000000
        /*0044*/ 	.short	0x0000
        /*0046*/ 	.short	0x0000
        /*0048*/ 	.byte	0x00, 0xf0, 0x21, 0x00


	//----- nvinfo : EIATTR_MAXREG_COUNT
	.align		4
.L_534:
        /*004c*/ 	.byte	0x03, 0x1b
        /*004e*/ 	.short	0x00ff


	//----- nvinfo : EIATTR_MERCURY_ISA_VERSION
	.align		4
        /*0050*/ 	.byte	0x03, 0x5f
        /*0052*/ 	.short	0x0000


	//----- nvinfo : EIATTR_EXIT_INSTR_OFFSETS
	.align		4
        /*0054*/ 	.byte	0x04, 0x1c
        /*0056*/ 	.short	(.L_536 - .L_535)


	//   ....[0]....
.L_535:
        /*0058*/ 	.word	0x00000070


	//   ....[1]....
        /*005c*/ 	.word	0x00000510


	//----- nvinfo : EIATTR_CRS_STACK_SIZE
	.align		4
.L_536:
        /*0060*/ 	.byte	0x04, 0x1e
        /*0062*/ 	.short	(.L_538 - .L_537)
.L_537:
        /*0064*/ 	.word	0x00000000
.L_538:


//--------------------- .nv.info._ZN4vllm17activation_kernelIN3c104HalfEXadL_ZNS_17gelu_quick_kernelIS2_EET_RKS4_EELb1ELb0EEEvPS4_PS5_i --------------------------
	.section	.nv.info._ZN4vllm17activation_kernelIN3c104HalfEXadL_ZNS_17gelu_quick_kernelIS2_EET_RKS4_EELb1ELb0EEEvPS4_PS5_i,"",@"SHT_CUDA_INFO"
	.sectionflags	@""
	.align	4


	//----- nvinfo : EIATTR_CUDA_API_VERSION
	.align		4
        /*0000*/ 	.byte	0x04, 0x37
        /*0002*/ 	.short	(.L_540 - .L_539)
.L_539:
        /*0004*/ 	.word	0x00000082


	//----- nvinfo : EIATTR_SW2861232_WAR
	.align		4
.L_540:
        /*0008*/ 	.byte	0x01, 0x35
	.zero		2


	//----- nvinfo : EIATTR_PARAM_CBANK
	.align		4
        /*000c*/ 	.byte	0x04, 0x0a
        /*000e*/ 	.short	(.L_542 - .L_541)
	.align		4
.L_541:
        /*0010*/ 	.word	index@(.nv.constant0._ZN4vllm17activation_kernelIN3c104HalfEXadL_ZNS_17gelu_quick_kernelIS2_EET_RKS4_EELb1ELb0EEEvPS4_PS5_i)
        /*0014*/ 	.short	0x0160
        /*0016*/ 	.short	0x0014


	//----- nvinfo : EIATTR_CBANK_PARAM_SIZE
	.align		4
.L_542:
        /*0018*/ 	.byte	0x03, 0x19
        /*001a*/ 	.short	0x0014


	//----- nvinfo : EIATTR_KPARAM_INFO
	.align		4
        /*001c*/ 	.byte	0x04, 0x17
        /*001e*/ 	.short	(.L_544 - .L_543)
.L_543:
        /*0020*/ 	.word	0x00000000
        /*0024*/ 	.short	0x0002
        /*0026*/ 	.short	0x0010
        /*0028*/ 	.byte	0x00, 0xf0, 0x11, 0x00


	//----- nvinfo : EIATTR_KPARAM_INFO
	.align		4
.L_544:
        /*002c*/ 	.byte	0x04, 0x17
        /*002e*/ 	.short	(.L_546 - .L_545)
.L_545:
        /*0030*/ 	.word	0x00000000
        /*0034*/ 	.short	0x0001
        /*0036*/ 	.short	0x0008
        /*0038*/ 	.byte	0x00, 0xf0, 0x21, 0x00


	//----- nvinfo : EIATTR_KPARAM_INFO
	.align		4
.L_546:
        /*003c*/ 	.byte	0x04, 0x17
        /*003e*/ 	.short	(.L_548 - .L_547)
.L_547:
        /*0040*/ 	.word	0x00000000
        /*0044*/ 	.short	0x0000
        /*0046*/ 	.short	0x0000
        /*0048*/ 	.byte	0x00, 0xf0, 0x21, 0x00


	//----- nvinfo : EIATTR_MAXREG_COUNT
	.align		4
.L_548:
        /*004c*/ 	.byte	0x03, 0x1b
        /*004e*/ 	.short	0x00ff


	//----- nvinfo : EIATTR_MERCURY_ISA_VERSION
	.align		4
        /*0050*/ 	.byte	0x03, 0x5f
        /*0052*/ 	.short	0x0000


	//----- nvinfo : EIATTR_EXIT_INSTR_OFFSETS
	.align		4
        /*0054*/ 	.byte	0x04, 0x1c
        /*0056*/ 	.short	(.L_550 - .L_549)


	//   ....[0]....
.L_549:
        /*0058*/ 	.word	0x00000070


	//   ....[1]....
        /*005c*/ 	.word	0x00000510


	//----- nvinfo : EIATTR_CRS_STACK_SIZE
	.align		4
.L_550:
        /*0060*/ 	.byte	0x04, 0x1e
        /*0062*/ 	.short	(.L_552 - .L_551)
.L_551:
        /*0064*/ 	.word	0x00000000
.L_552:


//--------------------- .nv.info._ZN4vllm17activation_kernelIfXadL_ZNS_17gelu_quick_kernelIfEET_RKS2_EELb1ELb0EEEvPS2_PS3_i --------------------------
	.section	.nv.info._ZN4vllm17activation_kernelIfXadL_ZNS_17gelu_quick_kernelIfEET_RKS2_EELb1ELb0EEEvPS2_PS3_i,"",@"SHT_CUDA_INFO"
	.sectionflags	@""
	.align	4


	//----- nvinfo : EIATTR_CUDA_API_VERSION
	.align		4
        /*0000*/ 	.byte	0x04, 0x37
        /*0002*/ 	.short	(.L_554 - .L_553)
.L_553:
        /*0004*/ 	.word	0x00000082


	//----- nvinfo : EIATTR_SW2861232_WAR
	.align		4
.L_554:
        /*0008*/ 	.byte	0x01, 0x35
	.zero		2


	//----- nvinfo : EIATTR_PARAM_CBANK
	.align		4
        /*000c*/ 	.byte	0x04, 0x0a
        /*000e*/ 	.short	(.L_556 - .L_555)
	.align		4
.L_555:
        /*0010*/ 	.word	index@(.nv.constant0._ZN4vllm17activation_kernelIfXadL_ZNS_17gelu_quick_kernelIfEET_RKS2_EELb1ELb0EEEvPS2_PS3_i)
        /*0014*/ 	.short	0x0160
        /*0016*/ 	.short	0x0014


	//----- nvinfo : EIATTR_CBANK_PARAM_SIZE
	.align		4
.L_556:
        /*0018*/ 	.byte	0x03, 0x19
        /*001a*/ 	.short	0x0014


	//----- nvinfo : EIATTR_KPARAM_INFO
	.align		4
        /*001c*/ 	.byte	0x04, 0x17
        /*001e*/ 	.short	(.L_558 - .L_557)
.L_557:
        /*0020*/ 	.word	0x00000000
        /*0024*/ 	.short	0x0002
        /*0026*/ 	.short	0x0010
        /*0028*/ 	.byte	0x00, 0xf0, 0x11, 0x00


	//----- nvinfo : EIATTR_KPARAM_INFO
	.align		4
.L_558:
        /*002c*/ 	.byte	0x04, 0x17
        /*002e*/ 	.short	(.L_560 - .L_559)
.L_559:
        /*0030*/ 	.word	0x00000000
        /*0034*/ 	.short	0x0001
        /*0036*/ 	.short	0x0008
        /*0038*/ 	.byte	0x00, 0xf0, 0x21, 0x00


	//----- nvinfo : EIATTR_KPARAM_INFO
	.align		4
.L_560:
        /*003c*/ 	.byte	0x04, 0x17
        /*003e*/ 	.short	(.L_562 - .L_561)
.L_561:
        /*0040*/ 	.word	0x00000000
        /*0044*/ 	.short	0x0000
        /*0046*/ 	.short	0x0000
        /*0048*/ 	.byte	0x00, 0xf0, 0x21, 0x00


	//----- nvinfo : EIATTR_MAXREG_COUNT
	.align		4
.L_562:
        /*004c*/ 	.byte	0x03, 0x1b
        /*004e*/ 	.short	0x00ff


	//----- nvinfo : EIATTR_MERCURY_ISA_VERSION
	.align		4
        /*0050*/ 	.byte	0x03, 0x5f
        /*0052*/ 	.short	0x0000


	//----- nvinfo : EIATTR_EXIT_INSTR_OFFSETS
	.align		4
        /*0054*/ 	.byte	0x04, 0x1c
        /*0056*/ 	.short	(.L_564 - .L_563)


	//   ....[0]....
.L_563:
        /*0058*/ 	.word	0x00000070


	//   ....[1]....
        /*005c*/ 	.word	0x000002d0


	//----- nvinfo : EIATTR_CRS_STACK_SIZE
	.align		4
.L_564:
        /*0060*/ 	.byte	0x04, 0x1e
        /*0062*/ 	.short	(.L_566 - .L_565)
.L_565:
        /*0064*/ 	.word	0x00000000
.L_566:


//--------------------- .nv.info._ZN4vllm17activation_kernelIN3c108BFloat16EXadL_ZNS_17gelu_quick_kernelIS2_EET_RKS4_EELb1ELb1EEEvPS4_PS5_i --------------------------
	.section	.nv.info._ZN4vllm17activation_kernelIN3c108BFloat16EXadL_ZNS_17gelu_quick_kernelIS2_EET_RKS4_EELb1ELb1EEEvPS4_PS5_i,"",@"SHT_CUDA_INFO"
	.sectionflags	@""
	.align	4


	//----- nvinfo : EIATTR_CUDA_API_VERSION
	.align		4
        /*0000*/ 	.byte	0x04, 0x37
        /*0002*/ 	.short	(.L_568 - .L_567)
.L_567:
        /*0004*/ 	.word	0x00000082


	//----- nvinfo : EIATTR_SW2861232_WAR
	.align		4
.L_568:
        /*0008*/ 	.byte	0x01, 0x35
	.zero		2


	//----- nvinfo : EIATTR_PARAM_CBANK
	.align		4
        /*000c*/ 	.byte	0x04, 0x0a
        /*000e*/ 	.short	(.L_570 - .L_569)
	.align		4
.L_569:
        /*0010*/ 	.word	index@(.nv.constant0._ZN4vllm17activation_kernelIN3c108BFloat16EXadL_ZNS_17gelu_quick_kernelIS2_EET_RKS4_EELb1ELb1EEEvPS4_PS5_i)
        /*0014*/ 	.short	0x0160
        /*0016*/ 	.short	0x0014


	//----- nvinfo : EIATTR_CBANK_PARAM_SIZE
	.align		4
.L_570:
        /*0018*/ 	.byte	0x03, 0x19
        /*001a*/ 	.short	0x0014


	//----- nvinfo : EIATTR_KPARAM_INFO
	.align		4
        /*001c*/ 	.byte	0x04, 0x17
        /*001e*/ 	.short	(.L_572 - .L_571)
.L_571:
        /*0020*/ 	.word	0x00000000
        /*0024*/ 	.short	0x0002
        /*0026*/ 	.short	0x0010
        /*0028*/ 	.byte	0x00, 0xf0, 0x11, 0x00


	//----- nvinfo : EIATTR_KPARAM_INFO
	.align		4
.L_572:
        /*002c*/ 	.byte	0x04, 0x17
        /*002e*/ 	.short	(.L_574 - .L_573)
.L_573:
        /*0030*/ 	.word	0x00000000
        /*0034*/ 	.short	0x0001
        /*0036*/ 	.short	0x0008
        /*0038*/ 	.byte	0x00, 0xf0, 0x21, 0x00


	//----- nvinfo : EIATTR_KPARAM_INFO
	.align		4
.L_574:
        /*003c*/ 	.byte	0x04, 0x17
        /*003e*/ 	.short	(.L_576 - .L_575)
.L_575:
        /*0040*/ 	.word	0x00000000
        /*0044*/ 	.short	0x0000
        /*0046*/ 	.short	0x0000
        /*0048*/ 	.byte	0x00, 0xf0, 0x21, 0x00


	//----- nvinfo : EIATTR_MAXREG_COUNT
	.align		4
.L_576:
        /*004c*/ 	.byte	0x03, 0x1b
        /*004e*/ 	.short	0x00ff


	//----- nvinfo : EIATTR_EXTERNS
	.align		4
        /*0050*/ 	.byte	0x04, 0x0f
        /*0052*/ 	.short	(.L_578 - .L_577)


	//   ....[0]....
	.align		4
.L_577:
        /*0054*/ 	.word	index@(__assertfail)


	//----- nvinfo : EIATTR_MERCURY_ISA_VERSION
	.align		4
.L_578:
        /*0058*/ 	.byte	0x03, 0x5f
        /*005a*/ 	.short	0x0000


	//----- nvinfo : EIATTR_SYSCALL_OFFSETS
	.align		4
        /*005c*/ 	.byte	0x04, 0x46
        /*005e*/ 	.short	(.L_580 - .L_579)


	//   ....[0]....
.L_579:
        /*0060*/ 	.word	0x000001d0


	//   ....[1]....
        /*0064*/ 	.word	0x000002f0


	//----- nvinfo : EIATTR_EXIT_INSTR_OFFSETS
	.align		4
.L_580:
        /*0068*/ 	.byte	0x04, 0x1c
        /*006a*/ 	.short	(.L_582 - .L_581)


	//   ....[0]....
.L_581:
        /*006c*/ 	.word	0x00000070


	//   ....[1]....
        /*0070*/ 	.word	0x00000320


	//----- nvinfo : EIATTR_CRS_STACK_SIZE
	.align		4
.L_582:
        /*0074*/ 	.byte	0x04, 0x1e
        /*0076*/ 	.short	(.L_584 - .L_583)
.L_583:
        /*0078*/ 	.word	0x00000000
.L_584:


//--------------------- .nv.info._ZN4vllm17activation_kernelIN3c104HalfEXadL_ZNS_17gelu_quick_kernelIS2_EET_RKS4_EELb1ELb1EEEvPS4_PS5_i --------------------------
	.section	.nv.info._ZN4vllm17activation_kernelIN3c104HalfEXadL_ZNS_17gelu_quick_kernelIS2_EET_RKS4_EELb1ELb1EEEvPS4_PS5_i,"",@"SHT_CUDA_INFO"
	.sectionflags	@""
	.align	4


	//----- nvinfo : EIATTR_CUDA_API_VERSION
	.align		4
        /*0000*/ 	.byte	0x04, 0x37
        /*0002*/ 	.short	(.L_586 - .L_585)
.L_585:
        /*0004*/ 	.word	0x00000082


	//----- nvinfo : EIATTR_SW2861232_WAR
	.align		4
.L_586:
        /*0008*/ 	.byte	0x01, 0x35
	.zero		2


	//----- nvinfo : EIATTR_PARAM_CBANK
	.align		4
        /*000c*/ 	.byte	0x04, 0x0a
        /*000e*/ 	.short	(.L_588 - .L_587)
	.align		4
.L_587:
        /*0010*/ 	.word	index@(.nv.constant0._ZN4vllm17activation_kernelIN3c104HalfEXadL_ZNS_17gelu_quick_kernelIS2_EET_RKS4_EELb1ELb1EEEvPS4_PS5_i)
        /*0014*/ 	.short	0x0160
        /*0016*/ 	.short	0x0014


	//----- nvinfo : EIATTR_CBANK_PARAM_SIZE
	.align		4
.L_588:
        /*0018*/ 	.byte	0x03, 0x19
        /*001a*/ 	.short	0x0014


	//----- nvinfo : EIATTR_KPARAM_INFO
	.align		4
        /*001c*/ 	.byte	0x04, 0x17
        /*001e*/ 	.short	(.L_590 - .L_589)
.L_589:
        /*0020*/ 	.word	0x00000000
        /*0024*/ 	.short	0x0002
        /*0026*/ 	.short	0x0010
        /*0028*/ 	.byte	0x00, 0xf0, 0x11, 0x00


	//----- nvinfo : EIATTR_KPARAM_INFO
	.align		4
.L_590:
        /*002c*/ 	.byte	0x04, 0x17
        /*002e*/ 	.short	(.L_592 - .L_591)
.L_591:
        /*0030*/ 	.word	0x00000000
        /*0034*/ 	.short	0x0001
        /*0036*/ 	.short	0x0008
        /*0038*/ 	.byte	0x00, 0xf0, 0x21, 0x00


	//----- nvinfo : EIATTR_KPARAM_INFO
	.align		4
.L_592:
        /*003c*/ 	.byte	0x04, 0x17
        /*003e*/ 	.short	(.L_594 - .L_593)
.L_593:
        /*0040*/ 	.word	0x00000000
        /*0044*/ 	.short	0x0000
        /*0046*/ 	.short	0x0000
        /*0048*/ 	.byte	0x00, 0xf0, 0x21, 0x00


	//----- nvinfo : EIATTR_MAXREG_COUNT
	.align		4
.L_594:
        /*004c*/ 	.byte	0x03, 0x1b
        /*004e*/ 	.short	0x00ff


	//----- nvinfo : EIATTR_EXTERNS
	.align		4
        /*0050*/ 	.byte	0x04, 0x0f
        /*0052*/ 	.short	(.L_596 - .L_595)


	//   ....[0]....
	.align		4
.L_595:
        /*0054*/ 	.word	index@(__assertfail)


	//----- nvinfo : EIATTR_MERCURY_ISA_VERSION
	.align		4
.L_596:
        /*0058*/ 	.byte	0x03, 0x5f
        /*005a*/ 	.short	0x0000


	//----- nvinfo : EIATTR_SYSCALL_OFFSETS
	.align		4
        /*005c*/ 	.byte	0x04, 0x46
        /*005e*/ 	.short	(.L_598 - .L_597)


	//   ....[0]....
.L_597:
        /*0060*/ 	.word	0x000001d0


	//   ....[1]....
        /*0064*/ 	.word	0x000002f0


	//----- nvinfo : EIATTR_EXIT_INSTR_OFFSETS
	.align		4
.L_598:
        /*0068*/ 	.byte	0x04, 0x1c
        /*006a*/ 	.short	(.L_600 - .L_599)


	//   ....[0]....
.L_599:
        /*006c*/ 	.word	0x00000070


	//   ....[1]....
        /*0070*/ 	.word	0x00000320


	//----- nvinfo : EIATTR_CRS_STACK_SIZE
	.align		4
.L_600:
        /*0074*/ 	.byte	0x04, 0x1e
        /*0076*/ 	.short	(.L_602 - .L_601)
.L_601:
        /*0078*/ 	.word	0x00000000
.L_602:


//--------------------- .nv.info._ZN4vllm17activation_kernelIfXadL_ZNS_17gelu_quick_kernelIfEET_RKS2_EELb1ELb1EEEvPS2_PS3_i --------------------------
	.section	.nv.info._ZN4vllm17activation_kernelIfXadL_ZNS_17gelu_quick_kernelIfEET_RKS2_EELb1ELb1EEEvPS2_PS3_i,"",@"SHT_CUDA_INFO"
	.sectionflags	@""
	.align	4


	//----- nvinfo : EIATTR_CUDA_API_VERSION
	.align		4
        /*0000*/ 	.byte	0x04, 0x37
        /*0002*/ 	.short	(.L_604 - .L_603)
.L_603:
        /*0004*/ 	.word	0x00000082


	//----- nvinfo : EIATTR_SW2861232_WAR
	.align		4
.L_604:
        /*0008*/ 	.byte	0x01, 0x35
	.zero		2


	//----- nvinfo : EIATTR_PARAM_CBANK
	.align		4
        /*000c*/ 	.byte	0x04, 0x0a
        /*000e*/ 	.short	(.L_606 - .L_605)
	.align		4
.L_605:
        /*0010*/ 	.word	index@(.nv.constant0._ZN4vllm17activation_kernelIfXadL_ZNS_17gelu_quick_kernelIfEET_RKS2_EELb1ELb1EEEvPS2_PS3_i)
        /*0014*/ 	.short	0x0160
        /*0016*/ 	.short	0x0014


	//----- nvinfo : EIATTR_CBANK_PARAM_SIZE
	.align		4
.L_606:
        /*0018*/ 	.byte	0x03, 0x19
        /*001a*/ 	.short	0x0014


	//----- nvinfo : EIATTR_KPARAM_INFO
	.align		4
        /*001c*/ 	.byte	0x04, 0x17
        /*001e*/ 	.short	(.L_608 - .L_607)
.L_607:
        /*0020*/ 	.word	0x00000000
        /*0024*/ 	.short	0x0002
        /*0026*/ 	.short	0x0010
        /*0028*/ 	.byte	0x00, 0xf0, 0x11, 0x00


	//----- nvinfo : EIATTR_KPARAM_INFO
	.align		4
.L_608:
        /*002c*/ 	.byte	0x04, 0x17
        /*002e*/ 	.short	(.L_610 - .L_609)
.L_609:
        /*0030*/ 	.word	0x00000000
        /*0034*/ 	.short	0x0001
        /*0036*/ 	.short	0x0008
        /*0038*/ 	.byte	0x00, 0xf0, 0x21, 0x00


	//----- nvinfo : EIATTR_KPARAM_INFO
	.align		4
.L_610:
        /*003c*/ 	.byte	0x04, 0x17
        /*003e*/ 	.short	(.L_612 - .L_611)
.L_611:
        /*0040*/ 	.word	0x00000000
        /*0044*/ 	.short	0x0000
        /*0046*/ 	.short	0x0000
        /*0048*/ 	.byte	0x00, 0xf0, 0x21, 0x00


	//----- nvinfo : EIATTR_MAXREG_COUNT
	.align		4
.L_612:
        /*004c*/ 	.byte	0x03, 0x1b
        /*004e*/ 	.short	0x00ff


	//----- nvinfo : EIATTR_EXTERNS
	.align		4
        /*0050*/ 	.byte	0x04, 0x0f
        /*0052*/ 	.short	(.L_614 - .L_613)


	//   ....[0]....
	.align		4
.L_613:
        /*0054*/ 	.word	index@(__assertfail)


	//----- nvinfo : EIATTR_MERCURY_ISA_VERSION
	.align		4
.L_614:
        /*0058*/ 	.byte	0x03, 0x5f
        /*005a*/ 	.short	0x0000


	//----- nvinfo : EIATTR_SYSCALL_OFFSETS
	.align		4
        /*005c*/ 	.byte	0x04, 0x46
        /*005e*/ 	.short	(.L_616 - .L_615)


	//   ....[0]....
.L_615:
        /*0060*/ 	.word	0x000001d0


	//   ....[1]....
        /*0064*/ 	.word	0x000002f0


	//----- nvinfo : EIATTR_EXIT_INSTR_OFFSETS
	.align		4
.L_616:
        /*0068*/ 	.byte	0x04, 0x1c
        /*006a*/ 	.short	(.L_618 - .L_617)


	//   ....[0]....
.L_617:
        /*006c*/ 	.word	0x00000070


	//   ....[1]....
        /*0070*/ 	.word	0x00000320


	//----- nvinfo : EIATTR_CRS_STACK_SIZE
	.align		4
.L_618:
        /*0074*/ 	.byte	0x04, 0x1e
        /*0076*/ 	.short	(.L_620 - .L_619)
.L_619:
        /*0078*/ 	.word	0x00000000
.L_620:


//--------------------- .nv.info._ZN4vllm17activation_kernelIN3c108BFloat16EXadL_ZNS_16gelu_fast_kernelIS2_EET_RKS4_EELb0ELb0EEEvPS4_PS5_i --------------------------
	.section	.nv.info._ZN4vllm17activation_kernelIN3c108BFloat16EXadL_ZNS_16gelu_fast_kernelIS2_EET_RKS4_EELb0ELb0EEEvPS4_PS5_i,"",@"SHT_CUDA_INFO"
	.sectionflags	@""
	.align	4


	//----- nvinfo : EIATTR_CUDA_API_VERSION
	.align		4
        /*0000*/ 	.byte	0x04, 0x37
        /*0002*/ 	.short	(.L_622 - .L_621)
.L_621:
        /*0004*/ 	.word	0x00000082


	//----- nvinfo : EIATTR_SW2861232_WAR
	.align		4
.L_622:
        /*0008*/ 	.byte	0x01, 0x35
	.zero		2


	//----- nvinfo : EIATTR_PARAM_CBANK
	.align		4
        /*000c*/ 	.byte	0x04, 0x0a
        /*000e*/ 	.short	(.L_624 - .L_623)
	.align		4
.L_623:
        /*0010*/ 	.word	index@(.nv.constant0._ZN4vllm17activation_kernelIN3c108BFloat16EXadL_ZNS_16gelu_fast_kernelIS2_EET_RKS4_EELb0ELb0EEEvPS4_PS5_i)
        /*0014*/ 	.short	0x0160
        /*0016*/ 	.short	0x0014


	//----- nvinfo : EIATTR_CBANK_PARAM_SIZE
	.align		4
.L_624:
        /*0018*/ 	.byte	0x03, 0x19
        /*001a*/ 	.short	0x0014


	//----- nvinfo : EIATTR_KPARAM_INFO
	.align		4
        /*001c*/ 	.byte	0x04, 0x17
        /*001e*/ 	.short	(.L_626 - .L_625)
.L_625:
        /*0020*/ 	.word	0x00000000
        /*0024*/ 	.short	0x0002
        /*0026*/ 	.short	0x0010
        /*0028*/ 	.byte	0x00, 0xf0, 0x11, 0x00


	//----- nvinfo : EIATTR_KPARAM_INFO
	.align		4
.L_626:
        /*002c*/ 	.byte	0x04, 0x17
        /*002e*/ 	.short	(.L_628 - .L_627)
.L_627:
        /*0030*/ 	.word	0x00000000
        /*0034*/ 	.short	0x0001
        /*0036*/ 	.short	0x0008
        /*0038*/ 	.byte	0x00, 0xf0, 0x21, 0x00


	//----- nvinfo : EIATTR_KPARAM_INFO
	.align		4
.L_628:
        /*003c*/ 	.byte	0x04, 0x17
        /*003e*/ 	.short	(.L_630 - .L_629)
.L_629:
        /*0040*/ 	.word	0x00000000
        /*0044*/ 	.short	0x0000
        /*0046*/ 	.short	0x0000
        /*0048*/ 	.byte	0x00, 0xf0, 0x21, 0x00


	//----- nvinfo : EIATTR_MAXREG_COUNT
	.align		4
.L_630:
        /*004c*/ 	.byte	0x03, 0x1b
        /*004e*/ 	.short	0x00ff


	//----- nvinfo : EIATTR_MERCURY_ISA_VERSION
	.align		4
        /*0050*/ 	.byte	0x03, 0x5f
        /*0052*/ 	.short	0x0000


	//----- nvinfo : EIATTR_EXIT_INSTR_OFFSETS
	.align		4
        /*0054*/ 	.byte	0x04, 0x1c
        /*0056*/ 	.short	(.L_632 - .L_631)


	//   ....[0]....
.L_631:
        /*0058*/ 	.word	0x00000060


	//   ....[1]....
        /*005c*/ 	.word	0x00000330


	//----- nvinfo : EIATTR_CRS_STACK_SIZE
	.align		4
.L_632:
        /*0060*/ 	.byte	0x04, 0x1e
        /*0062*/ 	.short	(.L_634 - .L_633)
.L_633:
        /*0064*/ 	.word	0x00000000
.L_634:


//--------------------- .nv.info._ZN4vllm17activation_kernelIN3c104HalfEXadL_ZNS_16gelu_fast_kernelIS2_EET_RKS4_EELb0ELb0EEEvPS4_PS5_i --------------------------
	.section	.nv.info._ZN4vllm17activation_kernelIN3c104HalfEXadL_ZNS_16gelu_fast_kernelIS2_EET_RKS4_EELb0ELb0EEEvPS4_PS5_i,"",@"SHT_CUDA_INFO"
	.sectionflags	@""
	.align	4


	//----- nvinfo : EIATTR_CUDA_API_VERSION
	.align		4
        /*0000*/ 	.byte	0x04, 0x37
        /*0002*/ 	.short	(.L_636 - .L_635)
.L_635:
        /*0004*/ 	.word	0x00000082


	//----- nvinfo : EIATTR_SW2861232_WAR
	.align		4
.L_636:
        /*0008*/ 	.byte	0x01, 0x35
	.zero		2


	//----- nvinfo : EIATTR_PARAM_CBANK
	.align		4
        /*000c*/ 	.byte	0x04, 0x0a
        /*000e*/ 	.short	(.L_638 - .L_637)
	.align		4
.L_637:
        /*0010*/ 	.word	index@(.nv.constant0._ZN4vllm17activation_kernelIN3c104HalfEXadL_ZNS_16gelu_fast_kernelIS2_EET_RKS4_EELb0ELb0EEEvPS4_PS5_i)
        /*0014*/ 	.short	0x0160
        /*0016*/ 	.short	0x0014


	//----- nvinfo : EIATTR_CBANK_PARAM_SIZE
	.align		4
.L_638:
        /*0018*/ 	.byte	0x03, 0x19
        /*001a*/ 	.short	0x0014


	//----- nvinfo : EIATTR_KPARAM_INFO
	.align		4
        /*001c*/ 	.byte	0x04, 0x17
        /*001e*/ 	.short	(.L_640 - .L_639)
.L_639:
        /*0020*/ 	.word	0x00000000
        /*0024*/ 	.short	0x0002
        /*0026*/ 	.short	0x0010
        /*0028*/ 	.byte	0x00, 0xf0, 0x11, 0x00


	//----- nvinfo : EIATTR_KPARAM_INFO
	.align		4
.L_640:
        /*002c*/ 	.byte	0x04, 0x17
        /*002e*/ 	.short	(.L_642 - .L_641)
.L_641:
        /*0030*/ 	.word	0x00000000
        /*0034*/ 	.short	0x0001
        /*0036*/ 	.short	0x0008
        /*0038*/ 	.byte	0x00, 0xf0, 0x21, 0x00


	//----- nvinfo : EIATTR_KPARAM_INFO
	.align		4
.L_642:
        /*003c*/ 	.byte	0x04, 0x17
        /*003e*/ 	.short	(.L_644 - .L_643)
.L_643:
        /*0040*/ 	.word	0x00000000
        /*0044*/ 	.short	0x0000
        /*0046*/ 	.short	0x0000
        /*0048*/ 	.byte	0x00, 0xf0, 0x21, 0x00


	//----- nvinfo : EIATTR_MAXREG_COUNT
	.align		4
.L_644:
        /*004c*/ 	.byte	0x03, 0x1b
        /*004e*/ 	.short	0x00ff


	//----- nvinfo : EIATTR_MERCURY_ISA_VERSION
	.align		4
        /*0050*/ 	.byte	0x03, 0x5f
        /*0052*/ 	.short	0x0000


	//----- nvinfo : EIATTR_EXIT_INSTR_OFFSETS
	.align		4
        /*0054*/ 	.byte	0x04, 0x1c
        /*0056*/ 	.short	(.L_646 - .L_645)


	//   ....[0]....
.L_645:
        /*0058*/ 	.word	0x00000060


	//   ....[1]....
        /*005c*/ 	.word	0x00000330


	//----- nvinfo : EIATTR_CRS_STACK_SIZE
	.align		4
.L_646:
        /*0060*/ 	.byte	0x04, 0x1e
        /*0062*/ 	.short	(.L_648 - .L_647)
.L_647:
        /*0064*/ 	.word	0x00000000
.L_648:


//--------------------- .nv.info._ZN4vllm17activation_kernelIfXadL_ZNS_16gelu_fast_kernelIfEET_RKS2_EELb0ELb0EEEvPS2_PS3_i --------------------------
	.section	.nv.info._ZN4vllm17activation_kernelIfXadL_ZNS_16gelu_fast_kernelIfEET_RKS2_EELb0ELb0EEEvPS2_PS3_i,"",@"SHT_CUDA_INFO"
	.sectionflags	@""
	.align	4


	//----- nvinfo : EIATTR_CUDA_API_VERSION
	.align		4
        /*0000*/ 	.byte	0x04, 0x37
        /*0002*/ 	.short	(.L_650 - .L_649)
.L_649:
        /*0004*/ 	.word	0x00000082


	//----- nvinfo : EIATTR_SW2861232_WAR
	.align		4
.L_650:
        /*0008*/ 	.byte	0x01, 0x35
	.zero		2


	//----- nvinfo : EIATTR_PARAM_CBANK
	.align		4
        /*000c*/ 	.byte	0x04, 0x0a
        /*000e*/ 	.short	(.L_652 - .L_651)
	.align		4
.L_651:
        /*0010*/ 	.word	index@(.nv.constant0._ZN4vllm17activation_kernelIfXadL_ZNS_16gelu_fast_kernelIfEET_RKS2_EELb0ELb0EEEvPS2_PS3_i)
        /*0014*/ 	.short	0x0160
        /*0016*/ 	.short	0x0014


	//----- nvinfo : EIATTR_CBANK_PARAM_SIZE
	.align		4
.L_652:
        /*0018*/ 	.byte	0x03, 0x19
        /*001a*/ 	.short	0x0014


	//----- nvinfo : EIATTR_KPARAM_INFO
	.align		4
        /*001c*/ 	.byte	0x04, 0x17
        /*001e*/ 	.short	(.L_654 - .L_653)
.L_653:
        /*0020*/ 	.word	0x00000000
        /*0024*/ 	.short	0x0002
        /*0026*/ 	.short	0x0010
        /*0028*/ 	.byte	0x00, 0xf0, 0x11, 0x00


	//----- nvinfo : EIATTR_KPARAM_INFO
	.align		4
.L_654:
        /*002c*/ 	.byte	0x04, 0x17
        /*002e*/ 	.short	(.L_656 - .L_655)
.L_655:
        /*0030*/ 	.word	0x00000000
        /*0034*/ 	.short	0x0001
        /*0036*/ 	.short	0x0008
        /*0038*/ 	.byte	0x00, 0xf0, 0x21, 0x00


	//----- nvinfo : EIATTR_KPARAM_INFO
	.align		4
.L_656:
        /*003c*/ 	.byte	0x04, 0x17
        /*003e*/ 	.short	(.L_658 - .L_657)
.L_657:
        /*0040*/ 	.word	0x00000000
        /*0044*/ 	.short	0x0000
        /*0046*/ 	.short	0x0000
        /*0048*/ 	.byte	0x00, 0xf0, 0x21, 0x00


	//----- nvinfo : EIATTR_MAXREG_COUNT
	.align		4
.L_658:
        /*004c*/ 	.byte	0x03, 0x1b
        /*004e*/ 	.short	0x00ff


	//----- nvinfo : EIATTR_MERCURY_ISA_VERSION
	.align		4
        /*0050*/ 	.byte	0x03, 0x5f
        /*0052*/ 	.short	0x0000


	//----- nvinfo : EIATTR_EXIT_INSTR_OFFSETS
	.align		4
        /*0054*/ 	.byte	0x04, 0x1c
        /*0056*/ 	.short	(.L_660 - .L_659)


	//   ....[0]....
.L_659:
        /*0058*/ 	.word	0x00000060


	//   ....[1]....
        /*005c*/ 	.word	0x00000230


	//----- nvinfo : EIATTR_CRS_STACK_SIZE
	.align		4
.L_660:
        /*0060*/ 	.byte	0x04, 0x1e
        /*0062*/ 	.short	(.L_662 - .L_661)
.L_661:
        /*0064*/ 	.word	0x00000000
.L_662:


//--------------------- .nv.info._ZN4vllm17activation_kernelIN3c108BFloat16EXadL_ZNS_16gelu_fast_kernelIS2_EET_RKS4_EELb1ELb0EEEvPS4_PS5_i --------------------------
	.section	.nv.info._ZN4vllm17activation_kernelIN3c108BFloat16EXadL_ZNS_16gelu_fast_kernelIS2_EET_RKS4_EELb1ELb0EEEvPS4_PS5_i,"",@"SHT_CUDA_INFO"
	.sectionflags	@""
	.align	4


	//----- nvinfo : EIATTR_CUDA_API_VERSION
	.align		4
        /*0000*/ 	.byte	0x04, 0x37
        /*0002*/ 	.short	(.L_664 - .L_663)
.L_663:
        /*0004*/ 	.word	0x00000082


	//----- nvinfo : EIATTR_SW2861232_WAR
	.align		4
.L_664:
        /*0008*/ 	.byte	0x01, 0x35
	.zero		2


	//----- nvinfo : EIATTR_PARAM_CBANK
	.align		4
        /*000c*/ 	.byte	0x04, 0x0a
        /*000e*/ 	.short	(.L_666 - .L_665)
	.align		4
.L_665:
        /*0010*/ 	.word	index@(.nv.constant0._ZN4vllm17activation_kernelIN3c108BFloat16EXadL_ZNS_16gelu_fast_kernelIS2_EET_RKS4_EELb1ELb0EEEvPS4_PS5_i)
        /*0014*/ 	.short	0x0160
        /*0016*/ 	.short	0x0014


	//----- nvinfo : EIATTR_CBANK_PARAM_SIZE
	.align		4
.L_666:
        /*0018*/ 	.byte	0x03, 0x19
        /*001a*/ 	.short	0x0014


	//----- nvinfo : EIATTR_KPARAM_INFO
	.align		4
        /*001c*/ 	.byte	0x04, 0x17
        /*001e*/ 	.short	(.L_668 - .L_667)
.L_667:
        /*0020*/ 	.word	0x00000000
        /*0024*/ 	.short	0x0002
        /*0026*/ 	.short	0x0010
        /*0028*/ 	.byte	0x00, 0xf0, 0x11, 0x00


	//----- nvinfo : EIATTR_KPARAM_INFO
	.align		4
.L_668:
        /*002c*/ 	.byte	0x04, 0x17
        /*002e*/ 	.short	(.L_670 - .L_669)
.L_669:
        /*0030*/ 	.word	0x00000000
        /*0034*/ 	.short	0x0001
        /*0036*/ 	.short	0x0008
        /*0038*/ 	.byte	0x00, 0xf0, 0x21, 0x00


	//----- nvinfo : EIATTR_KPARAM_INFO
	.align		4
.L_670:
        /*003c*/ 	.byte	0x04, 0x17
        /*003e*/ 	.short	(.L_672 - .L_671)
.L_671:
        /*0040*/ 	.word	0x00000000
        /*0044*/ 	.short	0x0000
        /*0046*/ 	.short	0x0000
        /*0048*/ 	.byte	0x00, 0xf0, 0x21, 0x00


	//----- nvinfo : EIATTR_MAXREG_COUNT
	.align		4
.L_672:
        /*004c*/ 	.byte	0x03, 0x1b
        /*004e*/ 	.short	0x00ff


	//----- nvinfo : EIATTR_MERCURY_ISA_VERSION
	.align		4
        /*0050*/ 	.byte	0x03, 0x5f
        /*0052*/ 	.short	0x0000


	//----- nvinfo : EIATTR_EXIT_INSTR_OFFSETS
	.align		4
        /*0054*/ 	.byte	0x04, 0x1c
        /*0056*/ 	.short	(.L_674 - .L_673)


	//   ....[0]....
.L_673:
        /*0058*/ 	.word	0x00000070


	//   ....[1]....
        /*005c*/ 	.word	0x00000d90


	//----- nvinfo : EIATTR_CRS_STACK_SIZE
	.align		4
.L_674:
        /*0060*/ 	.byte	0x04, 0x1e
        /*0062*/ 	.short	(.L_676 - .L_675)
.L_675:
        /*0064*/ 	.word	0x00000000
.L_676:


//--------------------- .nv.info._ZN4vllm17activation_kernelIN3c104HalfEXadL_ZNS_16gelu_fast_kernelIS2_EET_RKS4_EELb1ELb0EEEvPS4_PS5_i --------------------------
	.section	.nv.info._ZN4vllm17activation_kernelIN3c104HalfEXadL_ZNS_16gelu_fast_kernelIS2_EET_RKS4_EELb1ELb0EEEvPS4_PS5_i,"",@"SHT_CUDA_INFO"
	.sectionflags	@""
	.align	4


	//----- nvinfo : EIATTR_CUDA_API_VERSION
	.align		4
        /*0000*/ 	.byte	0x04, 0x37
        /*0002*/ 	.short	(.L_678 - .L_677)
.L_677:
        /*0004*/ 	.word	0x00000082


	//----- nvinfo : EIATTR_SW2861232_WAR
	.align		4
.L_678:
        /*0008*/ 	.byte	0x01, 0x35
	.zero		2


	//----- nvinfo : EIATTR_PARAM_CBANK
	.align		4
        /*000c*/ 	.byte	0x04, 0x0a
        /*000e*/ 	.short	(.L_680 - .L_679)
	.align		4
.L_679:
        /*0010*/ 	.word	index@(.nv.constant0._ZN4vllm17activation_kernelIN3c104HalfEXadL_ZNS_16gelu_fast_kernelIS2_EET_RKS4_EELb1ELb0EEEvPS4_PS5_i)
        /*0014*/ 	.short	0x0160
        /*0016*/ 	.short	0x0014


	//----- nvinfo : EIATTR_CBANK_PARAM_SIZE
	.align		4
.L_680:
        /*0018*/ 	.byte	0x03, 0x19
        /*001a*/ 	.short	0x0014


	//----- nvinfo : EIATTR_KPARAM_INFO
	.align		4
        /*001c*/ 	.byte	0x04, 0x17
        /*001e*/ 	.short	(.L_682 - .L_681)
.L_681:
        /*0020*/ 	.word	0x00000000
        /*0024*/ 	.short	0x0002
        /*0026*/ 	.short	0x0010
        /*0028*/ 	.byte	0x00, 0xf0, 0x11, 0x00


	//----- nvinfo : EIATTR_KPARAM_INFO
	.align		4
.L_682:
        /*002c*/ 	.byte	0x04, 0x17
        /*002e*/ 	.short	(.L_684 - .L_683)
.L_683:
        /*0030*/ 	.word	0x00000000
        /*0034*/ 	.short	0x0001
        /*0036*/ 	.short	0x0008
        /*0038*/ 	.byte	0x00, 0xf0, 0x21, 0x00


	//----- nvinfo : EIATTR_KPARAM_INFO
	.align		4
.L_684:
        /*003c*/ 	.byte	0x04, 0x17
        /*003e*/ 	.short	(.L_686 - .L_685)
.L_685:
        /*0040*/ 	.word	0x00000000
        /*0044*/ 	.short	0x0000
        /*0046*/ 	.short	0x0000
        /*0048*/ 	.byte	0x00, 0xf0, 0x21, 0x00


	//----- nvinfo : EIATTR_MAXREG_COUNT
	.align		4
.L_686:
        /*004c*/ 	.byte	0x03, 0x1b
        /*004e*/ 	.short	0x00ff


	//----- nvinfo : EIATTR_MERCURY_ISA_VERSION
	.align		4
        /*0050*/ 	.byte	0x03, 0x5f
        /*0052*/ 	.short	0x0000


	//----- nvinfo : EIATTR_EXIT_INSTR_OFFSETS
	.align		4
        /*0054*/ 	.byte	0x04, 0x1c
        /*0056*/ 	.short	(.L_688 - .L_687)


	//   ....[0]....
.L_687:
        /*0058*/ 	.word	0x00000070


	//   ....[1]....
        /*005c*/ 	.word	0x00000d90


	//----- nvinfo : EIATTR_CRS_STACK_SIZE
	.align		4
.L_688:
        /*0060*/ 	.byte	0x04, 0x1e
        /*0062*/ 	.short	(.L_690 - .L_689)
.L_689:
        /*0064*/ 	.word	0x00000000
.L_690:


//--------------------- .nv.info._ZN4vllm17activation_kernelIfXadL_ZNS_16gelu_fast_kernelIfEET_RKS2_EELb1ELb0EEEvPS2_PS3_i --------------------------
	.section	.nv.info._ZN4vllm17activation_kernelIfXadL_ZNS_16gelu_fast_kernelIfEET_RKS2_EELb1ELb0EEEvPS2_PS3_i,"",@"SHT_CUDA_INFO"
	.sectionflags	@""
	.align	4


	//----- nvinfo : EIATTR_CUDA_API_VERSION
	.align		4
        /*0000*/ 	.byte	0x04, 0x37
        /*0002*/ 	.short	(.L_692 - .L_691)
.L_691:
        /*0004*/ 	.word	0x00000082


	//----- nvinfo : EIATTR_SW2861232_WAR
	.align		4
.L_692:
        /*0008*/ 	.byte	0x01, 0x35
	.zero		2


	//----- nvinfo : EIATTR_PARAM_CBANK
	.align		4
        /*000c*/ 	.byte	0x04, 0x0a
        /*000e*/ 	.short	(.L_694 - .L_693)
	.align		4
.L_693:
        /*0010*/ 	.word	index@(.nv.constant0._ZN4vllm17activation_kernelIfXadL_ZNS_16gelu_fast_kernelIfEET_RKS2_EELb1ELb0EEEvPS2_PS3_i)
        /*0014*/ 	.short	0x0160
        /*0016*/ 	.short	0x0014


	//----- nvinfo : EIATTR_CBANK_PARAM_SIZE
	.align		4
.L_694:
        /*0018*/ 	.byte	0x03, 0x19
        /*001a*/ 	.short	0x0014


	//----- nvinfo : EIATTR_KPARAM_INFO
	.align		4
        /*001c*/ 	.byte	0x04, 0x17
        /*001e*/ 	.short	(.L_696 - .L_695)
.L_695:
        /*0020*/ 	.word	0x00000000
        /*0024*/ 	.short	0x0002
        /*0026*/ 	.short	0x0010
        /*0028*/ 	.byte	0x00, 0xf0, 0x11, 0x00


	//----- nvinfo : EIATTR_KPARAM_INFO
	.align		4
.L_696:
        /*002c*/ 	.byte	0x04, 0x17
        /*002e*/ 	.short	(.L_698 - .L_697)
.L_697:
        /*0030*/ 	.word	0x00000000
        /*0034*/ 	.short	0x0001
        /*0036*/ 	.short	0x0008
        /*0038*/ 	.byte	0x00, 0xf0, 0x21, 0x00


	//----- nvinfo : EIATTR_KPARAM_INFO
	.align		4
.L_698:
        /*003c*/ 	.byte	0x04, 0x17
        /*003e*/ 	.short	(.L_700 - .L_699)
.L_699:
        /*0040*/ 	.word	0x00000000
        /*0044*/ 	.short	0x0000
        /*0046*/ 	.short	0x0000
        /*0048*/ 	.byte	0x00, 0xf0, 0x21, 0x00


	//----- nvinfo : EIATTR_MAXREG_COUNT
	.align		4
.L_700:
        /*004c*/ 	.byte	0x03, 0x1b
        /*004e*/ 	.short	0x00ff


	//----- nvinfo : EIATTR_MERCURY_ISA_VERSION
	.align		4
        /*0050*/ 	.byte	0x03, 0x5f
        /*0052*/ 	.short	0x0000


	//----- nvinfo : EIATTR_EXIT_INSTR_OFFSETS
	.align		4
        /*0054*/ 	.byte	0x04, 0x1c
        /*0056*/ 	.short	(.L_702 - .L_701)


	//   ....[0]....
.L_701:
        /*0058*/ 	.word	0x00000070


	//   ....[1]....
        /*005c*/ 	.word	0x00000350


	//----- nvinfo : EIATTR_CRS_STACK_SIZE
	.align		4
.L_702:
        /*0060*/ 	.byte	0x04, 0x1e
        /*0062*/ 	.short	(.L_704 - .L_703)
.L_703:
        /*0064*/ 	.word	0x00000000
.L_704:


//--------------------- .nv.info._ZN4vllm17activation_kernelIN3c108BFloat16EXadL_ZNS_16gelu_fast_kernelIS2_EET_RKS4_EELb1ELb1EEEvPS4_PS5_i --------------------------
	.section	.nv.info._ZN4vllm17activation_kernelIN3c108BFloat16EXadL_ZNS_16gelu_fast_kernelIS2_EET_RKS4_EELb1ELb1EEEvPS4_PS5_i,"",@"SHT_CUDA_INFO"
	.sectionflags	@""
	.align	4


	//----- nvinfo : EIATTR_CUDA_API_VERSION
	.align		4
        /*0000*/ 	.byte	0x04, 0x37
        /*0002*/ 	.short	(.L_706 - .L_705)
.L_705:
        /*0004*/ 	.word	0x00000082


	//----- nvinfo : EIATTR_SW2861232_WAR
	.align		4
.L_706:
        /*0008*/ 	.byte	0x01, 0x35
	.zero		2


	//----- nvinfo : EIATTR_PARAM_CBANK
	.align		4
        /*000c*/ 	.byte	0x04, 0x0a
        /*000e*/ 	.short	(.L_708 - .L_707)
	.align		4
.L_707:
        /*0010*/ 	.word	index@(.nv.constant0._ZN4vllm17activation_kernelIN3c108BFloat16EXadL_ZNS_16gelu_fast_kernelIS2_EET_RKS4_EELb1ELb1EEEvPS4_PS5_i)
        /*0014*/ 	.short	0x0160
        /*0016*/ 	.short	0x0014


	//----- nvinfo : EIATTR_CBANK_PARAM_SIZE
	.align		4
.L_708:
        /*0018*/ 	.byte	0x03, 0x19
        /*001a*/ 	.short	0x0014


	//----- nvinfo : EIATTR_KPARAM_INFO
	.align		4
        /*001c*/ 	.byte	0x04, 0x17
        /*001e*/ 	.short	(.L_710 - .L_709)
.L_709:
        /*0020*/ 	.word	0x00000000
        /*0024*/ 	.short	0x0002
        /*0026*/ 	.short	0x0010
        /*0028*/ 	.byte	0x00, 0xf0, 0x11, 0x00


	//----- nvinfo : EIATTR_KPARAM_INFO
	.align		4
.L_710:
        /*002c*/ 	.byte	0x04, 0x17
        /*002e*/ 	.short	(.L_712 - .L_711)
.L_711:
        /*0030*/ 	.word	0x00000000
        /*0034*/ 	.short	0x0001
        /*0036*/ 	.short	0x0008
        /*0038*/ 	.byte	0x00, 0xf0, 0x21, 0x00


	//----- nvinfo : EIATTR_KPARAM_INFO
	.align		4
.L_712:
        /*003c*/ 	.byte	0x04, 0x17
        /*003e*/ 	.short	(.L_714 - .L_713)
.L_713:
        /*0040*/ 	.word	0x00000000
        /*0044*/ 	.short	0x0000
        /*0046*/ 	.short	0x0000
        /*0048*/ 	.byte	0x00, 0xf0, 0x21, 0x00


	//----- nvinfo : EIATTR_MAXREG_COUNT
	.align		4
.L_714:
        /*004c*/ 	.byte	0x03, 0x1b
        /*004e*/ 	.short	0x00ff


	//----- nvinfo : EIATTR_EXTERNS
	.align		4
        /*0050*/ 	.byte	0x04, 0x0f
        /*0052*/ 	.short	(.L_716 - .L_715)


	//   ....[0]....
	.align		4
.L_715:
        /*0054*/ 	.word	index@(__assertfail)


	//----- nvinfo : EIATTR_MERCURY_ISA_VERSION
	.align		4
.L_716:
        /*0058*/ 	.byte	0x03, 0x5f
        /*005a*/ 	.short	0x0000


	//----- nvinfo : EIATTR_SYSCALL_OFFSETS
	.align		4
        /*005c*/ 	.byte	0x04, 0x46
        /*005e*/ 	.short	(.L_718 - .L_717)


	//   ....[0]....
.L_717:
        /*0060*/ 	.word	0x000001d0


	//   ....[1]....
        /*0064*/ 	.word	0x000002f0


	//----- nvinfo : EIATTR_EXIT_INSTR_OFFSETS
	.align		4
.L_718:
        /*0068*/ 	.byte	0x04, 0x1c
        /*006a*/ 	.short	(.L_720 - .L_719)


	//   ....[0]....
.L_719:
        /*006c*/ 	.word	0x00000070


	//   ....[1]....
        /*0070*/ 	.word	0x00000320


	//----- nvinfo : EIATTR_CRS_STACK_SIZE
	.align		4
.L_720:
        /*0074*/ 	.byte	0x04, 0x1e
        /*0076*/ 	.short	(.L_722 - .L_721)
.L_721:
        /*0078*/ 	.word	0x00000000
.L_722:


//--------------------- .nv.info._ZN4vllm17activation_kernelIN3c104HalfEXadL_ZNS_16gelu_fast_kernelIS2_EET_RKS4_EELb1ELb1EEEvPS4_PS5_i --------------------------
	.section	.nv.info._ZN4vllm17activation_kernelIN3c104HalfEXadL_ZNS_16gelu_fast_kernelIS2_EET_RKS4_EELb1ELb1EEEvPS4_PS5_i,"",@"SHT_CUDA_INFO"
	.sectionflags	@""
	.align	4


	//----- nvinfo : EIATTR_CUDA_API_VERSION
	.align		4
        /*0000*/ 	.byte	0x04, 0x37
        /*0002*/ 	.short	(.L_724 - .L_723)
.L_723:
        /*0004*/ 	.word	0x00000082


	//----- nvinfo : EIATTR_SW2861232_WAR
	.align		4
.L_724:
        /*0008*/ 	.byte	0x01, 0x35
	.zero		2


	//----- nvinfo : EIATTR_PARAM_CBANK
	.align		4
        /*000c*/ 	.byte	0x04, 0x0a
        /*000e*/ 	.short	(.L_726 - .L_725)
	.align		4
.L_725:
        /*0010*/ 	.word	index@(.nv.constant0._ZN4vllm17activation_kernelIN3c104HalfEXadL_ZNS_16gelu_fast_kernelIS2_EET_RKS4_EELb1ELb1EEEvPS4_PS5_i)
        /*0014*/ 	.short	0x0160
        /*0016*/ 	.short	0x0014


	//----- nvinfo : EIATTR_CBANK_PARAM_SIZE
	.align		4
.L_726:
        /*0018*/ 	.byte	0x03, 0x19
        /*001a*/ 	.short	0x0014


	//----- nvinfo : EIATTR_KPARAM_INFO
	.align		4
        /*001c*/ 	.byte	0x04, 0x17
        /*001e*/ 	.short	(.L_728 - .L_727)
.L_727:
        /*0020*/ 	.word	0x00000000
        /*0024*/ 	.short	0x0002
        /*0026*/ 	.short	0x0010
        /*0028*/ 	.byte	0x00, 0xf0, 0x11, 0x00


	//----- nvinfo : EIATTR_KPARAM_INFO
	.align		4
.L_728:
        /*002c*/ 	.byte	0x04, 0x17
        /*002e*/ 	.short	(.L_730 - .L_729)
.L_729:
        /*0030*/ 	.word	0x00000000
        /*0034*/ 	.short	0x0001
        /*0036*/ 	.short	0x0008
        /*0038*/ 	.byte	0x00, 0xf0, 0x21, 0x00


	//----- nvinfo : EIATTR_KPARAM_INFO
	.align		4
.L_730:
        /*003c*/ 	.byte	0x04, 0x17
        /*003e*/ 	.short	(.L_732 - .L_731)
.L_731:
        /*0040*/ 	.word	0x00000000
        /*0044*/ 	.short	0x0000
        /*0046*/ 	.short	0x0000
        /*0048*/ 	.byte	0x00, 0xf0, 0x21, 0x00


	//----- nvinfo : EIATTR_MAXREG_COUNT
	.align		4
.L_732:
        /*004c*/ 	.byte	0x03, 0x1b
        /*004e*/ 	.short	0x00ff


	//----- nvinfo : EIATTR_EXTERNS
	.align		4
        /*0050*/ 	.byte	0x04, 0x0f
        /*0052*/ 	.short	(.L_734 - .L_733)


	//   ....[0]....
	.align		4
.L_733:
        /*0054*/ 	.word	index@(__assertfail)


	//----- nvinfo : EIATTR_MERCURY_ISA_VERSION
	.align		4
.L_734:
        /*0058*/ 	.byte	0x03, 0x5f
        /*005a*/ 	.short	0x0000


	//----- nvinfo : EIATTR_SYSCALL_OFFSETS
	.align		4
        /*005c*/ 	.byte	0x04, 0x46
        /*005e*/ 	.short	(.L_736 - .L_735)


	//   ....[0]....
.L_735:
        /*0060*/ 	.word	0x000001d0


	//   ....[1]....
        /*0064*/ 	.word	0x000002f0


	//----- nvinfo : EIATTR_EXIT_INSTR_OFFSETS
	.align		4
.L_736:
        /*0068*/ 	.byte	0x04, 0x1c
        /*006a*/ 	.short	(.L_738 - .L_737)


	//   ....[0]....
.L_737:
        /*006c*/ 	.word	0x00000070


	//   ....[1]....
        /*0070*/ 	.word	0x00000320


	//----- nvinfo : EIATTR_CRS_STACK_SIZE
	.align		4
.L_738:
        /*0074*/ 	.byte	0x04, 0x1e
        /*0076*/ 	.short	(.L_740 - .L_739)
.L_739:
        /*0078*/ 	.word	0x00000000
.L_740:


//--------------------- .nv.info._ZN4vllm17activation_kernelIfXadL_ZNS_16gelu_fast_kernelIfEET_RKS2_EELb1ELb1EEEvPS2_PS3_i --------------------------
	.section	.nv.info._ZN4vllm17activation_kernelIfXadL_ZNS_16gelu_fast_kernelIfEET_RKS2_EELb1ELb1EEEvPS2_PS3_i,"",@"SHT_CUDA_INFO"
	.sectionflags	@""
	.align	4


	//----- nvinfo : EIATTR_CUDA_API_VERSION
	.align		4
        /*0000*/ 	.byte	0x04, 0x37
        /*0002*/ 	.short	(.L_742 - .L_741)
.L_741:
        /*0004*/ 	.word	0x00000082


	//----- nvinfo : EIATTR_SW2861232_WAR
	.align		4
.L_742:
        /*0008*/ 	.byte	0x01, 0x35
	.zero		2


	//----- nvinfo : EIATTR_PARAM_CBANK
	.align		4
        /*000c*/ 	.byte	0x04, 0x0a
        /*000e*/ 	.short	(.L_744 - .L_743)
	.align		4
.L_743:
        /*0010*/ 	.word	index@(.nv.constant0._ZN4vllm17activation_kernelIfXadL_ZNS_16gelu_fast_kernelIfEET_RKS2_EELb1ELb1EEEvPS2_PS3_i)
        /*0014*/ 	.short	0x0160
        /*0016*/ 	.short	0x0014


	//----- nvinfo : EIATTR_CBANK_PARAM_SIZE
	.align		4
.L_744:
        /*0018*/ 	.byte	0x03, 0x19
        /*001a*/ 	.short	0x0014


	//----- nvinfo : EIATTR_KPARAM_INFO
	.align		4
        /*001c*/ 	.byte	0x04, 0x17
        /*001e*/ 	.short	(.L_746 - .L_745)
.L_745:
        /*0020*/ 	.word	0x00000000
        /*0024*/ 	.short	0x0002
        /*0026*/ 	.short	0x0010
        /*0028*/ 	.byte	0x00, 0xf0, 0x11, 0x00


	//----- nvinfo : EIATTR_KPARAM_INFO
	.align		4
.L_746:
        /*002c*/ 	.byte	0x04, 0x17
        /*002e*/ 	.short	(.L_748 - .L_747)
.L_747:
        /*0030*/ 	.word	0x00000000
        /*0034*/ 	.short	0x0001
        /*0036*/ 	.short	0x0008
        /*0038*/ 	.byte	0x00, 0xf0, 0x21, 0x00


	//----- nvinfo : EIATTR_KPARAM_INFO
	.align		4
.L_748:
        /*003c*/ 	.byte	0x04, 0x17
        /*003e*/ 	.short	(.L_750 - .L_749)
.L_749:
        /*0040*/ 	.word	0x00000000
        /*0044*/ 	.short	0x0000
        /*0046*/ 	.short	0x0000
        /*0048*/ 	.byte	0x00, 0xf0, 0x21, 0x00


	//----- nvinfo : EIATTR_MAXREG_COUNT
	.align		4
.L_750:
        /*004c*/ 	.byte	0x03, 0x1b
        /*004e*/ 	.short	0x00ff


	//----- nvinfo : EIATTR_EXTERNS
	.align		4
        /*0050*/ 	.byte	0x04, 0x0f
        /*0052*/ 	.short	(.L_752 - .L_751)


	//   ....[0]....
	.align		4
.L_751:
        /*0054*/ 	.word	index@(__assertfail)


	//----- nvinfo : EIATTR_MERCURY_ISA_VERSION
	.align		4
.L_752:
        /*0058*/ 	.byte	0x03, 0x5f
        /*005a*/ 	.short	0x0000


	//----- nvinfo : EIATTR_SYSCALL_OFFSETS
	.align		4
        /*005c*/ 	.byte	0x04, 0x46
        /*005e*/ 	.short	(.L_754 - .L_753)


	//   ....[0]....
.L_753:
        /*0060*/ 	.word	0x000001d0


	//   ....[1]....
        /*0064*/ 	.word	0x000002f0


	//----- nvinfo : EIATTR_EXIT_INSTR_OFFSETS
	.align		4
.L_754:
        /*0068*/ 	.byte	0x04, 0x1c
        /*006a*/ 	.short	(.L_756 - .L_755)


	//   ....[0]....
.L_755:
        /*006c*/ 	.word	0x00000070


	//   ....[1]....
        /*0070*/ 	.word	0x00000320


	//----- nvinfo : EIATTR_CRS_STACK_SIZE
	.align		4
.L_756:
        /*0074*/ 	.byte	0x04, 0x1e
        /*0076*/ 	.short	(.L_758 - .L_757)
.L_757:
        /*0078*/ 	.word	0x00000000
.L_758:


//--------------------- .nv.info._ZN4vllm17activation_kernelIN3c108BFloat16EXadL_ZNS_15gelu_new_kernelIS2_EET_RKS4_EELb0ELb0EEEvPS4_PS5_i --------------------------
	.section	.nv.info._ZN4vllm17activation_kernelIN3c108BFloat16EXadL_ZNS_15gelu_new_kernelIS2_EET_RKS4_EELb0ELb0EEEvPS4_PS5_i,"",@"SHT_CUDA_INFO"
	.sectionflags	@""
	.align	4


	//----- nvinfo : EIATTR_CUDA_API_VERSION
	.align		4
        /*0000*/ 	.byte	0x04, 0x37
        /*0002*/ 	.short	(.L_760 - .L_759)
.L_759:
        /*0004*/ 	.word	0x00000082


	//----- nvinfo : EIATTR_SW2861232_WAR
	.align		4
.L_760:
        /*0008*/ 	.byte	0x01, 0x35
	.zero		2


	//----- nvinfo : EIATTR_PARAM_CBANK
	.align		4
        /*000c*/ 	.byte	0x04, 0x0a
        /*000e*/ 	.short	(.L_762 - .L_761)
	.align		4
.L_761:
        /*0010*/ 	.word	index@(.nv.constant0._ZN4vllm17activation_kernelIN3c108BFloat16EXadL_ZNS_15gelu_new_kernelIS2_EET_RKS4_EELb0ELb0EEEvPS4_PS5_i)
        /*0014*/ 	.short	0x0160
        /*0016*/ 	.short	0x0014


	//----- nvinfo : EIATTR_CBANK_PARAM_SIZE
	.align		4
.L_762:
        /*0018*/ 	.byte	0x03, 0x19
        /*001a*/ 	.short	0x0014


	//----- nvinfo : EIATTR_KPARAM_INFO
	.align		4
        /*001c*/ 	.byte	0x04, 0x17
        /*001e*/ 	.short	(.L_764 - .L_763)
.L_763:
        /*0020*/ 	.word	0x00000000
        /*0024*/ 	.short	0x0002
        /*0026*/ 	.short	0x0010
        /*0028*/ 	.byte	0x00, 0xf0, 0x11, 0x00


	//----- nvinfo : EIATTR_KPARAM_INFO
	.align		4
.L_764:
        /*002c*/ 	.byte	0x04, 0x17
        /*002e*/ 	.short	(.L_766 - .L_765)
.L_765:
        /*0030*/ 	.word	0x00000000
        /*0034*/ 	.short	0x0001
        /*0036*/ 	.short	0x0008
        /*0038*/ 	.byte	0x00, 0xf0, 0x21, 0x00


	//----- nvinfo : EIATTR_KPARAM_INFO
	.align		4
.L_766:
        /*003c*/ 	.byte	0x04, 0x17
        /*003e*/ 	.short	(.L_768 - .L_767)
.L_767:
        /*0040*/ 	.word	0x00000000
        /*0044*/ 	.short	0x0000
        /*0046*/ 	.short	0x0000
        /*0048*/ 	.byte	0x00, 0xf0, 0x21, 0x00


	//----- nvinfo : EIATTR_MAXREG_COUNT
	.align		4
.L_768:
        /*004c*/ 	.byte	0x03, 0x1b
        /*004e*/ 	.short	0x00ff


	//----- nvinfo : EIATTR_MERCURY_ISA_VERSION
	.align		4
        /*0050*/ 	.byte	0x03, 0x5f
        /*0052*/ 	.short	0x0000


	//----- nvinfo : EIATTR_EXIT_INSTR_OFFSETS
	.align		4
        /*0054*/ 	.byte	0x04, 0x1c
        /*0056*/ 	.short	(.L_770 - .L_769)


	//   ....[0]....
.L_769:
        /*0058*/ 	.word	0x00000060


	//   ....[1]....
        /*005c*/ 	.word	0x00000340


	//----- nvinfo : EIATTR_CRS_STACK_SIZE
	.align		4
.L_770:
        /*0060*/ 	.byte	0x04, 0x1e
        /*0062*/ 	.short	(.L_772 - .L_771)
.L_771:
        /*0064*/ 	.word	0x00000000
.L_772:


//--------------------- .nv.info._ZN4vllm17activation_kernelIN3c104HalfEXadL_ZNS_15gelu_new_kernelIS2_EET_RKS4_EELb0ELb0EEEvPS4_PS5_i --------------------------
	.section	.nv.info._ZN4vllm17activation_kernelIN3c104HalfEXadL_ZNS_15gelu_new_kernelIS2_EET_RKS4_EELb0ELb0EEEvPS4_PS5_i,"",@"SHT_CUDA_INFO"
	.sectionflags	@""
	.align	4


	//----- nvinfo : EIATTR_CUDA_API_VERSION
	.align		4
        /*0000*/ 	.byte	0x04, 0x37
        /*0002*/ 	.short	(.L_774 - .L_773)
.L_773:
        /*0004*/ 	.word	0x00000082


	//----- nvinfo : EIATTR_SW2861232_WAR
	.align		4
.L_774:
        /*0008*/ 	.byte	0x01, 0x35
	.zero		2


	//----- nvinfo : EIATTR_PARAM_CBANK
	.align		4
        /*000c*/ 	.byte	0x04, 0x0a
        /*000e*/ 	.short	(.L_776 - .L_775)
	.align		4
.L_775:
        /*0010*/ 	.word	index@(.nv.constant0._ZN4vllm17activation_kernelIN3c104HalfEXadL_ZNS_15gelu_new_kernelIS2_EET_RKS4_EELb0ELb0EEEvPS4_PS5_i)
        /*0014*/ 	.short	0x0160
        /*0016*/ 	.short	0x0014


	//----- nvinfo : EIATTR_CBANK_PARAM_SIZE
	.align		4
.L_776:
        /*0018*/ 	.byte	0x03, 0x19
        /*001a*/ 	.short	0x0014


	//----- nvinfo : EIATTR_KPARAM_INFO
	.align		4
        /*001c*/ 	.byte	0x04, 0x17
        /*001e*/ 	.short	(.L_778 - .L_777)
.L_777:
        /*0020*/ 	.word	0x00000000
        /*0024*/ 	.short	0x0002
        /*0026*/ 	.short	0x0010
        /*0028*/ 	.byte	0x00, 0xf0, 0x11, 0x00


	//----- nvinfo : EIATTR_KPARAM_INFO
	.align		4
.L_778:
        /*002c*/ 	.byte	0x04, 0x17
        /*002e*/ 	.short	(.L_780 - .L_779)
.L_779:
        /*0030*/ 	.word	0x00000000
        /*0034*/ 	.short	0x0001
        /*0036*/ 	.short	0x0008
        /*0038*/ 	.byte	0x00, 0xf0, 0x21, 0x00


	//----- nvinfo : EIATTR_KPARAM_INFO
	.align		4
.L_780:
        /*003c*/ 	.byte	0x04, 0x17
        /*003e*/ 	.short	(.L_782 - .L_781)
.L_781:
        /*0040*/ 	.word	0x00000000
        /*0044*/ 	.short	0x0000
        /*0046*/ 	.short	0x0000
        /*0048*/ 	.byte	0x00, 0xf0, 0x21, 0x00


	//----- nvinfo : EIATTR_MAXREG_COUNT
	.align		4
.L_782:
        /*004c*/ 	.byte	0x03, 0x1b
        /*004e*/ 	.short	0x00ff


	//----- nvinfo : EIATTR_MERCURY_ISA_VERSION
	.align		4
        /*0050*/ 	.byte	0x03, 0x5f
        /*0052*/ 	.short	0x0000


	//----- nvinfo : EIATTR_EXIT_INSTR_OFFSETS
	.align		4
        /*0054*/ 	.byte	0x04, 0x1c
        /*0056*/ 	.short	(.L_784 - .L_783)


	//   ....[0]....
.L_783:
        /*0058*/ 	.word	0x00000060


	//   ....[1]....
        /*005c*/ 	.word	0x00000340


	//----- nvinfo : EIATTR_CRS_STACK_SIZE
	.align		4
.L_784:
        /*0060*/ 	.byte	0x04, 0x1e
        /*0062*/ 	.short	(.L_786 - .L_785)
.L_785:
        /*0064*/ 	.word	0x00000000
.L_786:


//--------------------- .nv.info._ZN4vllm17activation_kernelIfXadL_ZNS_15gelu_new_kernelIfEET_RKS2_EELb0ELb0EEEvPS2_PS3_i --------------------------
	.section	.nv.info._ZN4vllm17activation_kernelIfXadL_ZNS_15gelu_new_kernelIfEET_RKS2_EELb0ELb0EEEvPS2_PS3_i,"",@"SHT_CUDA_INFO"
	.sectionflags	@""
	.align	4


	//----- nvinfo : EIATTR_CUDA_API_VERSION
	.align		4
        /*0000*/ 	.byte	0x04, 0x37
        /*0002*/ 	.short	(.L_788 - .L_787)
.L_787:
        /*0004*/ 	.word	0x00000082


	//----- nvinfo : EIATTR_SW2861232_WAR
	.align		4
.L_788:
        /*0008*/ 	.byte	0x01, 0x35
	.zero		2


	//----- nvinfo : EIATTR_PARAM_CBANK
	.align		4
        /*000c*/ 	.byte	0x04, 0x0a
        /*000e*/ 	.short	(.L_790 - .L_789)
	.align		4
.L_789:
        /*0010*/ 	.word	index@(.nv.constant0._ZN4vllm17activation_kernelIfXadL_ZNS_15gelu_new_kernelIfEET_RKS2_EELb0ELb0EEEvPS2_PS3_i)
        /*0014*/ 	.short	0x0160
        /*0016*/ 	.short	0x0014


	//----- nvinfo : EIATTR_CBANK_PARAM_SIZE
	.align		4
.L_790:
        /*0018*/ 	.byte	0x03, 0x19
        /*001a*/ 	.short	0x0014


	//----- nvinfo : EIATTR_KPARAM_INFO
	.align		4
        /*001c*/ 	.byte	0x04, 0x17
        /*001e*/ 	.short	(.L_792 - .L_791)
.L_791:
        /*0020*/ 	.word	0x00000000
        /*0024*/ 	.short	0x0002
        /*0026*/ 	.short	0x0010
        /*0028*/ 	.byte	0x00, 0xf0, 0x11, 0x00


	//----- nvinfo : EIATTR_KPARAM_INFO
	.align		4
.L_792:
        /*002c*/ 	.byte	0x04, 0x17
        /*002e*/ 	.short	(.L_794 - .L_793)
.L_793:
        /*0030*/ 	.word	0x00000000
        /*0034*/ 	.short	0x0001
        /*0036*/ 	.short	0x0008
        /*0038*/ 	.byte	0x00, 0xf0, 0x21, 0x00


	//----- nvinfo : EIATTR_KPARAM_INFO
	.align		4
.L_794:
        /*003c*/ 	.byte	0x04, 0x17
        /*003e*/ 	.short	(.L_796 - .L_795)
.L_795:
        /*0040*/ 	.word	0x00000000
        /*0044*/ 	.short	0x0000
        /*0046*/ 	.short	0x0000
        /*0048*/ 	.byte	0x00, 0xf0, 0x21, 0x00


	//----- nvinfo : EIATTR_MAXREG_COUNT
	.align		4
.L_796:
        /*004c*/ 	.byte	0x03, 0x1b
        /*004e*/ 	.short	0x00ff


	//----- nvinfo : EIATTR_MERCURY_ISA_VERSION
	.align		4
        /*0050*/ 	.byte	0x03, 0x5f
        /*0052*/ 	.short	0x0000


	//----- nvinfo : EIATTR_EXIT_INSTR_OFFSETS
	.align		4
        /*0054*/ 	.byte	0x04, 0x1c
        /*0056*/ 	.short	(.L_798 - .L_797)


	//   ....[0]....
.L_797:
        /*0058*/ 	.word	0x00000060


	//   ....[1]....
        /*005c*/ 	.word	0x00000230


	//----- nvinfo : EIATTR_CRS_STACK_SIZE
	.align		4
.L_798:
        /*0060*/ 	.byte	0x04, 0x1e
        /*0062*/ 	.short	(.L_800 - .L_799)
.L_799:
        /*0064*/ 	.word	0x00000000
.L_800:


//--------------------- .nv.info._ZN4vllm17activation_kernelIN3c108BFloat16EXadL_ZNS_15gelu_new_kernelIS2_EET_RKS4_EELb1ELb0EEEvPS4_PS5_i --------------------------
	.section	.nv.info._ZN4vllm17activation_kernelIN3c108BFloat16EXadL_ZNS_15gelu_new_kernelIS2_EET_RKS4_EELb1ELb0EEEvPS4_PS5_i,"",@"SHT_CUDA_INFO"
	.sectionflags	@""
	.align	4


	//----- nvinfo : EIATTR_CUDA_API_VERSION
	.align		4
        /*0000*/ 	.byte	0x04, 0x37
        /*0002*/ 	.short	(.L_802 - .L_801)
.L_801:
        /*0004*/ 	.word	0x00000082


	//----- nvinfo : EIATTR_SW2861232_WAR
	.align		4
.L_802:
        /*0008*/ 	.byte	0x01, 0x35
	.zero		2


	//----- nvinfo : EIATTR_PARAM_CBANK
	.align		4
        /*000c*/ 	.byte	0x04, 0x0a
        /*000e*/ 	.short	(.L_804 - .L_803)
	.align		4
.L_803:
        /*0010*/ 	.word	index@(.nv.constant0._ZN4vllm17activation_kernelIN3c108BFloat16EXadL_ZNS_15gelu_new_kernelIS2_EET_RKS4_EELb1ELb0EEEvPS4_PS5_i)
        /*0014*/ 	.short	0x0160
        /*0016*/ 	.short	0x0014


	//----- nvinfo : EIATTR_CBANK_PARAM_SIZE
	.align		4
.L_804:
        /*0018*/ 	.byte	0x03, 0x19
        /*001a*/ 	.short	0x0014


	//----- nvinfo : EIATTR_KPARAM_INFO
	.align		4
        /*001c*/ 	.byte	0x04, 0x17
        /*001e*/ 	.short	(.L_806 - .L_805)
.L_805:
        /*0020*/ 	.word	0x00000000
        /*0024*/ 	.short	0x0002
        /*0026*/ 	.short	0x0010
        /*0028*/ 	.byte	0x00, 0xf0, 0x11, 0x00


	//----- nvinfo : EIATTR_KPARAM_INFO
	.align		4
.L_806:
        /*002c*/ 	.byte	0x04, 0x17
        /*002e*/ 	.short	(.L_808 - .L_807)
.L_807:
        /*0030*/ 	.word	0x00000000
        /*0034*/ 	.short	0x0001
        /*0036*/ 	.short	0x0008
        /*0038*/ 	.byte	0x00, 0xf0, 0x21, 0x00


	//----- nvinfo : EIATTR_KPARAM_INFO
	.align		4
.L_808:
        /*003c*/ 	.byte	0x04, 0x17
        /*003e*/ 	.short	(.L_810 - .L_809)
.L_809:
        /*0040*/ 	.word	0x00000000
        /*0044*/ 	.short	0x0000
        /*0046*/ 	.short	0x0000
        /*0048*/ 	.byte	0x00, 0xf0, 0x21, 0x00


	//----- nvinfo : EIATTR_MAXREG_COUNT
	.align		4
.L_810:
        /*004c*/ 	.byte	0x03, 0x1b
        /*004e*/ 	.short	0x00ff


	//----- nvinfo : EIATTR_MERCURY_ISA_VERSION
	.align		4
        /*0050*/ 	.byte	0x03, 0x5f
        /*0052*/ 	.short	0x0000


	//----- nvinfo : EIATTR_EXIT_INSTR_OFFSETS
	.align		4
        /*0054*/ 	.byte	0x04, 0x1c
        /*0056*/ 	.short	(.L_812 - .L_811)


	//   ....[0]....
.L_811:
        /*0058*/ 	.word	0x00000070


	//   ....[1]....
        /*005c*/ 	.word	0x00000e10


	//----- nvinfo : EIATTR_CRS_STACK_SIZE
	.align		4
.L_812:
        /*0060*/ 	.byte	0x04, 0x1e
        /*0062*/ 	.short	(.L_814 - .L_813)
.L_813:
        /*0064*/ 	.word	0x00000000
.L_814:


//--------------------- .nv.info._ZN4vllm17activation_kernelIN3c104HalfEXadL_ZNS_15gelu_new_kernelIS2_EET_RKS4_EELb1ELb0EEEvPS4_PS5_i --------------------------
	.section	.nv.info._ZN4vllm17activation_kernelIN3c104HalfEXadL_ZNS_15gelu_new_kernelIS2_EET_RKS4_EELb1ELb0EEEvPS4_PS5_i,"",@"SHT_CUDA_INFO"
	.sectionflags	@""
	.align	4


	//----- nvinfo : EIATTR_CUDA_API_VERSION
	.align		4
        /*0000*/ 	.byte	0x04, 0x37
        /*0002*/ 	.short	(.L_816 - .L_815)
.L_815:
        /*0004*/ 	.word	0x00000082


	//----- nvinfo : EIATTR_SW2861232_WAR
	.align		4
.L_816:
        /*0008*/ 	.byte	0x01, 0x35
	.zero		2


	//----- nvinfo : EIATTR_PARAM_CBANK
	.align		4
        /*000c*/ 	.byte	0x04, 0x0a
        /*000e*/ 	.short	(.L_818 - .L_817)
	.align		4
.L_817:
        /*0010*/ 	.word	index@(.nv.constant0._ZN4vllm17activation_kernelIN3c104HalfEXadL_ZNS_15gelu_new_kernelIS2_EET_RKS4_EELb1ELb0EEEvPS4_PS5_i)
        /*0014*/ 	.short	0x0160
        /*0016*/ 	.short	0x0014


	//----- nvinfo : EIATTR_CBANK_PARAM_SIZE
	.align		4
.L_818:
        /*0018*/ 	.byte	0x03, 0x19
        /*001a*/ 	.short	0x0014


	//----- nvinfo : EIATTR_KPARAM_INFO
	.align		4
        /*001c*/ 	.byte	0x04, 0x17
        /*001e*/ 	.short	(.L_820 - .L_819)
.L_819:
        /*0020*/ 	.word	0x00000000
        /*0024*/ 	.short	0x0002
        /*0026*/ 	.short	0x0010
        /*0028*/ 	.byte	0x00, 0xf0, 0x11, 0x00


	//----- nvinfo : EIATTR_KPARAM_INFO
	.align		4
.L_820:
        /*002c*/ 	.byte	0x04, 0x17
        /*002e*/ 	.short	(.L_822 - .L_821)
.L_821:
        /*0030*/ 	.word	0x00000000
        /*0034*/ 	.short	0x0001
        /*0036*/ 	.short	0x0008
        /*0038*/ 	.byte	0x00, 0xf0, 0x21, 0x00


	//----- nvinfo : EIATTR_KPARAM_INFO
	.align		4
.L_822:
        /*003c*/ 	.byte	0x04, 0x17
        /*003e*/ 	.short	(.L_824 - .L_823)
.L_823:
        /*0040*/ 	.word	0x00000000
        /*0044*/ 	.short	0x0000
        /*0046*/ 	.short	0x0000
        /*0048*/ 	.byte	0x00, 0xf0, 0x21, 0x00


	//----- nvinfo : EIATTR_MAXREG_COUNT
	.align		4
.L_824:
        /*004c*/ 	.byte	0x03, 0x1b
        /*004e*/ 	.short	0x00ff


	//----- nvinfo : EIATTR_MERCURY_ISA_VERSION
	.align		4
        /*0050*/ 	.byte	0x03, 0x5f
        /*0052*/ 	.short	0x0000


	//----- nvinfo : EIATTR_EXIT_INSTR_OFFSETS
	.align		4
        /*0054*/ 	.byte	0x04, 0x1c
        /*0056*/ 	.short	(.L_826 - .L_825)


	//   ....[0]....
.L_825:
        /*0058*/ 	.word	0x00000070


	//   ....[1]....
        /*005c*/ 	.word	0x00000e10


	//----- nvinfo : EIATTR_CRS_STACK_SIZE
	.align		4
.L_826:
        /*0060*/ 	.byte	0x04, 0x1e
        /*0062*/ 	.short	(.L_828 - .L_827)
.L_827:
        /*0064*/ 	.word	0x00000000
.L_828:


//--------------------- .nv.info._ZN4vllm17activation_kernelIfXadL_ZNS_15gelu_new_kernelIfEET_RKS2_EELb1ELb0EEEvPS2_PS3_i --------------------------
	.section	.nv.info._ZN4vllm17activation_kernelIfXadL_ZNS_15gelu_new_kernelIfEET_RKS2_EELb1ELb0EEEvPS2_PS3_i,"",@"SHT_CUDA_INFO"
	.sectionflags	@""
	.align	4


	//----- nvinfo : EIATTR_CUDA_API_VERSION
	.align		4
        /*0000*/ 	.byte	0x04, 0x37
        /*0002*/ 	.short	(.L_830 - .L_829)
.L_829:
        /*0004*/ 	.word	0x00000082


	//----- nvinfo : EIATTR_SW2861232_WAR
	.align		4
.L_830:
        /*0008*/ 	.byte	0x01, 0x35
	.zero		2


	//----- nvinfo : EIATTR_PARAM_CBANK
	.align		4
        /*000c*/ 	.byte	0x04, 0x0a
        /*000e*/ 	.short	(.L_832 - .L_831)
	.align		4
.L_831:
        /*0010*/ 	.word	index@(.nv.constant0._ZN4vllm17activation_kernelIfXadL_ZNS_15gelu_new_kernelIfEET_RKS2_EELb1ELb0EEEvPS2_PS3_i)
        /*0014*/ 	.short	0x0160
        /*0016*/ 	.short	0x0014


	//----- nvinfo : EIATTR_CBANK_PARAM_SIZE
	.align		4
.L_832:
        /*0018*/ 	.byte	0x03, 0x19
        /*001a*/ 	.short	0x0014


	//----- nvinfo : EIATTR_KPARAM_INFO
	.align		4
        /*001c*/ 	.byte	0x04, 0x17
        /*001e*/ 	.short	(.L_834 - .L_833)
.L_833:
        /*0020*/ 	.word	0x00000000
        /*0024*/ 	.short	0x0002
        /*0026*/ 	.short	0x0010
        /*0028*/ 	.byte	0x00, 0xf0, 0x11, 0x00


	//----- nvinfo : EIATTR_KPARAM_INFO
	.align		4
.L_834:
        /*002c*/ 	.byte	0x04, 0x17
        /*002e*/ 	.short	(.L_836 - .L_835)
.L_835:
        /*0030*/ 	.word	0x00000000
        /*0034*/ 	.short	0x0001
        /*0036*/ 	.short	0x0008
        /*0038*/ 	.byte	0x00, 0xf0, 0x21, 0x00


	//----- nvinfo : EIATTR_KPARAM_INFO
	.align		4
.L_836:
        /*003c*/ 	.byte	0x04, 0x17
        /*003e*/ 	.short	(.L_838 - .L_837)
.L_837:
        /*0040*/ 	.word	0x00000000
        /*0044*/ 	.short	0x0000
        /*0046*/ 	.short	0x0000
        /*0048*/ 	.byte	0x00, 0xf0, 0x21, 0x00


	//----- nvinfo : EIATTR_MAXREG_COUNT
	.align		4
.L_838:
        /*004c*/ 	.byte	0x03, 0x1b
        /*004e*/ 	.short	0x00ff


	//----- nvinfo : EIATTR_MERCURY_ISA_VERSION
	.align		4
        /*0050*/ 	.byte	0x03, 0x5f
        /*0052*/ 	.short	0x0000


	//----- nvinfo : EIATTR_EXIT_INSTR_OFFSETS
	.align		4
        /*0054*/ 	.byte	0x04, 0x1c
        /*0056*/ 	.short	(.L_840 - .L_839)


	//   ....[0]....
.L_839:
        /*0058*/ 	.word	0x00000070


	//   ....[1]....
        /*005c*/ 	.word	0x00000350


	//----- nvinfo : EIATTR_CRS_STACK_SIZE
	.align		4
.L_840:
        /*0060*/ 	.byte	0x04, 0x1e
        /*0062*/ 	.short	(.L_842 - .L_841)
.L_841:
        /*0064*/ 	.word	0x00000000
.L_842:


//--------------------- .nv.info._ZN4vllm17activation_kernelIN3c108BFloat16EXadL_ZNS_15gelu_new_kernelIS2_EET_RKS4_EELb1ELb1EEEvPS4_PS5_i --------------------------
	.section	.nv.info._ZN4vllm17activation_kernelIN3c108BFloat16EXadL_ZNS_15gelu_new_kernelIS2_EET_RKS4_EELb1ELb1EEEvPS4_PS5_i,"",@"SHT_CUDA_INFO"
	.sectionflags	@""
	.align	4


	//----- nvinfo : EIATTR_CUDA_API_VERSION
	.align		4
        /*0000*/ 	.byte	0x04, 0x37
        /*0002*/ 	.short	(.L_844 - .L_843)
.L_843:
        /*0004*/ 	.word	0x00000082


	//----- nvinfo : EIATTR_SW2861232_WAR
	.align		4
.L_844:
        /*0008*/ 	.byte	0x01, 0x35
	.zero		2


	//----- nvinfo : EIATTR_PARAM_CBANK
	.align		4
        /*000c*/ 	.byte	0x04, 0x0a
        /*000e*/ 	.short	(.L_846 - .L_845)
	.align		4
.L_845:
        /*0010*/ 	.word	index@(.nv.constant0._ZN4vllm17activation_kernelIN3c108BFloat16EXadL_ZNS_15gelu_new_kernelIS2_EET_RKS4_EELb1ELb1EEEvPS4_PS5_i)
        /*0014*/ 	.short	0x0160
        /*0016*/ 	.short	0x0014


	//----- nvinfo : EIATTR_CBANK_PARAM_SIZE
	.align		4
.L_846:
        /*0018*/ 	.byte	0x03, 0x19
        /*001a*/ 	.short	0x0014


	//----- nvinfo : EIATTR_KPARAM_INFO
	.align		4
        /*001c*/ 	.byte	0x04, 0x17
        /*001e*/ 	.short	(.L_848 - .L_847)
.L_847:
        /*0020*/ 	.word	0x00000000
        /*0024*/ 	.short	0x0002
        /*0026*/ 	.short	0x0010
        /*0028*/ 	.byte	0x00, 0xf0, 0x11, 0x00


	//----- nvinfo : EIATTR_KPARAM_INFO
	.align		4
.L_848:
        /*002c*/ 	.byte	0x04, 0x17
        /*002e*/ 	.short	(.L_850 - .L_849)
.L_849:
        /*0030*/ 	.word	0x00000000
        /*0034*/ 	.short	0x0001
        /*0036*/ 	.short	0x0008
        /*0038*/ 	.byte	0x00, 0xf0, 0x21, 0x00


	//----- nvinfo : EIATTR_KPARAM_INFO
	.align		4
.L_850:
        /*003c*/ 	.byte	0x04, 0x17
        /*003e*/ 	.short	(.L_852 - .L_851)
.L_851:
        /*0040*/ 	.word	0x00000000
        /*0044*/ 	.short	0x0000
        /*0046*/ 	.short	0x0000
        /*0048*/ 	.byte	0x00, 0xf0, 0x21, 0x00


	//----- nvinfo : EIATTR_MAXREG_COUNT
	.align		4
.L_852:
        /*004c*/ 	.byte	0x03, 0x1b
        /*004e*/ 	.short	0x00ff


	//----- nvinfo : EIATTR_EXTERNS
	.align		4
        /*0050*/ 	.byte	0x04, 0x0f
        /*0052*/ 	.short	(.L_854 - .L_853)


	//   ....[0]....
	.align		4
.L_853:
        /*0054*/ 	.word	index@(__assertfail)


	//----- nvinfo : EIATTR_MERCURY_ISA_VERSION
	.align		4
.L_854:
        /*0058*/ 	.byte	0x03, 0x5f
        /*005a*/ 	.short	0x0000


	//----- nvinfo : EIATTR_SYSCALL_OFFSETS
	.align		4
        /*005c*/ 	.byte	0x04, 0x46
        /*005e*/ 	.short	(.L_856 - .L_855)


	//   ....[0]....
.L_855:
        /*0060*/ 	.word	0x000001d0


	//   ....[1]....
        /*0064*/ 	.word	0x000002f0


	//----- nvinfo : EIATTR_EXIT_INSTR_OFFSETS
	.align		4
.L_856:
        /*0068*/ 	.byte	0x04, 0x1c
        /*006a*/ 	.short	(.L_858 - .L_857)


	//   ....[0]....
.L_857:
        /*006c*/ 	.word	0x00000070


	//   ....[1]....
        /*0070*/ 	.word	0x00000320


	//----- nvinfo : EIATTR_CRS_STACK_SIZE
	.align		4
.L_858:
        /*0074*/ 	.byte	0x04, 0x1e
        /*0076*/ 	.short	(.L_860 - .L_859)
.L_859:
        /*0078*/ 	.word	0x00000000
.L_860:


//--------------------- .nv.info._ZN4vllm17activation_kernelIN3c104HalfEXadL_ZNS_15gelu_new_kernelIS2_EET_RKS4_EELb1ELb1EEEvPS4_PS5_i --------------------------
	.section	.nv.info._ZN4vllm17activation_kernelIN3c104HalfEXadL_ZNS_15gelu_new_kernelIS2_EET_RKS4_EELb1ELb1EEEvPS4_PS5_i,"",@"SHT_CUDA_INFO"
	.sectionflags	@""
	.align	4


	//----- nvinfo : EIATTR_CUDA_API_VERSION
	.align		4
        /*0000*/ 	.byte	0x04, 0x37
        /*0002*/ 	.short	(.L_862 - .L_861)
.L_861:
        /*0004*/ 	.word	0x00000082


	//----- nvinfo : EIATTR_SW2861232_WAR
	.align		4
.L_862:
        /*0008*/ 	.byte	0x01, 0x35
	.zero		2


	//----- nvinfo : EIATTR_PARAM_CBANK
	.align		4
        /*000c*/ 	.byte	0x04, 0x0a
        /*000e*/ 	.short	(.L_864 - .L_863)
	.align		4
.L_863:
        /*0010*/ 	.word	index@(.nv.constant0._ZN4vllm17activation_kernelIN3c104HalfEXadL_ZNS_15gelu_new_kernelIS2_EET_RKS4_EELb1ELb1EEEvPS4_PS5_i)
        /*0014*/ 	.short	0x0160
        /*0016*/ 	.short	0x0014


	//----- nvinfo : EIATTR_CBANK_PARAM_SIZE
	.align		4
.L_864:
        /*0018*/ 	.byte	0x03, 0x19
        /*001a*/ 	.short	0x0014


	//----- nvinfo : EIATTR_KPARAM_INFO
	.align		4
        /*001c*/ 	.byte	0x04, 0x17
        /*001e*/ 	.short	(.L_866 - .L_865)
.L_865:
        /*0020*/ 	.word	0x00000000
        /*0024*/ 	.short	0x0002
        /*0026*/ 	.short	0x0010
        /*0028*/ 	.byte	0x00, 0xf0, 0x11, 0x00


	//----- nvinfo : EIATTR_KPARAM_INFO
	.align		4
.L_866:
        /*002c*/ 	.byte	0x04, 0x17
        /*002e*/ 	.short	(.L_868 - .L_867)
.L_867:
        /*0030*/ 	.word	0x00000000
        /*0034*/ 	.short	0x0001
        /*0036*/ 	.short	0x0008
        /*0038*/ 	.byte	0x00, 0xf0, 0x21, 0x00


	//----- nvinfo : EIATTR_KPARAM_INFO
	.align		4
.L_868:
        /*003c*/ 	.byte	0x04, 0x17
        /*003e*/ 	.short	(.L_870 - .L_869)
.L_869:
        /*0040*/ 	.word	0x00000000
        /*0044*/ 	.short	0x0000
        /*0046*/ 	.short	0x0000
        /*0048*/ 	.byte	0x00, 0xf0, 0x21, 0x00


	//----- nvinfo : EIATTR_MAXREG_COUNT
	.align		4
.L_870:
        /*004c*/ 	.byte	0x03, 0x1b
        /*004e*/ 	.short	0x00ff


	//----- nvinfo : EIATTR_EXTERNS
	.align		4
        /*0050*/ 	.byte	0x04, 0x0f
        /*0052*/ 	.short	(.L_872 - .L_871)


	//   ....[0]....
	.align		4
.L_871:
        /*0054*/ 	.word	index@(__assertfail)


	//----- nvinfo : EIATTR_MERCURY_ISA_VERSION
	.align		4
.L_872:
        /*0058*/ 	.byte	0x03, 0x5f
        /*005a*/ 	.short	0x0000


	//----- nvinfo : EIATTR_SYSCALL_OFFSETS
	.align		4
        /*005c*/ 	.byte	0x04, 0x46
        /*005e*/ 	.short	(.L_874 - .L_873)


	//   ....[0]....
.L_873:
        /*0060*/ 	.word	0x000001d0


	//   ....[1]....
        /*0064*/ 	.word	0x000002f0


	//----- nvinfo : EIATTR_EXIT_INSTR_OFFSETS
	.align		4
.L_874:
        /*0068*/ 	.byte	0x04, 0x1c
        /*006a*/ 	.short	(.L_876 - .L_875)


	//   ....[0]....
.L_875:
        /*006c*/ 	.word	0x00000070


	//   ....[1]....
        /*0070*/ 	.word	0x00000320


	//----- nvinfo : EIATTR_CRS_STACK_SIZE
	.align		4
.L_876:
        /*0074*/ 	.byte	0x04, 0x1e
        /*0076*/ 	.short	(.L_878 - .L_877)
.L_877:
        /*0078*/ 	.word	0x00000000
.L_878:


//--------------------- .nv.info._ZN4vllm17activation_kernelIfXadL_ZNS_15gelu_new_kernelIfEET_RKS2_EELb1ELb1EEEvPS2_PS3_i --------------------------
	.section	.nv.info._ZN4vllm17activation_kernelIfXadL_ZNS_15gelu_new_kernelIfEET_RKS2_EELb1ELb1EEEvPS2_PS3_i,"",@"SHT_CUDA_INFO"
	.sectionflags	@""
	.align	4


	//----- nvinfo : EIATTR_CUDA_API_VERSION
	.align		4
        /*0000*/ 	.byte	0x04, 0x37
        /*0002*/ 	.short	(.L_880 - .L_879)
.L_879:
        /*0004*/ 	.word	0x00000082


	//----- nvinfo : EIATTR_SW2861232_WAR
	.align		4
.L_880:
        /*0008*/ 	.byte	0x01, 0x35
	.zero		2


	//----- nvinfo : EIATTR_PARAM_CBANK
	.align		4
        /*000c*/ 	.byte	0x04, 0x0a
        /*000e*/ 	.short	(.L_882 - .L_881)
	.align		4
.L_881:
        /*0010*/ 	.word	index@(.nv.constant0._ZN4vllm17activation_kernelIfXadL_ZNS_15gelu_new_kernelIfEET_RKS2_EELb1ELb1EEEvPS2_PS3_i)
        /*0014*/ 	.short	0x0160
        /*0016*/ 	.short	0x0014


	//----- nvinfo : EIATTR_CBANK_PARAM_SIZE
	.align		4
.L_882:
        /*0018*/ 	.byte	0x03, 0x19
        /*001a*/ 	.short	0x0014


	//----- nvinfo : EIATTR_KPARAM_INFO
	.align		4
        /*001c*/ 	.byte	0x04, 0x17
        /*001e*/ 	.short	(.L_884 - .L_883)
.L_883:
        /*0020*/ 	.word	0x00000000
        /*0024*/ 	.short	0x0002
        /*0026*/ 	.short	0x0010
        /*0028*/ 	.byte	0x00, 0xf0, 0x11, 0x00


	//----- nvinfo : EIATTR_KPARAM_INFO
	.align		4
.L_884:
        /*002c*/ 	.byte	0x04, 0x17
        /*002e*/ 	.short	(.L_886 - .L_885)
.L_885:
        /*0030*/ 	.word	0x00000000
        /*0034*/ 	.short	0x0001
        /*0036*/ 	.short	0x0008
        /*0038*/ 	.byte	0x00, 0xf0, 0x21, 0x00


	//----- nvinfo : EIATTR_KPARAM_INFO
	.align		4
.L_886:
        /*003c*/ 	.byte	0x04, 0x17
        /*003e*/ 	.short	(.L_888 - .L_887)
.L_887:
        /*0040*/ 	.word	0x00000000
        /*0044*/ 	.short	0x0000
        /*0046*/ 	.short	0x0000
        /*0048*/ 	.byte	0x00, 0xf0, 0x21, 0x00


	//----- nvinfo : EIATTR_MAXREG_COUNT
	.align		4
.L_888:
        /*004c*/ 	.byte	0x03, 0x1b
        /*004e*/ 	.short	0x00ff


	//----- nvinfo : EIATTR_EXTERNS
	.align		4
        /*0050*/ 	.byte	0x04, 0x0f
        /*0052*/ 	.short	(.L_890 - .L_889)


	//   ....[0]....
	.align		4
.L_889:
        /*0054*/ 	.word	index@(__assertfail)


	//----- nvinfo : EIATTR_MERCURY_ISA_VERSION
	.align		4
.L_890:
        /*0058*/ 	.byte	0x03, 0x5f
        /*005a*/ 	.short	0x0000


	//----- nvinfo : EIATTR_SYSCALL_OFFSETS
	.align		4
        /*005c*/ 	.byte	0x04, 0x46
        /*005e*/ 	.short	(.L_892 - .L_891)


	//   ....[0]....
.L_891:
        /*0060*/ 	.word	0x000001d0


	//   ....[1]....
        /*0064*/ 	.word	0x000002f0


	//----- nvinfo : EIATTR_EXIT_INSTR_OFFSETS
	.align		4
.L_892:
        /*0068*/ 	.byte	0x04, 0x1c
        /*006a*/ 	.short	(.L_894 - .L_893)


	//   ....[0]....
.L_893:
        /*006c*/ 	.word	0x00000070


	//   ....[1]....
        /*0070*/ 	.word	0x00000320


	//----- nvinfo : EIATTR_CRS_STACK_SIZE
	.align		4
.L_894:
        /*0074*/ 	.byte	0x04, 0x1e
        /*0076*/ 	.short	(.L_896 - .L_895)
.L_895:
        /*0078*/ 	.word	0x00000000
.L_896:


//--------------------- .nv.info._ZN4vllm24swigluoai_and_mul_kernelIN3c108BFloat16EXadL_ZNS_17swigluoai_and_mulIS2_EET_RKS4_S6_ffEEEEvPS4_PS5_iff --------------------------
	.section	.nv.info._ZN4vllm24swigluoai_and_mul_kernelIN3c108BFloat16EXadL_ZNS_17swigluoai_and_mulIS2_EET_RKS4_S6_ffEEEEvPS4_PS5_iff,"",@"SHT_CUDA_INFO"
	.sectionflags	@""
	.align	4


	//----- nvinfo : EIATTR_CUDA_API_VERSION
	.align		4
        /*0000*/ 	.byte	0x04, 0x37
        /*0002*/ 	.short	(.L_898 - .L_897)
.L_897:
        /*0004*/ 	.word	0x00000082


	//----- nvinfo : EIATTR_SW2861232_WAR
	.align		4
.L_898:
        /*0008*/ 	.byte	0x01, 0x35
	.zero		2


	//----- nvinfo : EIATTR_PARAM_CBANK
	.align		4
        /*000c*/ 	.byte	0x04, 0x0a
        /*000e*/ 	.short	(.L_900 - .L_899)
	.align		4
.L_899:
        /*0010*/ 	.word	index@(.nv.constant0._ZN4vllm24swigluoai_and_mul_kernelIN3c108BFloat16EXadL_ZNS_17swigluoai_and_mulIS2_EET_RKS4_S6_ffEEEEvPS4_PS5_iff)
        /*0014*/ 	.short	0x0160
        /*0016*/ 	.short	0x001c


	//----- nvinfo : EIATTR_CBANK_PARAM_SIZE
	.align		4
.L_900:
        /*0018*/ 	.byte	0x03, 0x19
        /*001a*/ 	.short	0x001c


	//----- nvinfo : EIATTR_KPARAM_INFO
	.align		4
        /*001c*/ 	.byte	0x04, 0x17
        /*001e*/ 	.short	(.L_902 - .L_901)
.L_901:
        /*0020*/ 	.word	0x00000000
        /*0024*/ 	.short	0x0004
        /*0026*/ 	.short	0x0018
        /*0028*/ 	.byte	0x00, 0xf0, 0x11, 0x00


	//----- nvinfo : EIATTR_KPARAM_INFO
	.align		4
.L_902:
        /*002c*/ 	.byte	0x04, 0x17
        /*002e*/ 	.short	(.L_904 - .L_903)
.L_903:
        /*0030*/ 	.word	0x00000000
        /*0034*/ 	.short	0x0003
        /*0036*/ 	.short	0x0014
        /*0038*/ 	.byte	0x00, 0xf0, 0x11, 0x00


	//----- nvinfo : EIATTR_KPARAM_INFO
	.align		4
.L_904:
        /*003c*/ 	.byte	0x04, 0x17
        /*003e*/ 	.short	(.L_906 - .L_905)
.L_905:
        /*0040*/ 	.word	0x00000000
        /*0044*/ 	.short	0x0002
        /*0046*/ 	.short	0x0010
        /*0048*/ 	.byte	0x00, 0xf0, 0x11, 0x00


	//----- nvinfo : EIATTR_KPARAM_INFO
	.align		4
.L_906:
        /*004c*/ 	.byte	0x04, 0x17
        /*004e*/ 	.short	(.L_908 - .L_907)
.L_907:
        /*0050*/ 	.word	0x00000000
        /*0054*/ 	.short	0x0001
        /*0056*/ 	.short	0x0008
        /*0058*/ 	.byte	0x00, 0xf0, 0x21, 0x00


	//----- nvinfo : EIATTR_KPARAM_INFO
	.align		4
.L_908:
        /*005c*/ 	.byte	0x04, 0x17
        /*005e*/ 	.short	(.L_910 - .L_909)
.L_909:
        /*0060*/ 	.word	0x00000000
        /*0064*/ 	.short	0x0000
        /*0066*/ 	.short	0x0000
        /*0068*/ 	.byte	0x00, 0xf0, 0x21, 0x00


	//----- nvinfo : EIATTR_MAXREG_COUNT
	.align		4
.L_910:
        /*006c*/ 	.byte	0x03, 0x1b
        /*006e*/ 	.short	0x00ff


	//----- nvinfo : EIATTR_MERCURY_ISA_VERSION
	.align		4
        /*0070*/ 	.byte	0x03, 0x5f
        /*0072*/ 	.short	0x0000


	//----- nvinfo : EIATTR_EXIT_INSTR_OFFSETS
	.align		4
        /*0074*/ 	.byte	0x04, 0x1c
        /*0076*/ 	.short	(.L_912 - .L_911)


	//   ....[0]....
.L_911:
        /*0078*/ 	.word	0x00000160


	//   ....[1]....
        /*007c*/ 	.word	0x000003a0


	//   ....[2]....
        /*0080*/ 	.word	0x00000820


	//   ....[3]....
        /*0084*/ 	.word	0x000009e0


	//----- nvinfo : EIATTR_CRS_STACK_SIZE
	.align		4
.L_912:
        /*0088*/ 	.byte	0x04, 0x1e
        /*008a*/ 	.short	(.L_914 - .L_913)
.L_913:
        /*008c*/ 	.word	0x00000000
.L_914:


//--------------------- .nv.info._ZN4vllm24swigluoai_and_mul_kernelIN3c104HalfEXadL_ZNS_17swigluoai_and_mulIS2_EET_RKS4_S6_ffEEEEvPS4_PS5_iff --------------------------
	.section	.nv.info._ZN4vllm24swigluoai_and_mul_kernelIN3c104HalfEXadL_ZNS_17swigluoai_and_mulIS2_EET_RKS4_S6_ffEEEEvPS4_PS5_iff,"",@"SHT_CUDA_INFO"
	.sectionflags	@""
	.align	4


	//----- nvinfo : EIATTR_CUDA_API_VERSION
	.align		4
        /*0000*/ 	.byte	0x04, 0x37
        /*0002*/ 	.short	(.L_916 - .L_915)
.L_915:
        /*0004*/ 	.word	0x00000082


	//----- nvinfo : EIATTR_SW2861232_WAR
	.align		4
.L_916:
        /*0008*/ 	.byte	0x01, 0x35
	.zero		2


	//----- nvinfo : EIATTR_PARAM_CBANK
	.align		4
        /*000c*/ 	.byte	0x04, 0x0a
        /*000e*/ 	.short	(.L_918 - .L_917)
	.align		4
.L_917:
        /*0010*/ 	.word	index@(.nv.constant0._ZN4vllm24swigluoai_and_mul_kernelIN3c104HalfEXadL_ZNS_17swigluoai_and_mulIS2_EET_RKS4_S6_ffEEEEvPS4_PS5_iff)
        /*0014*/ 	.short	0x0160
        /*0016*/ 	.short	0x001c


	//----- nvinfo : EIATTR_CBANK_PARAM_SIZE
	.align		4
.L_918:
        /*0018*/ 	.byte	0x03, 0x19
        /*001a*/ 	.short	0x001c


	//----- nvinfo : EIATTR_KPARAM_INFO
	.align		4
        /*001c*/ 	.byte	0x04, 0x17
        /*001e*/ 	.short	(.L_920 - .L_919)
.L_919:
        /*0020*/ 	.word	0x00000000
        /*0024*/ 	.short	0x0004
        /*0026*/ 	.short	0x0018
        /*0028*/ 	.byte	0x00, 0xf0, 0x11, 0x00


	//----- nvinfo : EIATTR_KPARAM_INFO
	.align		4
.L_920:
        /*002c*/ 	.byte	0x04, 0x17
        /*002e*/ 	.short	(.L_922 - .L_921)
.L_921:
        /*0030*/ 	.word	0x00000000
        /*0034*/ 	.short	0x0003
        /*0036*/ 	.short	0x0014
        /*0038*/ 	.byte	0x00, 0xf0, 0x11, 0x00


	//----- nvinfo : EIATTR_KPARAM_INFO
	.align		4
.L_922:
        /*003c*/ 	.byte	0x04, 0x17
        /*003e*/ 	.short	(.L_924 - .L_923)
.L_923:
        /*0040*/ 	.word	0x00000000
        /*0044*/ 	.short	0x0002
        /*0046*/ 	.short	0x0010
        /*0048*/ 	.byte	0x00, 0xf0, 0x11, 0x00


	//----- nvinfo : EIATTR_KPARAM_INFO
	.align		4
.L_924:
        /*004c*/ 	.byte	0x04, 0x17
        /*004e*/ 	.short	(.L_926 - .L_925)
.L_925:
        /*0050*/ 	.word	0x00000000
        /*0054*/ 	.short	0x0001
        /*0056*/ 	.short	0x0008
        /*0058*/ 	.byte	0x00, 0xf0, 0x21, 0x00


	//----- nvinfo : EIATTR_KPARAM_INFO
	.align		4
.L_926:
        /*005c*/ 	.byte	0x04, 0x17
        /*005e*/ 	.short	(.L_928 - .L_927)
.L_927:
        /*0060*/ 	.word	0x00000000
        /*0064*/ 	.short	0x0000
        /*0066*/ 	.short	0x0000
        /*0068*/ 	.byte	0x00, 0xf0, 0x21, 0x00


	//----- nvinfo : EIATTR_MAXREG_COUNT
	.align		4
.L_928:
        /*006c*/ 	.byte	0x03, 0x1b
        /*006e*/ 	.short	0x00ff


	//----- nvinfo : EIATTR_MERCURY_ISA_VERSION
	.align		4
        /*0070*/ 	.byte	0x03, 0x5f
        /*0072*/ 	.short	0x0000


	//----- nvinfo : EIATTR_EXIT_INSTR_OFFSETS
	.align		4
        /*0074*/ 	.byte	0x04, 0x1c
        /*0076*/ 	.short	(.L_930 - .L_929)


	//   ....[0]....
.L_929:
        /*0078*/ 	.word	0x00000160


	//   ....[1]....
        /*007c*/ 	.word	0x000003a0


	//   ....[2]....
        /*0080*/ 	.word	0x00000820


	//   ....[3]....
        /*0084*/ 	.word	0x000009e0


	//----- nvinfo : EIATTR_CRS_STACK_SIZE
	.align		4
.L_930:
        /*0088*/ 	.byte	0x04, 0x1e
        /*008a*/ 	.short	(.L_932 - .L_931)
.L_931:
        /*008c*/ 	.word	0x00000000
.L_932:


//--------------------- .nv.info._ZN4vllm24swigluoai_and_mul_kernelIfXadL_ZNS_17swigluoai_and_mulIfEET_RKS2_S4_ffEEEEvPS2_PS3_iff --------------------------
	.section	.nv.info._ZN4vllm24swigluoai_and_mul_kernelIfXadL_ZNS_17swigluoai_and_mulIfEET_RKS2_S4_ffEEEEvPS2_PS3_iff,"",@"SHT_CUDA_INFO"
	.sectionflags	@""
	.align	4


	//----- nvinfo : EIATTR_CUDA_API_VERSION
	.align		4
        /*0000*/ 	.byte	0x04, 0x37
        /*0002*/ 	.short	(.L_934 - .L_933)
.L_933:
        /*0004*/ 	.word	0x00000082


	//----- nvinfo : EIATTR_SW2861232_WAR
	.align		4
.L_934:
        /*0008*/ 	.byte	0x01, 0x35
	.zero		2


	//----- nvinfo : EIATTR_PARAM_CBANK
	.align		4
        /*000c*/ 	.byte	0x04, 0x0a
        /*000e*/ 	.short	(.L_936 - .L_935)
	.align		4
.L_935:
        /*0010*/ 	.word	index@(.nv.constant0._ZN4vllm24swigluoai_and_mul_kernelIfXadL_ZNS_17swigluoai_and_mulIfEET_RKS2_S4_ffEEEEvPS2_PS3_iff)
        /*0014*/ 	.short	0x0160
        /*0016*/ 	.short	0x001c


	//----- nvinfo : EIATTR_CBANK_PARAM_SIZE
	.align		4
.L_936:
        /*0018*/ 	.byte	0x03, 0x19
        /*001a*/ 	.short	0x001c


	//----- nvinfo : EIATTR_KPARAM_INFO
	.align		4
        /*001c*/ 	.byte	0x04, 0x17
        /*001e*/ 	.short	(.L_938 - .L_937)
.L_937:
        /*0020*/ 	.word	0x00000000
        /*0024*/ 	.short	0x0004
        /*0026*/ 	.short	0x0018
        /*0028*/ 	.byte	0x00, 0xf0, 0x11, 0x00


	//----- nvinfo : EIATTR_KPARAM_INFO
	.align		4
.L_938:
        /*002c*/ 	.byte	0x04, 0x17
        /*002e*/ 	.short	(.L_940 - .L_939)
.L_939:
        /*0030*/ 	.word	0x00000000
        /*0034*/ 	.short	0x0003
        /*0036*/ 	.short	0x0014
        /*0038*/ 	.byte	0x00, 0xf0, 0x11, 0x00


	//----- nvinfo : EIATTR_KPARAM_INFO
	.align		4
.L_940:
        /*003c*/ 	.byte	0x04, 0x17
        /*003e*/ 	.short	(.L_942 - .L_941)
.L_941:
        /*0040*/ 	.word	0x00000000
        /*0044*/ 	.short	0x0002
        /*0046*/ 	.short	0x0010
        /*0048*/ 	.byte	0x00, 0xf0, 0x11, 0x00


	//----- nvinfo : EIATTR_KPARAM_INFO
	.align		4
.L_942:
        /*004c*/ 	.byte	0x04, 0x17
        /*004e*/ 	.short	(.L_944 - .L_943)
.L_943:
        /*0050*/ 	.word	0x00000000
        /*0054*/ 	.short	0x0001
        /*0056*/ 	.short	0x0008
        /*0058*/ 	.byte	0x00, 0xf0, 0x21, 0x00


	//----- nvinfo : EIATTR_KPARAM_INFO
	.align		4
.L_944:
        /*005c*/ 	.byte	0x04, 0x17
        /*005e*/ 	.short	(.L_946 - .L_945)
.L_945:
        /*0060*/ 	.word	0x00000000
        /*0064*/ 	.short	0x0000
        /*0066*/ 	.short	0x0000
        /*0068*/ 	.byte	0x00, 0xf0, 0x21, 0x00


	//----- nvinfo : EIATTR_MAXREG_COUNT
	.align		4
.L_946:
        /*006c*/ 	.byte	0x03, 0x1b
        /*006e*/ 	.short	0x00ff


	//----- nvinfo : EIATTR_MERCURY_ISA_VERSION
	.align		4
        /*0070*/ 	.byte	0x03, 0x5f
        /*0072*/ 	.short	0x0000


	//----- nvinfo : EIATTR_EXIT_INSTR_OFFSETS
	.align		4
        /*0074*/ 	.byte	0x04, 0x1c
        /*0076*/ 	.short	(.L_948 - .L_947)


	//   ....[0]....
.L_947:
        /*0078*/ 	.word	0x00000150


	//   ....[1]....
        /*007c*/ 	.word	0x00000350


	//   ....[2]....
        /*0080*/ 	.word	0x000005d0


	//   ....[3]....
        /*0084*/ 	.word	0x00000770


	//----- nvinfo : EIATTR_CRS_STACK_SIZE
	.align		4
.L_948:
        /*0088*/ 	.byte	0x04, 0x1e
        /*008a*/ 	.short	(.L_950 - .L_949)
.L_949:
        /*008c*/ 	.word	0x00000000
.L_950:


//--------------------- .nv.info._ZN4vllm29act_and_mul_kernel_with_paramIN3c108BFloat16E14__nv_bfloat162XadL_ZNS_14fatrelu_kernelIS2_EET_RKS5_fEEXadL_ZNS_21packed_fatrelu_kernelIS3_EES5_S7_fEELb0ELb0EEEvPS5_PS6_if --------------------------
	.section	.nv.info._ZN4vllm29act_and_mul_kernel_with_paramIN3c108BFloat16E14__nv_bfloat162XadL_ZNS_14fatrelu_kernelIS2_EET_RKS5_fEEXadL_ZNS_21packed_fatrelu_kernelIS3_EES5_S7_fEELb0ELb0EEEvPS5_PS6_if,"",@"SHT_CUDA_INFO"
	.sectionflags	@""
	.align	4


	//----- nvinfo : EIATTR_CUDA_API_VERSION
	.align		4
        /*0000*/ 	.byte	0x04, 0x37
        /*0002*/ 	.short	(.L_952 - .L_951)
.L_951:
        /*0004*/ 	.word	0x00000082


	//----- nvinfo : EIATTR_SW2861232_WAR
	.align		4
.L_952:
        /*0008*/ 	.byte	0x01, 0x35
	.zero		2


	//----- nvinfo : EIATTR_PARAM_CBANK
	.align		4
        /*000c*/ 	.byte	0x04, 0x0a
        /*000e*/ 	.short	(.L_954 - .L_953)
	.align		4
.L_953:
        /*0010*/ 	.word	index@(.nv.constant0._ZN4vllm29act_and_mul_kernel_with_paramIN3c108BFloat16E14__nv_bfloat162XadL_ZNS_14fatrelu_kernelIS2_EET_RKS5_fEEXadL_ZNS_21packed_fatrelu_kernelIS3_EES5_S7_fEELb0ELb0EEEvPS5_PS6_if)
        /*0014*/ 	.short	0x0160
        /*0016*/ 	.short	0x0018


	//----- nvinfo : EIATTR_CBANK_PARAM_SIZE
	.align		4
.L_954:
        /*0018*/ 	.byte	0x03, 0x19
        /*001a*/ 	.short	0x0018


	//----- nvinfo : EIATTR_KPARAM_INFO
	.align		4
        /*001c*/ 	.byte	0x04, 0x17
        /*001e*/ 	.short	(.L_956 - .L_955)
.L_955:
        /*0020*/ 	.word	0x00000000
        /*0024*/ 	.short	0x0003
        /*0026*/ 	.short	0x0014
        /*0028*/ 	.byte	0x00, 0xf0, 0x11, 0x00


	//----- nvinfo : EIATTR_KPARAM_INFO
	.align		4
.L_956:
        /*002c*/ 	.byte	0x04, 0x17
        /*002e*/ 	.short	(.L_958 - .L_957)
.L_957:
        /*0030*/ 	.word	0x00000000
        /*0034*/ 	.short	0x0002
        /*0036*/ 	.short	0x0010
        /*0038*/ 	.byte	0x00, 0xf0, 0x11, 0x00


	//----- nvinfo : EIATTR_KPARAM_INFO
	.align		4
.L_958:
        /*003c*/ 	.byte	0x04, 0x17
        /*003e*/ 	.short	(.L_960 - .L_959)
.L_959:
        /*0040*/ 	.word	0x00000000
        /*0044*/ 	.short	0x0001
        /*0046*/ 	.short	0x0008
        /*0048*/ 	.byte	0x00, 0xf0, 0x21, 0x00


	//----- nvinfo : EIATTR_KPARAM_INFO
	.align		4
.L_960:
        /*004c*/ 	.byte	0x04, 0x17
        /*004e*/ 	.short	(.L_962 - .L_961)
.L_961:
        /*0050*/ 	.word	0x00000000
        /*0054*/ 	.short	0x0000
        /*0056*/ 	.short	0x0000
        /*0058*/ 	.byte	0x00, 0xf0, 0x21, 0x00


	//----- nvinfo : EIATTR_MAXREG_COUNT
	.align		4
.L_962:
        /*005c*/ 	.byte	0x03, 0x1b
        /*005e*/ 	.short	0x00ff


	//----- nvinfo : EIATTR_MERCURY_ISA_VERSION
	.align		4
        /*0060*/ 	.byte	0x03, 0x5f
        /*0062*/ 	.short	0x0000


	//----- nvinfo : EIATTR_EXIT_INSTR_OFFSETS
	.align		4
        /*0064*/ 	.byte	0x04, 0x1c
        /*0066*/ 	.short	(.L_964 - .L_963)


	//   ....[0]....
.L_963:
        /*0068*/ 	.word	0x00000060


	//   ....[1]....
        /*006c*/ 	.word	0x00000270


	//----- nvinfo : EIATTR_CRS_STACK_SIZE
	.align		4
.L_964:
        /*0070*/ 	.byte	0x04, 0x1e
        /*0072*/ 	.short	(.L_966 - .L_965)
.L_965:
        /*0074*/ 	.word	0x00000000
.L_966:


//--------------------- .nv.info._ZN4vllm29act_and_mul_kernel_with_paramIN3c104HalfE7__half2XadL_ZNS_14fatrelu_kernelIS2_EET_RKS5_fEEXadL_ZNS_21packed_fatrelu_kernelIS3_EES5_S7_fEELb0ELb0EEEvPS5_PS6_if --------------------------
	.section	.nv.info._ZN4vllm29act_and_mul_kernel_with_paramIN3c104HalfE7__half2XadL_ZNS_14fatrelu_kernelIS2_EET_RKS5_fEEXadL_ZNS_21packed_fatrelu_kernelIS3_EES5_S7_fEELb0ELb0EEEvPS5_PS6_if,"",@"SHT_CUDA_INFO"
	.sectionflags	@""
	.align	4


	//----- nvinfo : EIATTR_CUDA_API_VERSION
	.align		4
        /*0000*/ 	.byte	0x04, 0x37
        /*0002*/ 	.short	(.L_968 - .L_967)
.L_967:
        /*0004*/ 	.word	0x00000082


	//----- nvinfo : EIATTR_SW2861232_WAR
	.align		4
.L_968:
        /*0008*/ 	.byte	0x01, 0x35
	.zero		2


	//----- nvinfo : EIATTR_PARAM_CBANK
	.align		4
        /*000c*/ 	.byte	0x04, 0x0a
        /*000e*/ 	.short	(.L_970 - .L_969)
	.align		4
.L_969:
        /*0010*/ 	.word	index@(.nv.constant0._ZN4vllm29act_and_mul_kernel_with_paramIN3c104HalfE7__half2XadL_ZNS_14fatrelu_kernelIS2_EET_RKS5_fEEXadL_ZNS_21packed_fatrelu_kernelIS3_EES5_S7_fEELb0ELb0EEEvPS5_PS6_if)
        /*0014*/ 	.short	0x0160
        /*0016*/ 	.short	0x0018


	//----- nvinfo : EIATTR_CBANK_PARAM_SIZE
	.align		4
.L_970:
        /*0018*/ 	.byte	0x03, 0x19
        /*001a*/ 	.short	0x0018


	//----- nvinfo : EIATTR_KPARAM_INFO
	.align		4
        /*001c*/ 	.byte	0x04, 0x17
        /*001e*/ 	.short	(.L_972 - .L_971)
.L_971:
        /*0020*/ 	.word	0x00000000
        /*0024*/ 	.short	0x0003
        /*0026*/ 	.short	0x0014
        /*0028*/ 	.byte	0x00, 0xf0, 0x11, 0x00


	//----- nvinfo : EIATTR_KPARAM_INFO
	.align		4
.L_972:
        /*002c*/ 	.byte	0x04, 0x17
        /*002e*/ 	.short	(.L_974 - .L_973)
.L_973:
        /*0030*/ 	.word	0x00000000
        /*0034*/ 	.short	0x0002
        /*0036*/ 	.short	0x0010
        /*0038*/ 	.byte	0x00, 0xf0, 0x11, 0x00


	//----- nvinfo : EIATTR_KPARAM_INFO
	.align		4
.L_974:
        /*003c*/ 	.byte	0x04, 0x17
        /*003e*/ 	.short	(.L_976 - .L_975)
.L_975:
        /*0040*/ 	.word	0x00000000
        /*0044*/ 	.short	0x0001
        /*0046*/ 	.short	0x0008
        /*0048*/ 	.byte	0x00, 0xf0, 0x21, 0x00


	//----- nvinfo : EIATTR_KPARAM_INFO
	.align		4
.L_976:
        /*004c*/ 	.byte	0x04, 0x17
        /*004e*/ 	.short	(.L_978 - .L_977)
.L_977:
        /*0050*/ 	.word	0x00000000
        /*0054*/ 	.short	0x0000
        /*0056*/ 	.short	0x0000
        /*0058*/ 	.byte	0x00, 0xf0, 0x21, 0x00


	//----- nvinfo : EIATTR_MAXREG_COUNT
	.align		4
.L_978:
        /*005c*/ 	.byte	0x03, 0x1b
        /*005e*/ 	.short	0x00ff


	//----- nvinfo : EIATTR_MERCURY_ISA_VERSION
	.align		4
        /*0060*/ 	.byte	0x03, 0x5f
        /*0062*/ 	.short	0x0000


	//----- nvinfo : EIATTR_EXIT_INSTR_OFFSETS
	.align		4
        /*0064*/ 	.byte	0x04, 0x1c
        /*0066*/ 	.short	(.L_980 - .L_979)


	//   ....[0]....
.L_979:
        /*0068*/ 	.word	0x00000060


	//   ....[1]....
        /*006c*/ 	.word	0x00000270


	//----- nvinfo : EIATTR_CRS_STACK_SIZE
	.align		4
.L_980:
        /*0070*/ 	.byte	0x04, 0x1e
        /*0072*/ 	.short	(.L_982 - .L_981)
.L_981:
        /*0074*/ 	.word	0x00000000
.L_982:


//--------------------- .nv.info._ZN4vllm29act_and_mul_kernel_with_paramIf6float2XadL_ZNS_14fatrelu_kernelIfEET_RKS3_fEEXadL_ZNS_21packed_fatrelu_kernelIS1_EES3_S5_fEELb0ELb0EEEvPS3_PS4_if --------------------------
	.section	.nv.info._ZN4vllm29act_and_mul_kernel_with_paramIf6float2XadL_ZNS_14fatrelu_kernelIfEET_RKS3_fEEXadL_ZNS_21packed_fatrelu_kernelIS1_EES3_S5_fEELb0ELb0EEEvPS3_PS4_if,"",@"SHT_CUDA_INFO"
	.sectionflags	@""
	.align	4


	//----- nvinfo : EIATTR_CUDA_API_VERSION
	.align		4
        /*0000*/ 	.byte	0x04, 0x37
        /*0002*/ 	.short	(.L_984 - .L_983)
.L_983:
        /*0004*/ 	.word	0x00000082


	//----- nvinfo : EIATTR_SW2861232_WAR
	.align		4
.L_984:
        /*0008*/ 	.byte	0x01, 0x35
	.zero		2


	//----- nvinfo : EIATTR_PARAM_CBANK
	.align		4
        /*000c*/ 	.byte	0x04, 0x0a
        /*000e*/ 	.short	(.L_986 - .L_985)
	.align		4
.L_985:
        /*0010*/ 	.word	index@(.nv.constant0._ZN4vllm29act_and_mul_kernel_with_paramIf6float2XadL_ZNS_14fatrelu_kernelIfEET_RKS3_fEEXadL_ZNS_21packed_fatrelu_kernelIS1_EES3_S5_fEELb0ELb0EEEvPS3_PS4_if)
        /*0014*/ 	.short	0x0160
        /*0016*/ 	.short	0x0018


	//----- nvinfo : EIATTR_CBANK_PARAM_SIZE
	.align		4
.L_986:
        /*0018*/ 	.byte	0x03, 0x19
        /*001a*/ 	.short	0x0018


	//----- nvinfo : EIATTR_KPARAM_INFO
	.align		4
        /*001c*/ 	.byte	0x04, 0x17
        /*001e*/ 	.short	(.L_988 - .L_987)
.L_987:
        /*0020*/ 	.word	0x00000000
        /*0024*/ 	.short	0x0003
        /*0026*/ 	.short	0x0014
        /*0028*/ 	.byte	0x00, 0xf0, 0x11, 0x00


	//----- nvinfo : EIATTR_KPARAM_INFO
	.align		4
.L_988:
        /*002c*/ 	.byte	0x04, 0x17
        /*002e*/ 	.short	(.L_990 - .L_989)
.L_989:
        /*0030*/ 	.word	0x00000000
        /*0034*/ 	.short	0x0002
        /*0036*/ 	.short	0x0010
        /*0038*/ 	.byte	0x00, 0xf0, 0x11, 0x00


	//----- nvinfo : EIATTR_KPARAM_INFO
	.align		4
.L_990:
        /*003c*/ 	.byte	0x04, 0x17
        /*003e*/ 	.short	(.L_992 - .L_991)
.L_991:
        /*0040*/ 	.word	0x00000000
        /*0044*/ 	.short	0x0001
        /*0046*/ 	.short	0x0008
        /*0048*/ 	.byte	0x00, 0xf0, 0x21, 0x00


	//----- nvinfo : EIATTR_KPARAM_INFO
	.align		4
.L_992:
        /*004c*/ 	.byte	0x04, 0x17
        /*004e*/ 	.short	(.L_994 - .L_993)
.L_993:
        /*0050*/ 	.word	0x00000000
        /*0054*/ 	.short	0x0000
        /*0056*/ 	.short	0x0000
        /*0058*/ 	.byte	0x00, 0xf0, 0x21, 0x00


	//----- nvinfo : EIATTR_MAXREG_COUNT
	.align		4
.L_994:
        /*005c*/ 	.byte	0x03, 0x1b
        /*005e*/ 	.short	0x00ff


	//----- nvinfo : EIATTR_MERCURY_ISA_VERSION
	.align		4
        /*0060*/ 	.byte	0x03, 0x5f
        /*0062*/ 	.short	0x0000


	//----- nvinfo : EIATTR_EXIT_INSTR_OFFSETS
	.align		4
        /*0064*/ 	.byte	0x04, 0x1c
        /*0066*/ 	.short	(.L_996 - .L_995)


	//   ....[0]....
.L_995:
        /*0068*/ 	.word	0x00000060


	//   ....[1]....
        /*006c*/ 	.word	0x00000220


	//----- nvinfo : EIATTR_CRS_STACK_SIZE
	.align		4
.L_996:
        /*0070*/ 	.byte	0x04, 0x1e
        /*0072*/ 	.short	(.L_998 - .L_997)
.L_997:
        /*0074*/ 	.word	0x00000000
.L_998:


//--------------------- .nv.info._ZN4vllm29act_and_mul_kernel_with_paramIN3c108BFloat16E14__nv_bfloat162XadL_ZNS_14fatrelu_kernelIS2_EET_RKS5_fEEXadL_ZNS_21packed_fatrelu_kernelIS3_EES5_S7_fEELb1ELb0EEEvPS5_PS6_if --------------------------
	.section	.nv.info._ZN4vllm29act_and_mul_kernel_with_paramIN3c108BFloat16E14__nv_bfloat162XadL_ZNS_14fatrelu_kernelIS2_EET_RKS5_fEEXadL_ZNS_21packed_fatrelu_kernelIS3_EES5_S7_fEELb1ELb0EEEvPS5_PS6_if,"",@"SHT_CUDA_INFO"
	.sectionflags	@""
	.align	4


	//----- nvinfo : EIATTR_CUDA_API_VERSION
	.align		4
        /*0000*/ 	.byte	0x04, 0x37
        /*0002*/ 	.short	(.L_1000 - .L_999)
.L_999:
        /*0004*/ 	.word	0x00000082


	//----- nvinfo : EIATTR_SW2861232_WAR
	.align		4
.L_1000:
        /*0008*/ 	.byte	0x01, 0x35
	.zero		2


	//----- nvinfo : EIATTR_PARAM_CBANK
	.align		4
        /*000c*/ 	.byte	0x04, 0x0a
        /*000e*/ 	.short	(.L_1002 - .L_1001)
	.align		4
.L_1001:
        /*0010*/ 	.word	index@(.nv.constant0._ZN4vllm29act_and_mul_kernel_with_paramIN3c108BFloat16E14__nv_bfloat162XadL_ZNS_14fatrelu_kernelIS2_EET_RKS5_fEEXadL_ZNS_21packed_fatrelu_kernelIS3_EES5_S7_fEELb1ELb0EEEvPS5_PS6_if)
        /*0014*/ 	.short	0x0160
        /*0016*/ 	.short	0x0018


	//----- nvinfo : EIATTR_CBANK_PARAM_SIZE
	.align		4
.L_1002:
        /*0018*/ 	.byte	0x03, 0x19
        /*001a*/ 	.short	0x0018


	//----- nvinfo : EIATTR_KPARAM_INFO
	.align		4
        /*001c*/ 	.byte	0x04, 0x17
        /*001e*/ 	.short	(.L_1004 - .L_1003)
.L_1003:
        /*0020*/ 	.word	0x00000000
        /*0024*/ 	.short	0x0003
        /*0026*/ 	.short	0x0014
        /*0028*/ 	.byte	0x00, 0xf0, 0x11, 0x00


	//----- nvinfo : EIATTR_KPARAM_INFO
	.align		4
.L_1004:
        /*002c*/ 	.byte	0x04, 0x17
        /*002e*/ 	.short	(.L_1006 - .L_1005)
.L_1005:
        /*0030*/ 	.word	0x00000000
        /*0034*/ 	.short	0x0002
        /*0036*/ 	.short	0x0010
        /*0038*/ 	.byte	0x00, 0xf0, 0x11, 0x00


	//----- nvinfo : EIATTR_KPARAM_INFO
	.align		4
.L_1006:
        /*003c*/ 	.byte	0x04, 0x17
        /*003e*/ 	.short	(.L_1008 - .L_1007)
.L_1007:
        /*0040*/ 	.word	0x00000000
        /*0044*/ 	.short	0x0001
        /*0046*/ 	.short	0x0008
        /*0048*/ 	.byte	0x00, 0xf0, 0x21, 0x00


	//----- nvinfo : EIATTR_KPARAM_INFO
	.align		4
.L_1008:
        /*004c*/ 	.byte	0x04, 0x17
        /*004e*/ 	.short	(.L_1010 - .L_1009)
.L_1009:
        /*0050*/ 	.word	0x00000000
        /*0054*/ 	.short	0x0000
        /*0056*/ 	.short	0x0000
        /*0058*/ 	.byte	0x00, 0xf0, 0x21, 0x00


	//----- nvinfo : EIATTR_MAXREG_COUNT
	.align		4
.L_1010:
        /*005c*/ 	.byte	0x03, 0x1b
        /*005e*/ 	.short	0x00ff


	//----- nvinfo : EIATTR_MERCURY_ISA_VERSION
	.align		4
        /*0060*/ 	.byte	0x03, 0x5f
        /*0062*/ 	.short	0x0000


	//----- nvinfo : EIATTR_EXIT_INSTR_OFFSETS
	.align		4
        /*0064*/ 	.byte	0x04, 0x1c
        /*0066*/ 	.short	(.L_1012 - .L_1011)


	//   ....[0]....
.L_1011:
        /*0068*/ 	.word	0x00000070


	//   ....[1]....
        /*006c*/ 	.word	0x00000390


	//----- nvinfo : EIATTR_CRS_STACK_SIZE
	.align		4
.L_1012:
        /*0070*/ 	.byte	0x04, 0x1e
        /*0072*/ 	.short	(.L_1014 - .L_1013)
.L_1013:
        /*0074*/ 	.word	0x00000000
.L_1014:


//--------------------- .nv.info._ZN4vllm29act_and_mul_kernel_with_paramIN3c104HalfE7__half2XadL_ZNS_14fatrelu_kernelIS2_EET_RKS5_fEEXadL_ZNS_21packed_fatrelu_kernelIS3_EES5_S7_fEELb1ELb0EEEvPS5_PS6_if --------------------------
	.section	.nv.info._ZN4vllm29act_and_mul_kernel_with_paramIN3c104HalfE7__half2XadL_ZNS_14fatrelu_kernelIS2_EET_RKS5_fEEXadL_ZNS_21packed_fatrelu_kernelIS3_EES5_S7_fEELb1ELb0EEEvPS5_PS6_if,"",@"SHT_CUDA_INFO"
	.sectionflags	@""
	.align	4


	//----- nvinfo : EIATTR_CUDA_API_VERSION
	.align		4
        /*0000*/ 	.byte	0x04, 0x37
        /*0002*/ 	.short	(.L_1016 - .L_1015)
.L_1015:
        /*0004*/ 	.word	0x00000082


	//----- nvinfo : EIATTR_SW2861232_WAR
	.align		4
.L_1016:
        /*0008*/ 	.byte	0x01, 0x35
	.zero		2


	//----- nvinfo : EIATTR_PARAM_CBANK
	.align		4
        /*000c*/ 	.byte	0x04, 0x0a
        /*000e*/ 	.short	(.L_1018 - .L_1017)
	.align		4
.L_1017:
        /*0010*/ 	.word	index@(.nv.constant0._ZN4vllm29act_and_mul_kernel_with_paramIN3c104HalfE7__half2XadL_ZNS_14fatrelu_kernelIS2_EET_RKS5_fEEXadL_ZNS_21packed_fatrelu_kernelIS3_EES5_S7_fEELb1ELb0EEEvPS5_PS6_if)
        /*0014*/ 	.short	0x0160
        /*0016*/ 	.short	0x0018


	//----- nvinfo : EIATTR_CBANK_PARAM_SIZE
	.align		4
.L_1018:
        /*0018*/ 	.byte	0x03, 0x19
        /*001a*/ 	.short	0x0018


	//----- nvinfo : EIATTR_KPARAM_INFO
	.align		4
        /*001c*/ 	.byte	0x04, 0x17
        /*001e*/ 	.short	(.L_1020 - .L_1019)
.L_1019:
        /*0020*/ 	.word	0x00000000
        /*0024*/ 	.short	0x0003
        /*0026*/ 	.short	0x0014
        /*0028*/ 	.byte	0x00, 0xf0, 0x11, 0x00


	//----- nvinfo : EIATTR_KPARAM_INFO
	.align		4
.L_1020:
        /*002c*/ 	.byte	0x04, 0x17
        /*002e*/ 	.short	(.L_1022 - .L_1021)
.L_1021:
        /*0030*/ 	.word	0x00000000
        /*0034*/ 	.short	0x0002
        /*0036*/ 	.short	0x0010
        /*0038*/ 	.byte	0x00, 0xf0, 0x11, 0x00


	//----- nvinfo : EIATTR_KPARAM_INFO
	.align		4
.L_1022:
        /*003c*/ 	.byte	0x04, 0x17
        /*003e*/ 	.short	(.L_1024 - .L_1023)
.L_1023:
        /*0040*/ 	.word	0x00000000
        /*0044*/ 	.short	0x0001
        /*0046*/ 	.short	0x0008
        /*0048*/ 	.byte	0x00, 0xf0, 0x21, 0x00


	//----- nvinfo : EIATTR_KPARAM_INFO
	.align		4
.L_1024:
        /*004c*/ 	.byte	0x04, 0x17
        /*004e*/ 	.short	(.L_1026 - .L_1025)
.L_1025:
        /*0050*/ 	.word	0x00000000
        /*0054*/ 	.short	0x0000
        /*0056*/ 	.short	0x0000
        /*0058*/ 	.byte	0x00, 0xf0, 0x21, 0x00


	//----- nvinfo : EIATTR_MAXREG_COUNT
	.align		4
.L_1026:
        /*005c*/ 	.byte	0x03, 0x1b
        /*005e*/ 	.short	0x00ff


	//----- nvinfo : EIATTR_MERCURY_ISA_VERSION
	.align		4
        /*0060*/ 	.byte	0x03, 0x5f
        /*0062*/ 	.short	0x0000


	//----- nvinfo : EIATTR_EXIT_INSTR_OFFSETS
	.align		4
        /*0064*/ 	.byte	0x04, 0x1c
        /*0066*/ 	.short	(.L_1028 - .L_1027)


	//   ....[0]....
.L_1027:
        /*0068*/ 	.word	0x00000070


	//   ....[1]....
        /*006c*/ 	.word	0x00000390


	//----- nvinfo : EIATTR_CRS_STACK_SIZE
	.align		4
.L_1028:
        /*0070*/ 	.byte	0x04, 0x1e
        /*0072*/ 	.short	(.L_1030 - .L_1029)
.L_1029:
        /*0074*/ 	.word	0x00000000
.L_1030:


//--------------------- .nv.info._ZN4vllm29act_and_mul_kernel_with_paramIf6float2XadL_ZNS_14fatrelu_kernelIfEET_RKS3_fEEXadL_ZNS_21packed_fatrelu_kernelIS1_EES3_S5_fEELb1ELb0EEEvPS3_PS4_if --------------------------
	.section	.nv.info._ZN4vllm29act_and_mul_kernel_with_paramIf6float2XadL_ZNS_14fatrelu_kernelIfEET_RKS3_fEEXadL_ZNS_21packed_fatrelu_kernelIS1_EES3_S5_fEELb1ELb0EEEvPS3_PS4_if,"",@"SHT_CUDA_INFO"
	.sectionflags	@""
	.align	4


	//----- nvinfo : EIATTR_CUDA_API_VERSION
	.align		4
        /*0000*/ 	.byte	0x04, 0x37
        /*0002*/ 	.short	(.L_1032 - .L_1031)
.L_1031:
        /*0004*/ 	.word	0x00000082


	//----- nvinfo : EIATTR_SW2861232_WAR
	.align		4
.L_1032:
        /*0008*/ 	.byte	0x01, 0x35
	.zero		2


	//----- nvinfo : EIATTR_PARAM_CBANK
	.align		4
        /*000c*/ 	.byte	0x04, 0x0a
        /*000e*/ 	.short	(.L_1034 - .L_1033)
	.align		4
.L_1033:
        /*0010*/ 	.word	index@(.nv.constant0._ZN4vllm29act_and_mul_kernel_with_paramIf6float2XadL_ZNS_14fatrelu_kernelIfEET_RKS3_fEEXadL_ZNS_21packed_fatrelu_kernelIS1_EES3_S5_fEELb1ELb0EEEvPS3_PS4_if)
        /*0014*/ 	.short	0x0160
        /*0016*/ 	.short	0x0018


	//----- nvinfo : EIATTR_CBANK_PARAM_SIZE
	.align		4
.L_1034:
        /*0018*/ 	.byte	0x03, 0x19
        /*001a*/ 	.short	0x0018


	//----- nvinfo : EIATTR_KPARAM_INFO
	.align		4
        /*001c*/ 	.byte	0x04, 0x17
        /*001e*/ 	.short	(.L_1036 - .L_1035)
.L_1035:
        /*0020*/ 	.word	0x00000000
        /*0024*/ 	.short	0x0003
        /*0026*/ 	.short	0x0014
        /*0028*/ 	.byte	0x00, 0xf0, 0x11, 0x00


	//----- nvinfo : EIATTR_KPARAM_INFO
	.align		4
.L_1036:
        /*002c*/ 	.byte	0x04, 0x17
        /*002e*/ 	.short	(.L_1038 - .L_1037)
.L_1037:
        /*0030*/ 	.word	0x00000000
        /*0034*/ 	.short	0x0002
        /*0036*/ 	.short	0x0010
        /*0038*/ 	.byte	0x00, 0xf0, 0x11, 0x00


	//----- nvinfo : EIATTR_KPARAM_INFO
	.align		4
.L_1038:
        /*003c*/ 	.byte	0x04, 0x17
        /*003e*/ 	.short	(.L_1040 - .L_1039)
.L_1039:
        /*0040*/ 	.word	0x00000000
        /*0044*/ 	.short	0x0001
        /*0046*/ 	.short	0x0008
        /*0048*/ 	.byte	0x00, 0xf0, 0x21, 0x00


	//----- nvinfo : EIATTR_KPARAM_INFO
	.align		4
.L_1040:
        /*004c*/ 	.byte	0x04, 0x17
        /*004e*/ 	.short	(.L_1042 - .L_1041)
.L_1041:
        /*0050*/ 	.word	0x00000000
        /*0054*/ 	.short	0x0000
        /*0056*/ 	.short	0x0000
        /*0058*/ 	.byte	0x00, 0xf0, 0x21, 0x00


	//----- nvinfo : EIATTR_MAXREG_COUNT
	.align		4
.L_1042:
        /*005c*/ 	.byte	0x03, 0x1b
        /*005e*/ 	.short	0x00ff


	//----- nvinfo : EIATTR_MERCURY_ISA_VERSION
	.align		4
        /*0060*/ 	.byte	0x03, 0x5f
        /*0062*/ 	.short	0x0000


	//----- nvinfo : EIATTR_EXIT_INSTR_OFFSETS
	.align		4
        /*0064*/ 	.byte	0x04, 0x1c
        /*0066*/ 	.short	(.L_1044 - .L_1043)


	//   ....[0]....
.L_1043:
        /*0068*/ 	.word	0x00000070


	//   ....[1]....
        /*006c*/ 	.word	0x00000250


	//----- nvinfo : EIATTR_CRS_STACK_SIZE
	.align		4
.L_1044:
        /*0070*/ 	.byte	0x04, 0x1e
        /*0072*/ 	.short	(.L_1046 - .L_1045)
.L_1045:
        /*0074*/ 	.word	0x00000000
.L_1046:


//--------------------- .nv.info._ZN4vllm29act_and_mul_kernel_with_paramIN3c108BFloat16E14__nv_bfloat162XadL_ZNS_14fatrelu_kernelIS2_EET_RKS5_fEEXadL_ZNS_21packed_fatrelu_kernelIS3_EES5_S7_fEELb1ELb1EEEvPS5_PS6_if --------------------------
	.section	.nv.info._ZN4vllm29act_and_mul_kernel_with_paramIN3c108BFloat16E14__nv_bfloat162XadL_ZNS_14fatrelu_kernelIS2_EET_RKS5_fEEXadL_ZNS_21packed_fatrelu_kernelIS3_EES5_S7_fEELb1ELb1EEEvPS5_PS6_if,"",@"SHT_CUDA_INFO"
	.sectionflags	@""
	.align	4


	//----- nvinfo : EIATTR_CUDA_API_VERSION
	.align		4
        /*0000*/ 	.byte	0x04, 0x37
        /*0002*/ 	.short	(.L_1048 - .L_1047)
.L_1047:
        /*0004*/ 	.word	0x00000082


	//----- nvinfo : EIATTR_SW2861232_WAR
	.align		4
.L_1048:
        /*0008*/ 	.byte	0x01, 0x35
	.zero		2


	//----- nvinfo : EIATTR_PARAM_CBANK
	.align		4
        /*000c*/ 	.byte	0x04, 0x0a
        /*000e*/ 	.short	(.L_1050 - .L_1049)
	.align		4
.L_1049:
        /*0010*/ 	.word	index@(.nv.constant0._ZN4vllm29act_and_mul_kernel_with_paramIN3c108BFloat16E14__nv_bfloat162XadL_ZNS_14fatrelu_kernelIS2_EET_RKS5_fEEXadL_ZNS_21packed_fatrelu_kernelIS3_EES5_S7_fEELb1ELb1EEEvPS5_PS6_if)
        /*0014*/ 	.short	0x0160
        /*0016*/ 	.short	0x0018


	//----- nvinfo : EIATTR_CBANK_PARAM_SIZE
	.align		4
.L_1050:
        /*0018*/ 	.byte	0x03, 0x19
        /*001a*/ 	.short	0x0018


	//----- nvinfo : EIATTR_KPARAM_INFO
	.align		4
        /*001c*/ 	.byte	0x04, 0x17
        /*001e*/ 	.short	(.L_1052 - .L_1051)
.L_1051:
        /*0020*/ 	.word	0x00000000
        /*0024*/ 	.short	0x0003
        /*0026*/ 	.short	0x0014
        /*0028*/ 	.byte	0x00, 0xf0, 0x11, 0x00


	//----- nvinfo : EIATTR_KPARAM_INFO
	.align		4
.L_1052:
        /*002c*/ 	.byte	0x04, 0x17
        /*002e*/ 	.short	(.L_1054 - .L_1053)
.L_1053:
        /*0030*/ 	.word	0x00000000
        /*0034*/ 	.short	0x0002
        /*0036*/ 	.short	0x0010
        /*0038*/ 	.byte	0x00, 0xf0, 0x11, 0x00


	//----- nvinfo : EIATTR_KPARAM_INFO
	.align		4
.L_1054:
        /*003c*/ 	.byte	0x04, 0x17
        /*003e*/ 	.short	(.L_1056 - .L_1055)
.L_1055:
        /*0040*/ 	.word	0x00000000
        /*0044*/ 	.short	0x0001
        /*0046*/ 	.short	0x0008
        /*0048*/ 	.byte	0x00, 0xf0, 0x21, 0x00


	//----- nvinfo : EIATTR_KPARAM_INFO
	.align		4
.L_1056:
        /*004c*/ 	.byte	0x04, 0x17
        /*004e*/ 	.short	(.L_1058 - .L_1057)
.L_1057:
        /*0050*/ 	.word	0x00000000
        /*0054*/ 	.short	0x0000
        /*0056*/ 	.short	0x0000
        /*0058*/ 	.byte	0x00, 0xf0, 0x21, 0x00


	//----- nvinfo : EIATTR_MAXREG_COUNT
	.align		4
.L_1058:
        /*005c*/ 	.byte	0x03, 0x1b
        /*005e*/ 	.short	0x00ff


	//----- nvinfo : EIATTR_EXTERNS
	.align		4
        /*0060*/ 	.byte	0x04, 0x0f
        /*0062*/ 	.short	(.L_1060 - .L_1059)


	//   ....[0]....
	.align		4
.L_1059:
        /*0064*/ 	.word	index@(__assertfail)


	//----- nvinfo : EIATTR_MERCURY_ISA_VERSION
	.align		4
.L_1060:
        /*0068*/ 	.byte	0x03, 0x5f
        /*006a*/ 	.short	0x0000


	//----- nvinfo : EIATTR_SYSCALL_OFFSETS
	.align		4
        /*006c*/ 	.byte	0x04, 0x46
        /*006e*/ 	.short	(.L_1062 - .L_1061)


	//   ....[0]....
.L_1061:
        /*0070*/ 	.word	0x000001d0


	//   ....[1]....
        /*0074*/ 	.word	0x000002f0


	//   ....[2]....
        /*0078*/ 	.word	0x00000410


	//----- nvinfo : EIATTR_EXIT_INSTR_OFFSETS
	.align		4
.L_1062:
        /*007c*/ 	.byte	0x04, 0x1c
        /*007e*/ 	.short	(.L_1064 - .L_1063)


	//   ....[0]....
.L_1063:
        /*0080*/ 	.word	0x00000070


	//   ....[1]....
        /*0084*/ 	.word	0x00000440


	//----- nvinfo : EIATTR_CRS_STACK_SIZE
	.align		4
.L_1064:
        /*0088*/ 	.byte	0x04, 0x1e
        /*008a*/ 	.short	(.L_1066 - .L_1065)
.L_1065:
        /*008c*/ 	.word	0x00000000
.L_1066:


//--------------------- .nv.info._ZN4vllm29act_and_mul_kernel_with_paramIN3c104HalfE7__half2XadL_ZNS_14fatrelu_kernelIS2_EET_RKS5_fEEXadL_ZNS_21packed_fatrelu_kernelIS3_EES5_S7_fEELb1ELb1EEEvPS5_PS6_if --------------------------
	.section	.nv.info._ZN4vllm29act_and_mul_kernel_with_paramIN3c104HalfE7__half2XadL_ZNS_14fatrelu_kernelIS2_EET_RKS5_fEEXadL_ZNS_21packed_fatrelu_kernelIS3_EES5_S7_fEELb1ELb1EEEvPS5_PS6_if,"",@"SHT_CUDA_INFO"
	.sectionflags	@""
	.align	4


	//----- nvinfo : EIATTR_CUDA_API_VERSION
	.align		4
        /*0000*/ 	.byte	0x04, 0x37
        /*0002*/ 	.short	(.L_1068 - .L_1067)
.L_1067:
        /*0004*/ 	.word	0x00000082


	//----- nvinfo : EIATTR_SW2861232_WAR
	.align		4
.L_1068:
        /*0008*/ 	.byte	0x01, 0x35
	.zero		2


	//----- nvinfo : EIATTR_PARAM_CBANK
	.align		4
        /*000c*/ 	.byte	0x04, 0x0a
        /*000e*/ 	.short	(.L_1070 - .L_1069)
	.align		4
.L_1069:
        /*0010*/ 	.word	index@(.nv.constant0._ZN4vllm29act_and_mul_kernel_with_paramIN3c104HalfE7__half2XadL_ZNS_14fatrelu_kernelIS2_EET_RKS5_fEEXadL_ZNS_21packed_fatrelu_kernelIS3_EES5_S7_fEELb1ELb1EEEvPS5_PS6_if)
        /*0014*/ 	.short	0x0160
        /*0016*/ 	.short	0x0018


	//----- nvinfo : EIATTR_CBANK_PARAM_SIZE
	.align		4
.L_1070:
        /*0018*/ 	.byte	0x03, 0x19
        /*001a*/ 	.short	0x0018


	//----- nvinfo : EIATTR_KPARAM_INFO
	.align		4
        /*001c*/ 	.byte	0x04, 0x17
        /*001e*/ 	.short	(.L_1072 - .L_1071)
.L_1071:
        /*0020*/ 	.word	0x00000000
        /*0024*/ 	.short	0x0003
        /*0026*/ 	.short	0x0014
        /*0028*/ 	.byte	0x00, 0xf0, 0x11, 0x00


	//----- nvinfo : EIATTR_KPARAM_INFO
	.align		4
.L_1072:
        /*002c*/ 	.byte	0x04, 0x17
        /*002e*/ 	.short	(.L_1074 - .L_1073)
.L_1073:
        /*0030*/ 	.word	0x00000000
        /*0034*/ 	.short	0x0002
        /*0036*/ 	.short	0x0010
        /*0038*/ 	.byte	0x00, 0xf0, 0x11, 0x00


	//----- nvinfo : EIATTR_KPARAM_INFO
	.align		4
.L_1074:
        /*003c*/ 	.byte	0x04, 0x17
        /*003e*/ 	.short	(.L_1076 - .L_1075)
.L_1075:
        /*0040*/ 	.word	0x00000000
        /*0044*/ 	.short	0x0001
        /*0046*/ 	.short	0x0008
        /*0048*/ 	.byte	0x00, 0xf0, 0x21, 0x00


	//----- nvinfo : EIATTR_KPARAM_INFO
	.align		4
.L_1076:
        /*004c*/ 	.byte	0x04, 0x17
        /*004e*/ 	.short	(.L_1078 - .L_1077)
.L_1077:
        /*0050*/ 	.word	0x00000000
        /*0054*/ 	.short	0x0000
        /*0056*/ 	.short	0x0000
        /*0058*/ 	.byte	0x00, 0xf0, 0x21, 0x00


	//----- nvinfo : EIATTR_MAXREG_COUNT
	.align		4
.L_1078:
        /*005c*/ 	.byte	0x03, 0x1b
        /*005e*/ 	.short	0x00ff


	//----- nvinfo : EIATTR_EXTERNS
	.align		4
        /*0060*/ 	.byte	0x04, 0x0f
        /*0062*/ 	.short	(.L_1080 - .L_1079)


	//   ....[0]....
	.align		4
.L_1079:
        /*0064*/ 	.word	index@(__assertfail)


	//----- nvinfo : EIATTR_MERCURY_ISA_VERSION
	.align		4
.L_1080:
        /*0068*/ 	.byte	0x03, 0x5f
        /*006a*/ 	.short	0x0000


	//----- nvinfo : EIATTR_SYSCALL_OFFSETS
	.align		4
        /*006c*/ 	.byte	0x04, 0x46
        /*006e*/ 	.short	(.L_1082 - .L_1081)


	//   ....[0]....
.L_1081:
        /*0070*/ 	.word	0x000001d0


	//   ....[1]....
        /*0074*/ 	.word	0x000002f0


	//   ....[2]....
        /*0078*/ 	.word	0x00000410


	//----- nvinfo : EIATTR_EXIT_INSTR_OFFSETS
	.align		4
.L_1082:
        /*007c*/ 	.byte	0x04, 0x1c
        /*007e*/ 	.short	(.L_1084 - .L_1083)


	//   ....[0]....
.L_1083:
        /*0080*/ 	.word	0x00000070


	//   ....[1]....
        /*0084*/ 	.word	0x00000440


	//----- nvinfo : EIATTR_CRS_STACK_SIZE
	.align		4
.L_1084:
        /*0088*/ 	.byte	0x04, 0x1e
        /*008a*/ 	.short	(.L_1086 - .L_1085)
.L_1085:
        /*008c*/ 	.word	0x00000000
.L_1086:


//--------------------- .nv.info._ZN4vllm29act_and_mul_kernel_with_paramIf6float2XadL_ZNS_14fatrelu_kernelIfEET_RKS3_fEEXadL_ZNS_21packed_fatrelu_kernelIS1_EES3_S5_fEELb1ELb1EEEvPS3_PS4_if --------------------------
	.section	.nv.info._ZN4vllm29act_and_mul_kernel_with_paramIf6float2XadL_ZNS_14fatrelu_kernelIfEET_RKS3_fEEXadL_ZNS_21packed_fatrelu_kernelIS1_EES3_S5_fEELb1ELb1EEEvPS3_PS4_if,"",@"SHT_CUDA_INFO"
	.sectionflags	@""
	.align	4


	//----- nvinfo : EIATTR_CUDA_API_VERSION
	.align		4
        /*0000*/ 	.byte	0x04, 0x37
        /*0002*/ 	.short	(.L_1088 - .L_1087)
.L_1087:
        /*0004*/ 	.word	0x00000082


	//----- nvinfo : EIATTR_SW2861232_WAR
	.align		4
.L_1088:
        /*0008*/ 	.byte	0x01, 0x35
	.zero		2


	//----- nvinfo : EIATTR_PARAM_CBANK
	.align		4
        /*000c*/ 	.byte	0x04, 0x0a
        /*000e*/ 	.short	(.L_1090 - .L_1089)
	.align		4
.L_1089:
        /*0010*/ 	.word	index@(.nv.constant0._ZN4vllm29act_and_mul_kernel_with_paramIf6float2XadL_ZNS_14fatrelu_kernelIfEET_RKS3_fEEXadL_ZNS_21packed_fatrelu_kernelIS1_EES3_S5_fEELb1ELb1EEEvPS3_PS4_if)
        /*0014*/ 	.short	0x0160
        /*0016*/ 	.short	0x0018


	//----- nvinfo : EIATTR_CBANK_PARAM_SIZE
	.align		4
.L_1090:
        /*0018*/ 	.byte	0x03, 0x19
        /*001a*/ 	.short	0x0018


	//----- nvinfo : EIATTR_KPARAM_INFO
	.align		4
        /*001c*/ 	.byte	0x04, 0x17
        /*001e*/ 	.short	(.L_1092 - .L_1091)
.L_1091:
        /*0020*/ 	.word	0x00000000
        /*0024*/ 	.short	0x0003
        /*0026*/ 	.short	0x0014
        /*0028*/ 	.byte	0x00, 0xf0, 0x11, 0x00


	//----- nvinfo : EIATTR_KPARAM_INFO
	.align		4
.L_1092:
        /*002c*/ 	.byte	0x04, 0x17
        /*002e*/ 	.short	(.L_1094 - .L_1093)
.L_1093:
        /*0030*/ 	.word	0x00000000
        /*0034*/ 	.short	0x0002
        /*0036*/ 	.short	0x0010
        /*0038*/ 	.byte	0x00, 0xf0, 0x11, 0x00


	//----- nvinfo : EIATTR_KPARAM_INFO
	.align		4
.L_1094:
        /*003c*/ 	.byte	0x04, 0x17
        /*003e*/ 	.short	(.L_1096 - .L_1095)
.L_1095:
        /*0040*/ 	.word	0x00000000
        /*0044*/ 	.short	0x0001
        /*0046*/ 	.short	0x0008
        /*0048*/ 	.byte	0x00, 0xf0, 0x21, 0x00


	//----- nvinfo : EIATTR_KPARAM_INFO
	.align		4
.L_1096:
        /*004c*/ 	.byte	0x04, 0x17
        /*004e*/ 	.short	(.L_1098 - .L_1097)
.L_1097:
        /*0050*/ 	.word	0x00000000
        /*0054*/ 	.short	0x0000
        /*0056*/ 	.short	0x0000
        /*0058*/ 	.byte	0x00, 0xf0, 0x21, 0x00


	//----- nvinfo : EIATTR_MAXREG_COUNT
	.align		4
.L_1098:
        /*005c*/ 	.byte	0x03, 0x1b
        /*005e*/ 	.short	0x00ff


	//----- nvinfo : EIATTR_EXTERNS
	.align		4
        /*0060*/ 	.byte	0x04, 0x0f
        /*0062*/ 	.short	(.L_1100 - .L_1099)


	//   ....[0]....
	.align		4
.L_1099:
        /*0064*/ 	.word	index@(__assertfail)


	//----- nvinfo : EIATTR_MERCURY_ISA_VERSION
	.align		4
.L_1100:
        /*0068*/ 	.byte	0x03, 0x5f
        /*006a*/ 	.short	0x0000


	//----- nvinfo : EIATTR_SYSCALL_OFFSETS
	.align		4
        /*006c*/ 	.byte	0x04, 0x46
        /*006e*/ 	.short	(.L_1102 - .L_1101)


	//   ....[0]....
.L_1101:
        /*0070*/ 	.word	0x000001d0


	//   ....[1]....
        /*0074*/ 	.word	0x000002f0


	//   ....[2]....
        /*0078*/ 	.word	0x00000410


	//----- nvinfo : EIATTR_EXIT_INSTR_OFFSETS
	.align		4
.L_1102:
        /*007c*/ 	.byte	0x04, 0x1c
        /*007e*/ 	.short	(.L_1104 - .L_1103)


	//   ....[0]....
.L_1103:
        /*0080*/ 	.word	0x00000070


	//   ....[1]....
        /*0084*/ 	.word	0x00000440


	//----- nvinfo : EIATTR_CRS_STACK_SIZE
	.align		4
.L_1104:
        /*0088*/ 	.byte	0x04, 0x1e
        /*008a*/ 	.short	(.L_1106 - .L_1105)
.L_1105:
        /*008c*/ 	.word	0x00000000
.L_1106:


//--------------------- .nv.info._ZN4vllm18act_and_mul_kernelIN3c108BFloat16E14__nv_bfloat162XadL_ZNS_16gelu_tanh_kernelIS2_EET_RKS5_EEXadL_ZNS_23packed_gelu_tanh_kernelIS3_EES5_S7_EELb1ELb0ELb0EEEvPS5_PS6_i --------------------------
	.section	.nv.info._ZN4vllm18act_and_mul_kernelIN3c108BFloat16E14__nv_bfloat162XadL_ZNS_16gelu_tanh_kernelIS2_EET_RKS5_EEXadL_ZNS_23packed_gelu_tanh_kernelIS3_EES5_S7_EELb1ELb0ELb0EEEvPS5_PS6_i,"",@"SHT_CUDA_INFO"
	.sectionflags	@""
	.align	4


	//----- nvinfo : EIATTR_CUDA_API_VERSION
	.align		4
        /*0000*/ 	.byte	0x04, 0x37
        /*0002*/ 	.short	(.L_1108 - .L_1107)
.L_1107:
        /*0004*/ 	.word	0x00000082


	//----- nvinfo : EIATTR_SW2861232_WAR
	.align		4
.L_1108:
        /*0008*/ 	.byte	0x01, 0x35
	.zero		2


	//----- nvinfo : EIATTR_PARAM_CBANK
	.align		4
        /*000c*/ 	.byte	0x04, 0x0a
        /*000e*/ 	.short	(.L_1110 - .L_1109)
	.align		4
.L_1109:
        /*0010*/ 	.word	index@(.nv.constant0._ZN4vllm18act_and_mul_kernelIN3c108BFloat16E14__nv_bfloat162XadL_ZNS_16gelu_tanh_kernelIS2_EET_RKS5_EEXadL_ZNS_23packed_gelu_tanh_kernelIS3_EES5_S7_EELb1ELb0ELb0EEEvPS5_PS6_i)
        /*0014*/ 	.short	0x0160
        /*0016*/ 	.short	0x0014


	//----- nvinfo : EIATTR_CBANK_PARAM_SIZE
	.align		4
.L_1110:
        /*0018*/ 	.byte	0x03, 0x19
        /*001a*/ 	.short	0x0014


	//----- nvinfo : EIATTR_KPARAM_INFO
	.align		4
        /*001c*/ 	.byte	0x04, 0x17
        /*001e*/ 	.short	(.L_1112 - .L_1111)
.L_1111:
        /*0020*/ 	.word	0x00000000
        /*0024*/ 	.short	0x0002
        /*0026*/ 	.short	0x0010
        /*0028*/ 	.byte	0x00, 0xf0, 0x11, 0x00


	//----- nvinfo : EIATTR_KPARAM_INFO
	.align		4
.L_1112:
        /*002c*/ 	.byte	0x04, 0x17
        /*002e*/ 	.short	(.L_1114 - .L_1113)
.L_1113:
        /*0030*/ 	.word	0x00000000
        /*0034*/ 	.short	0x0001
        /*0036*/ 	.short	0x0008
        /*0038*/ 	.byte	0x00, 0xf0, 0x21, 0x00


	//----- nvinfo : EIATTR_KPARAM_INFO
	.align		4
.L_1114:
        /*003c*/ 	.byte	0x04, 0x17
        /*003e*/ 	.short	(.L_1116 - .L_1115)
.L_1115:
        /*0040*/ 	.word	0x00000000
        /*0044*/ 	.short	0x0000
        /*0046*/ 	.short	0x0000
        /*0048*/ 	.byte	0x00, 0xf0, 0x21, 0x00


	//----- nvinfo : EIATTR_MAXREG_COUNT
	.align		4
.L_1116:
        /*004c*/ 	.byte	0x03, 0x1b
        /*004e*/ 	.short	0x00ff


	//----- nvinfo : EIATTR_MERCURY_ISA_VERSION
	.align		4
        /*0050*/ 	.byte	0x03, 0x5f
        /*0052*/ 	.short	0x0000


	//----- nvinfo : EIATTR_EXIT_INSTR_OFFSETS
	.align		4
        /*0054*/ 	.byte	0x04, 0x1c
        /*0056*/ 	.short	(.L_1118 - .L_1117)


	//   ....[0]....
.L_1117:
        /*0058*/ 	.word	0x00000060


	//   ....[1]....
        /*005c*/ 	.word	0x000002c0


	//----- nvinfo : EIATTR_CRS_STACK_SIZE
	.align		4
.L_1118:
        /*0060*/ 	.byte	0x04, 0x1e
        /*0062*/ 	.short	(.L_1120 - .L_1119)
.L_1119:
        /*0064*/ 	.word	0x00000000
.L_1120:


//--------------------- .nv.info._ZN4vllm18act_and_mul_kernelIN3c104HalfE7__half2XadL_ZNS_16gelu_tanh_kernelIS2_EET_RKS5_EEXadL_ZNS_23packed_gelu_tanh_kernelIS3_EES5_S7_EELb1ELb0ELb0EEEvPS5_PS6_i --------------------------
	.section	.nv.info._ZN4vllm18act_and_mul_kernelIN3c104HalfE7__half2XadL_ZNS_16gelu_tanh_kernelIS2_EET_RKS5_EEXadL_ZNS_23packed_gelu_tanh_kernelIS3_EES5_S7_EELb1ELb0ELb0EEEvPS5_PS6_i,"",@"SHT_CUDA_INFO"
	.sectionflags	@""
	.align	4


	//----- nvinfo : EIATTR_CUDA_API_VERSION
	.align		4
        /*0000*/ 	.byte	0x04, 0x37
        /*0002*/ 	.short	(.L_1122 - .L_1121)
.L_1121:
        /*0004*/ 	.word	0x00000082


	//----- nvinfo : EIATTR_SW2861232_WAR
	.align		4
.L_1122:
        /*0008*/ 	.byte	0x01, 0x35
	.zero		2


	//----- nvinfo : EIATTR_PARAM_CBANK
	.align		4
        /*000c*/ 	.byte	0x04, 0x0a
        /*000e*/ 	.short	(.L_1124 - .L_1123)
	.align		4
.L_1123:
        /*0010*/ 	.word	index@(.nv.constant0._ZN4vllm18act_and_mul_kernelIN3c104HalfE7__half2XadL_ZNS_16gelu_tanh_kernelIS2_EET_RKS5_EEXadL_ZNS_23packed_gelu_tanh_kernelIS3_EES5_S7_EELb1ELb0ELb0EEEvPS5_PS6_i)
        /*0014*/ 	.short	0x0160
        /*0016*/ 	.short	0x0014


	//----- nvinfo : EIATTR_CBANK_PARAM_SIZE
	.align		4
.L_1124:
        /*0018*/ 	.byte	0x03, 0x19
        /*001a*/ 	.short	0x0014


	//----- nvinfo : EIATTR_KPARAM_INFO
	.align		4
        /*001c*/ 	.byte	0x04, 0x17
        /*001e*/ 	.short	(.L_1126 - .L_1125)
.L_1125:
        /*0020*/ 	.word	0x00000000
        /*0024*/ 	.short	0x0002
        /*0026*/ 	.short	0x0010
        /*0028*/ 	.byte	0x00, 0xf0, 0x11, 0x00


	//----- nvinfo : EIATTR_KPARAM_INFO
	.align		4
.L_1126:
        /*002c*/ 	.byte	0x04, 0x17
        /*002e*/ 	.short	(.L_1128 - .L_1127)
.L_1127:
        /*0030*/ 	.word	0x00000000
        /*0034*/ 	.short	0x0001
        /*0036*/ 	.short	0x0008
        /*0038*/ 	.byte	0x00, 0xf0, 0x21, 0x00


	//----- nvinfo : EIATTR_KPARAM_INFO
	.align		4
.L_1128:
        /*003c*/ 	.byte	0x04, 0x17
        /*003e*/ 	.short	(.L_1130 - .L_1129)
.L_1129:
        /*0040*/ 	.word	0x00000000
        /*0044*/ 	.short	0x0000
        /*0046*/ 	.short	0x0000
        /*0048*/ 	.byte	0x00, 0xf0, 0x21, 0x00


	//----- nvinfo : EIATTR_MAXREG_COUNT
	.align		4
.L_1130:
        /*004c*/ 	.byte	0x03, 0x1b
        /*004e*/ 	.short	0x00ff


	//----- nvinfo : EIATTR_MERCURY_ISA_VERSION
	.align		4
        /*0050*/ 	.byte	0x03, 0x5f
        /*0052*/ 	.short	0x0000


	//----- nvinfo : EIATTR_EXIT_INSTR_OFFSETS
	.align		4
        /*0054*/ 	.byte	0x04, 0x1c
        /*0056*/ 	.short	(.L_1132 - .L_1131)


	//   ....[0]....
.L_1131:
        /*0058*/ 	.word	0x00000060


	//   ....[1]....
        /*005c*/ 	.word	0x000002c0


	//----- nvinfo : EIATTR_CRS_STACK_SIZE
	.align		4
.L_1132:
        /*0060*/ 	.byte	0x04, 0x1e
        /*0062*/ 	.short	(.L_1134 - .L_1133)
.L_1133:
        /*0064*/ 	.word	0x00000000
.L_1134:


//--------------------- .nv.info._ZN4vllm18act_and_mul_kernelIf6float2XadL_ZNS_16gelu_tanh_kernelIfEET_RKS3_EEXadL_ZNS_23packed_gelu_tanh_kernelIS1_EES3_S5_EELb1ELb0ELb0EEEvPS3_PS4_i --------------------------
	.section	.nv.info._ZN4vllm18act_and_mul_kernelIf6float2XadL_ZNS_16gelu_tanh_kernelIfEET_RKS3_EEXadL_ZNS_23packed_gelu_tanh_kernelIS1_EES3_S5_EELb1ELb0ELb0EEEvPS3_PS4_i,"",@"SHT_CUDA_INFO"
	.sectionflags	@""
	.align	4


	//----- nvinfo : EIATTR_CUDA_API_VERSION
	.align		4
        /*0000*/ 	.byte	0x04, 0x37
        /*0002*/ 	.short	(.L_1136 - .L_1135)
.L_1135:
        /*0004*/ 	.word	0x00000082


	//----- nvinfo : EIATTR_SW2861232_WAR
	.align		4
.L_1136:
        /*0008*/ 	.byte	0x01, 0x35
	.zero		2


	//----- nvinfo : EIATTR_PARAM_CBANK
	.align		4
        /*000c*/ 	.byte	0x04, 0x0a
        /*000e*/ 	.short	(.L_1138 - .L_1137)
	.align		4
.L_1137:
        /*0010*/ 	.word	index@(.nv.constant0._ZN4vllm18act_and_mul_kernelIf6float2XadL_ZNS_16gelu_tanh_kernelIfEET_RKS3_EEXadL_ZNS_23packed_gelu_tanh_kernelIS1_EES3_S5_EELb1ELb0ELb0EEEvPS3_PS4_i)
        /*0014*/ 	.short	0x0160
        /*0016*/ 	.short	0x0014


	//----- nvinfo : EIATTR_CBANK_PARAM_SIZE
	.align		4
.L_1138:
        /*0018*/ 	.byte	0x03, 0x19
        /*001a*/ 	.short	0x0014


	//----- nvinfo : EIATTR_KPARAM_INFO
	.align		4
        /*001c*/ 	.byte	0x04, 0x17
        /*001e*/ 	.short	(.L_1140 - .L_1139)
.L_1139:
        /*0020*/ 	.word	0x00000000
        /*0024*/ 	.short	0x0002
        /*0026*/ 	.short	0x0010
        /*0028*/ 	.byte	0x00, 0xf0, 0x11, 0x00


	//----- nvinfo : EIATTR_KPARAM_INFO
	.align		4
.L_1140:
        /*002c*/ 	.byte	0x04, 0x17
        /*002e*/ 	.short	(.L_1142 - .L_1141)
.L_1141:
        /*0030*/ 	.word	0x00000000
        /*0034*/ 	.short	0x0001
        /*0036*/ 	.short	0x0008
        /*0038*/ 	.byte	0x00, 0xf0, 0x21, 0x00


	//----- nvinfo : EIATTR_KPARAM_INFO
	.align		4
.L_1142:
        /*003c*/ 	.byte	0x04, 0x17
        /*003e*/ 	.short	(.L_1144 - .L_1143)
.L_1143:
        /*0040*/ 	.word	0x00000000
        /*0044*/ 	.short	0x0000
        /*0046*/ 	.short	0x0000
        /*0048*/ 	.byte	0x00, 0xf0, 0x21, 0x00


	//----- nvinfo : EIATTR_MAXREG_COUNT
	.align		4
.L_1144:
        /*004c*/ 	.byte	0x03, 0x1b
        /*004e*/ 	.short	0x00ff


	//----- nvinfo : EIATTR_MERCURY_ISA_VERSION
	.align		4
        /*0050*/ 	.byte	0x03, 0x5f
        /*0052*/ 	.short	0x0000


	//----- nvinfo : EIATTR_EXIT_INSTR_OFFSETS
	.align		4
        /*0054*/ 	.byte	0x04, 0x1c
        /*0056*/ 	.short	(.L_1146 - .L_1145)


	//   ....[0]....
.L_1145:
        /*0058*/ 	.word	0x00000060


	//   ....[1]....
        /*005c*/ 	.word	0x00000280


	//----- nvinfo : EIATTR_CRS_STACK_SIZE
	.align		4
.L_1146:
        /*0060*/ 	.byte	0x04, 0x1e
        /*0062*/ 	.short	(.L_1148 - .L_1147)
.L_1147:
        /*0064*/ 	.word	0x00000000
.L_1148:


//--------------------- .nv.info._ZN4vllm18act_and_mul_kernelIN3c108BFloat16E14__nv_bfloat162XadL_ZNS_16gelu_tanh_kernelIS2_EET_RKS5_EEXadL_ZNS_23packed_gelu_tanh_kernelIS3_EES5_S7_EELb1ELb1ELb0EEEvPS5_PS6_i --------------------------
	.section	.nv.info._ZN4vllm18act_and_mul_kernelIN3c108BFloat16E14__nv_bfloat162XadL_ZNS_16gelu_tanh_kernelIS2_EET_RKS5_EEXadL_ZNS_23packed_gelu_tanh_kernelIS3_EES5_S7_EELb1ELb1ELb0EEEvPS5_PS6_i,"",@"SHT_CUDA_INFO"
	.sectionflags	@""
	.align	4


	//----- nvinfo : EIATTR_CUDA_API_VERSION
	.align		4
        /*0000*/ 	.byte	0x04, 0x37
        /*0002*/ 	.short	(.L_1150 - .L_1149)
.L_1149:
        /*0004*/ 	.word	0x00000082


	//----- nvinfo : EIATTR_SW2861232_WAR
	.align		4
.L_1150:
        /*0008*/ 	.byte	0x01, 0x35
	.zero		2


	//----- nvinfo : EIATTR_PARAM_CBANK
	.align		4
        /*000c*/ 	.byte	0x04, 0x0a
        /*000e*/ 	.short	(.L_1152 - .L_1151)
	.align		4
.L_1151:
        /*0010*/ 	.word	index@(.nv.constant0._ZN4vllm18act_and_mul_kernelIN3c108BFloat16E14__nv_bfloat162XadL_ZNS_16gelu_tanh_kernelIS2_EET_RKS5_EEXadL_ZNS_23packed_gelu_tanh_kernelIS3_EES5_S7_EELb1ELb1ELb0EEEvPS5_PS6_i)
        /*0014*/ 	.short	0x0160
        /*0016*/ 	.short	0x0014


	//----- nvinfo : EIATTR_CBANK_PARAM_SIZE
	.align		4
.L_1152:
        /*0018*/ 	.byte	0x03, 0x19
        /*001a*/ 	.short	0x0014


	//----- nvinfo : EIATTR_KPARAM_INFO
	.align		4
        /*001c*/ 	.byte	0x04, 0x17
        /*001e*/ 	.short	(.L_1154 - .L_1153)
.L_1153:
        /*0020*/ 	.word	0x00000000
        /*0024*/ 	.short	0x0002
        /*0026*/ 	.short	0x0010
        /*0028*/ 	.byte	0x00, 0xf0, 0x11, 0x00


	//----- nvinfo : EIATTR_KPARAM_INFO
	.align		4
.L_1154:
        /*002c*/ 	.byte	0x04, 0x17
        /*002e*/ 	.short	(.L_1156 - .L_1155)
.L_1155:
        /*0030*/ 	.word	0x00000000
        /*0034*/ 	.short	0x0001
        /*0036*/ 	.short	0x0008
        /*0038*/ 	.byte	0x00, 0xf0, 0x21, 0x00


	//----- nvinfo : EIATTR_KPARAM_INFO
	.align		4
.L_1156:
        /*003c*/ 	.byte	0x04, 0x17
        /*003e*/ 	.short	(.L_1158 - .L_1157)
.L_1157:
        /*0040*/ 	.word	0x00000000
        /*0044*/ 	.short	0x0000
        /*0046*/ 	.short	0x0000
        /*0048*/ 	.byte	0x00, 0xf0, 0x21, 0x00


	//----- nvinfo : EIATTR_MAXREG_COUNT
	.align		4
.L_1158:
        /*004c*/ 	.byte	0x03, 0x1b
        /*004e*/ 	.short	0x00ff


	//----- nvinfo : EIATTR_MERCURY_ISA_VERSION
	.align		4
        /*0050*/ 	.byte	0x03, 0x5f
        /*0052*/ 	.short	0x0000


	//----- nvinfo : EIATTR_EXIT_INSTR_OFFSETS
	.align		4
        /*0054*/ 	.byte	0x04, 0x1c
        /*0056*/ 	.short	(.L_1160 - .L_1159)


	//   ....[0]....
.L_1159:
        /*0058*/ 	.word	0x00000070


	//   ....[1]....
        /*005c*/ 	.word	0x00000690


	//----- nvinfo : EIATTR_CRS_STACK_SIZE
	.align		4
.L_1160:
        /*0060*/ 	.byte	0x04, 0x1e
        /*0062*/ 	.short	(.L_1162 - .L_1161)
.L_1161:
        /*0064*/ 	.word	0x00000000
.L_1162:


//--------------------- .nv.info._ZN4vllm18act_and_mul_kernelIN3c104HalfE7__half2XadL_ZNS_16gelu_tanh_kernelIS2_EET_RKS5_EEXadL_ZNS_23packed_gelu_tanh_kernelIS3_EES5_S7_EELb1ELb1ELb0EEEvPS5_PS6_i --------------------------
	.section	.nv.info._ZN4vllm18act_and_mul_kernelIN3c104HalfE7__half2XadL_ZNS_16gelu_tanh_kernelIS2_EET_RKS5_EEXadL_ZNS_23packed_gelu_tanh_kernelIS3_EES5_S7_EELb1ELb1ELb0EEEvPS5_PS6_i,"",@"SHT_CUDA_INFO"
	.sectionflags	@""
	.align	4


	//----- nvinfo : EIATTR_CUDA_API_VERSION
	.align		4
        /*0000*/ 	.byte	0x04, 0x37
        /*0002*/ 	.short	(.L_1164 - .L_1163)
.L_1163:
        /*0004*/ 	.word	0x00000082


	//----- nvinfo : EIATTR_SW2861232_WAR
	.align		4
.L_1164:
        /*0008*/ 	.byte	0x01, 0x35
	.zero		2


	//----- nvinfo : EIATTR_PARAM_CBANK
	.align		4
        /*000c*/ 	.byte	0x04, 0x0a
        /*000e*/ 	.short	(.L_1166 - .L_1165)
	.align		4
.L_1165:
        /*0010*/ 	.word	index@(.nv.constant0._ZN4vllm18act_and_mul_kernelIN3c104HalfE7__half2XadL_ZNS_16gelu_tanh_kernelIS2_EET_RKS5_EEXadL_ZNS_23packed_gelu_tanh_kernelIS3_EES5_S7_EELb1ELb1ELb0EEEvPS5_PS6_i)
        /*0014*/ 	.short	0x0160
        /*0016*/ 	.short	0x0014


	//----- nvinfo : EIATTR_CBANK_PARAM_SIZE
	.align		4
.L_1166:
        /*0018*/ 	.byte	0x03, 0x19
        /*001a*/ 	.short	0x0014


	//----- nvinfo : EIATTR_KPARAM_INFO
	.align		4
        /*001c*/ 	.byte	0x04, 0x17
        /*001e*/ 	.short	(.L_1168 - .L_1167)
.L_1167:
        /*0020*/ 	.word	0x00000000
        /*0024*/ 	.short	0x0002
        /*0026*/ 	.short	0x0010
        /*0028*/ 	.byte	0x00, 0xf0, 0x11, 0x00


	//----- nvinfo : EIATTR_KPARAM_INFO
	.align		4
.L_1168:
        /*002c*/ 	.byte	0x04, 0x17
        /*002e*/ 	.short	(.L_1170 - .L_1169)
.L_1169:
        /*0030*/ 	.word	0x00000000
        /*0034*/ 	.short	0x0001
        /*0036*/ 	.short	0x0008
        /*0038*/ 	.byte	0x00, 0xf0, 0x21, 0x00


	//----- nvinfo : EIATTR_KPARAM_INFO
	.align		4
.L_1170:
        /*003c*/ 	.byte	0x04, 0x17
        /*003e*/ 	.short	(.L_1172 - .L_1171)
.L_1171:
        /*0040*/ 	.word	0x00000000
        /*0044*/ 	.short	0x0000
        /*0046*/ 	.short	0x0000
        /*0048*/ 	.byte	0x00, 0xf0, 0x21, 0x00


	//----- nvinfo : EIATTR_MAXREG_COUNT
	.align		4
.L_1172:
        /*004c*/ 	.byte	0x03, 0x1b
        /*004e*/ 	.short	0x00ff


	//----- nvinfo : EIATTR_MERCURY_ISA_VERSION
	.align		4
        /*0050*/ 	.byte	0x03, 0x5f
        /*0052*/ 	.short	0x0000


	//----- nvinfo : EIATTR_EXIT_INSTR_OFFSETS
	.align		4
        /*0054*/ 	.byte	0x04, 0x1c
        /*0056*/ 	.short	(.L_1174 - .L_1173)


	//   ....[0]....
.L_1173:
        /*0058*/ 	.word	0x00000070


	//   ....[1]....
        /*005c*/ 	.word	0x00000690


	//----- nvinfo : EIATTR_CRS_STACK_SIZE
	.align		4
.L_1174:
        /*0060*/ 	.byte	0x04, 0x1e
        /*0062*/ 	.short	(.L_1176 - .L_1175)
.L_1175:
        /*0064*/ 	.word	0x00000000
.L_1176:


//--------------------- .nv.info._ZN4vllm18act_and_mul_kernelIf6float2XadL_ZNS_16gelu_tanh_kernelIfEET_RKS3_EEXadL_ZNS_23packed_gelu_tanh_kernelIS1_EES3_S5_EELb1ELb1ELb0EEEvPS3_PS4_i --------------------------
	.section	.nv.info._ZN4vllm18act_and_mul_kernelIf6float2XadL_ZNS_16gelu_tanh_kernelIfEET_RKS3_EEXadL_ZNS_23packed_gelu_tanh_kernelIS1_EES3_S5_EELb1ELb1ELb0EEEvPS3_PS4_i,"",@"SHT_CUDA_INFO"
	.sectionflags	@""
	.align	4


	//----- nvinfo : EIATTR_CUDA_API_VERSION
	.align		4
        /*0000*/ 	.byte	0x04, 0x37
        /*0002*/ 	.short	(.L_1178 - .L_1177)
.L_1177:
        /*0004*/ 	.word	0x00000082


	//----- nvinfo : EIATTR_SW2861232_WAR
	.align		4
.L_1178:
        /*0008*/ 	.byte	0x01, 0x35
	.zero		2


	//----- nvinfo : EIATTR_PARAM_CBANK
	.align		4
        /*000c*/ 	.byte	0x04, 0x0a
        /*000e*/ 	.short	(.L_1180 - .L_1179)
	.align		4
.L_1179:
        /*0010*/ 	.word	index@(.nv.constant0._ZN4vllm18act_and_mul_kernelIf6float2XadL_ZNS_16gelu_tanh_kernelIfEET_RKS3_EEXadL_ZNS_23packed_gelu_tanh_kernelIS1_EES3_S5_EELb1ELb1ELb0EEEvPS3_PS4_i)
        /*0014*/ 	.short	0x0160
        /*0016*/ 	.short	0x0014


	//----- nvinfo : EIATTR_CBANK_PARAM_SIZE
	.align		4
.L_1180:
        /*0018*/ 	.byte	0x03, 0x19
        /*001a*/ 	.short	0x0014


	//----- nvinfo : EIATTR_KPARAM_INFO
	.align		4
        /*001c*/ 	.byte	0x04, 0x17
        /*001e*/ 	.short	(.L_1182 - .L_1181)
.L_1181:
        /*0020*/ 	.word	0x00000000
        /*0024*/ 	.short	0x0002
        /*0026*/ 	.short	0x0010
        /*0028*/ 	.byte	0x00, 0xf0, 0x11, 0x00


	//----- nvinfo : EIATTR_KPARAM_INFO
	.align		4
.L_1182:
        /*002c*/ 	.byte	0x04, 0x17
        /*002e*/ 	.short	(.L_1184 - .L_1183)
.L_1183:
        /*0030*/ 	.word	0x00000000
        /*0034*/ 	.short	0x0001
        /*0036*/ 	.short	0x0008
        /*0038*/ 	.byte	0x00, 0xf0, 0x21, 0x00


	//----- nvinfo : EIATTR_KPARAM_INFO
	.align		4
.L_1184:
        /*003c*/ 	.byte	0x04, 0x17
        /*003e*/ 	.short	(.L_1186 - .L_1185)
.L_1185:
        /*0040*/ 	.word	0x00000000
        /*0044*/ 	.short	0x0000
        /*0046*/ 	.short	0x0000
        /*0048*/ 	.byte	0x00, 0xf0, 0x21, 0x00


	//----- nvinfo : EIATTR_MAXREG_COUNT
	.align		4
.L_1186:
        /*004c*/ 	.byte	0x03, 0x1b
        /*004e*/ 	.short	0x00ff


	//----- nvinfo : EIATTR_MERCURY_ISA_VERSION
	.align		4
        /*0050*/ 	.byte	0x03, 0x5f
        /*0052*/ 	.short	0x0000


	//----- nvinfo : EIATTR_EXIT_INSTR_OFFSETS
	.align		4
        /*0054*/ 	.byte	0x04, 0x1c
        /*0056*/ 	.short	(.L_1188 - .L_1187)


	//   ....[0]....
.L_1187:
        /*0058*/ 	.word	0x00000070


	//   ....[1]....
        /*005c*/ 	.word	0x000003d0


	//----- nvinfo : EIATTR_CRS_STACK_SIZE
	.align		4
.L_1188:
        /*0060*/ 	.byte	0x04, 0x1e
        /*0062*/ 	.short	(.L_1190 - .L_1189)
.L_1189:
        /*0064*/ 	.word	0x00000000
.L_1190:


//--------------------- .nv.info._ZN4vllm18act_and_mul_kernelIN3c108BFloat16E14__nv_bfloat162XadL_ZNS_16gelu_tanh_kernelIS2_EET_RKS5_EEXadL_ZNS_23packed_gelu_tanh_kernelIS3_EES5_S7_EELb1ELb1ELb1EEEvPS5_PS6_i --------------------------
	.section	.nv.info._ZN4vllm18act_and_mul_kernelIN3c108BFloat16E14__nv_bfloat162XadL_ZNS_16gelu_tanh_kernelIS2_EET_RKS5_EEXadL_ZNS_23packed_gelu_tanh_kernelIS3_EES5_S7_EELb1ELb1ELb1EEEvPS5_PS6_i,"",@"SHT_CUDA_INFO"
	.sectionflags	@""
	.align	4


	//----- nvinfo : EIATTR_CUDA_API_VERSION
	.align		4
        /*0000*/ 	.byte	0x04, 0x37
        /*0002*/ 	.short	(.L_1192 - .L_1191)
.L_1191:
        /*0004*/ 	.word	0x00000082


	//----- nvinfo : EIATTR_SW2861232_WAR
	.align		4
.L_1192:
        /*0008*/ 	.byte	0x01, 0x35
	.zero		2


	//----- nvinfo : EIATTR_PARAM_CBANK
	.align		4
        /*000c*/ 	.byte	0x04, 0x0a
        /*000e*/ 	.short	(.L_1194 - .L_1193)
	.align		4
.L_1193:
        /*0010*/ 	.word	index@(.nv.constant0._ZN4vllm18act_and_mul_kernelIN3c108BFloat16E14__nv_bfloat162XadL_ZNS_16gelu_tanh_kernelIS2_EET_RKS5_EEXadL_ZNS_23packed_gelu_tanh_kernelIS3_EES5_S7_EELb1ELb1ELb1EEEvPS5_PS6_i)
        /*0014*/ 	.short	0x0160
        /*0016*/ 	.short	0x0014


	//----- nvinfo : EIATTR_CBANK_PARAM_SIZE
	.align		4
.L_1194:
        /*0018*/ 	.byte	0x03, 0x19
        /*001a*/ 	.short	0x0014


	//----- nvinfo : EIATTR_KPARAM_INFO
	.align		4
        /*001c*/ 	.byte	0x04, 0x17
        /*001e*/ 	.short	(.L_1196 - .L_1195)
.L_1195:
        /*0020*/ 	.word	0x00000000
        /*0024*/ 	.short	0x0002
        /*0026*/ 	.short	0x0010
        /*0028*/ 	.byte	0x00, 0xf0, 0x11, 0x00


	//----- nvinfo : EIATTR_KPARAM_INFO
	.align		4
.L_1196:
        /*002c*/ 	.byte	0x04, 0x17
        /*002e*/ 	.short	(.L_1198 - .L_1197)
.L_1197:
        /*0030*/ 	.word	0x00000000
        /*0034*/ 	.short	0x0001
        /*0036*/ 	.short	0x0008
        /*0038*/ 	.byte	0x00, 0xf0, 0x21, 0x00


	//----- nvinfo : EIATTR_KPARAM_INFO
	.align		4
.L_1198:
        /*003c*/ 	.byte	0x04, 0x17
        /*003e*/ 	.short	(.L_1200 - .L_1199)
.L_1199:
        /*0040*/ 	.word	0x00000000
        /*0044*/ 	.short	0x0000
        /*0046*/ 	.short	0x0000
        /*0048*/ 	.byte	0x00, 0xf0, 0x21, 0x00


	//----- nvinfo : EIATTR_MAXREG_COUNT
	.align		4
.L_1200:
        /*004c*/ 	.byte	0x03, 0x1b
        /*004e*/ 	.short	0x00ff


	//----- nvinfo : EIATTR_EXTERNS
	.align		4
        /*0050*/ 	.byte	0x04, 0x0f
        /*0052*/ 	.short	(.L_1202 - .L_1201)


	//   ....[0]....
	.align		4
.L_1201:
        /*0054*/ 	.word	index@(__assertfail)


	//----- nvinfo : EIATTR_MERCURY_ISA_VERSION
	.align		4
.L_1202:
        /*0058*/ 	.byte	0x03, 0x5f
        /*005a*/ 	.short	0x0000


	//----- nvinfo : EIATTR_SYSCALL_OFFSETS
	.align		4
        /*005c*/ 	.byte	0x04, 0x46
        /*005e*/ 	.short	(.L_1204 - .L_1203)


	//   ....[0]....
.L_1203:
        /*0060*/ 	.word	0x000001d0


	//   ....[1]....
        /*0064*/ 	.word	0x000002f0


	//   ....[2]....
        /*0068*/ 	.word	0x00000410


	//----- nvinfo : EIATTR_EXIT_INSTR_OFFSETS
	.align		4
.L_1204:
        /*006c*/ 	.byte	0x04, 0x1c
        /*006e*/ 	.short	(.L_1206 - .L_1205)


	//   ....[0]....
.L_1205:
        /*0070*/ 	.word	0x00000070


	//   ....[1]....
        /*0074*/ 	.word	0x00000440


	//----- nvinfo : EIATTR_CRS_STACK_SIZE
	.align		4
.L_1206:
        /*0078*/ 	.byte	0x04, 0x1e
        /*007a*/ 	.short	(.L_1208 - .L_1207)
.L_1207:
        /*007c*/ 	.word	0x00000000
.L_1208:


//--------------------- .nv.info._ZN4vllm18act_and_mul_kernelIN3c104HalfE7__half2XadL_ZNS_16gelu_tanh_kernelIS2_EET_RKS5_EEXadL_ZNS_23packed_gelu_tanh_kernelIS3_EES5_S7_EELb1ELb1ELb1EEEvPS5_PS6_i --------------------------
	.section	.nv.info._ZN4vllm18act_and_mul_kernelIN3c104HalfE7__half2XadL_ZNS_16gelu_tanh_kernelIS2_EET_RKS5_EEXadL_ZNS_23packed_gelu_tanh_kernelIS3_EES5_S7_EELb1ELb1ELb1EEEvPS5_PS6_i,"",@"SHT_CUDA_INFO"
	.sectionflags	@""
	.align	4


	//----- nvinfo : EIATTR_CUDA_API_VERSION
	.align		4
        /*0000*/ 	.byte	0x04, 0x37
        /*0002*/ 	.short	(.L_1210 - .L_1209)
.L_1209:
        /*0004*/ 	.word	0x00000082


	//----- nvinfo : EIATTR_SW2861232_WAR
	.align		4
.L_1210:
        /*0008*/ 	.byte	0x01, 0x35
	.zero		2


	//----- nvinfo : EIATTR_PARAM_CBANK
	.align		4
        /*000c*/ 	.byte	0x04, 0x0a
        /*000e*/ 	.short	(.L_1212 - .L_1211)
	.align		4
.L_1211:
        /*0010*/ 	.word	index@(.nv.constant0._ZN4vllm18act_and_mul_kernelIN3c104HalfE7__half2XadL_ZNS_16gelu_tanh_kernelIS2_EET_RKS5_EEXadL_ZNS_23packed_gelu_tanh_kernelIS3_EES5_S7_EELb1ELb1ELb1EEEvPS5_PS6_i)
        /*0014*/ 	.short	0x0160
        /*0016*/ 	.short	0x0014


	//----- nvinfo : EIATTR_CBANK_PARAM_SIZE
	.align		4
.L_1212:
        /*0018*/ 	.byte	0x03, 0x19
        /*001a*/ 	.short	0x0014


	//----- nvinfo : EIATTR_KPARAM_INFO
	.align		4
        /*001c*/ 	.byte	0x04, 0x17
        /*001e*/ 	.short	(.L_1214 - .L_1213)
.L_1213:
        /*0020*/ 	.word	0x00000000
        /*0024*/ 	.short	0x0002
        /*0026*/ 	.short	0x0010
        /*0028*/ 	.byte	0x00, 0xf0, 0x11, 0x00


	//----- nvinfo : EIATTR_KPARAM_INFO
	.align		4
.L_1214:
        /*002c*/ 	.byte	0x04, 0x17
        /*002e*/ 	.short	(.L_1216 - .L_1215)
.L_1215:
        /*0030*/ 	.word	0x00000000
        /*0034*/ 	.short	0x0001
        /*0036*/ 	.short	0x0008
        /*0038*/ 	.byte	0x00, 0xf0, 0x21, 0x00


	//----- nvinfo : EIATTR_KPARAM_INFO
	.align		4
.L_1216:
        /*003c*/ 	.byte	0x04, 0x17
        /*003e*/ 	.short	(.L_1218 - .L_1217)
.L_1217:
        /*0040*/ 	.word	0x00000000
        /*0044*/ 	.short	0x0000
        /*0046*/ 	.short	0x0000
        /*0048*/ 	.byte	0x00, 0xf0, 0x21, 0x00


	//----- nvinfo : EIATTR_MAXREG_COUNT
	.align		4
.L_1218:
        /*004c*/ 	.byte	0x03, 0x1b
        /*004e*/ 	.short	0x00ff


	//----- nvinfo : EIATTR_EXTERNS
	.align		4
        /*0050*/ 	.byte	0x04, 0x0f
        /*0052*/ 	.short	(.L_1220 - .L_1219)


	//   ....[0]....
	.align		4
.L_1219:
        /*0054*/ 	.word	index@(__assertfail)


	//----- nvinfo : EIATTR_MERCURY_ISA_VERSION
	.align		4
.L_1220:
        /*0058*/ 	.byte	0x03, 0x5f
        /*005a*/ 	.short	0x0000


	//----- nvinfo : EIATTR_SYSCALL_OFFSETS
	.align		4
        /*005c*/ 	.byte	0x04, 0x46
        /*005e*/ 	.short	(.L_1222 - .L_1221)


	//   ....[0]....
.L_1221:
        /*0060*/ 	.word	0x000001d0


	//   ....[1]....
        /*0064*/ 	.word	0x000002f0


	//   ....[2]....
        /*0068*/ 	.word	0x00000410


	//----- nvinfo : EIATTR_EXIT_INSTR_OFFSETS
	.align		4
.L_1222:
        /*006c*/ 	.byte	0x04, 0x1c
        /*006e*/ 	.short	(.L_1224 - .L_1223)


	//   ....[0]....
.L_1223:
        /*0070*/ 	.word	0x00000070


	//   ....[1]....
        /*0074*/ 	.word	0x00000440


	//----- nvinfo : EIATTR_CRS_STACK_SIZE
	.align		4
.L_1224:
        /*0078*/ 	.byte	0x04, 0x1e
        /*007a*/ 	.short	(.L_1226 - .L_1225)
.L_1225:
        /*007c*/ 	.word	0x00000000
.L_1226:


//--------------------- .nv.info._ZN4vllm18act_and_mul_kernelIf6float2XadL_ZNS_16gelu_tanh_kernelIfEET_RKS3_EEXadL_ZNS_23packed_gelu_tanh_kernelIS1_EES3_S5_EELb1ELb1ELb1EEEvPS3_PS4_i --------------------------
	.section	.nv.info._ZN4vllm18act_and_mul_kernelIf6float2XadL_ZNS_16gelu_tanh_kernelIfEET_RKS3_EEXadL_ZNS_23packed_gelu_tanh_kernelIS1_EES3_S5_EELb1ELb1ELb1EEEvPS3_PS4_i,"",@"SHT_CUDA_INFO"
	.sectionflags	@""
	.align	4


	//----- nvinfo : EIATTR_CUDA_API_VERSION
	.align		4
        /*0000*/ 	.byte	0x04, 0x37
        /*0002*/ 	.short	(.L_1228 - .L_1227)
.L_1227:
        /*0004*/ 	.word	0x00000082


	//----- nvinfo : EIATTR_SW2861232_WAR
	.align		4
.L_1228:
        /*0008*/ 	.byte	0x01, 0x35
	.zero		2


	//----- nvinfo : EIATTR_PARAM_CBANK
	.align		4
        /*000c*/ 	.byte	0x04, 0x0a
        /*000e*/ 	.short	(.L_1230 - .L_1229)
	.align		4
.L_1229:
        /*0010*/ 	.word	index@(.nv.constant0._ZN4vllm18act_and_mul_kernelIf6float2XadL_ZNS_16gelu_tanh_kernelIfEET_RKS3_EEXadL_ZNS_23packed_gelu_tanh_kernelIS1_EES3_S5_EELb1ELb1ELb1EEEvPS3_PS4_i)
        /*0014*/ 	.short	0x0160
        /*0016*/ 	.short	0x0014


	//----- nvinfo : EIATTR_CBANK_PARAM_SIZE
	.align		4
.L_1230:
        /*0018*/ 	.byte	0x03, 0x19
        /*001a*/ 	.short	0x0014


	//----- nvinfo : EIATTR_KPARAM_INFO
	.align		4
        /*001c*/ 	.byte	0x04, 0x17
        /*001e*/ 	.short	(.L_1232 - .L_1231)
.L_1231:
        /*0020*/ 	.word	0x00000000
        /*0024*/ 	.short	0x0002
        /*0026*/ 	.short	0x0010
        /*0028*/ 	.byte	0x00, 0xf0, 0x11, 0x00


	//----- nvinfo : EIATTR_KPARAM_INFO
	.align		4
.L_1232:
        /*002c*/ 	.byte	0x04, 0x17
        /*002e*/ 	.short	(.L_1234 - .L_1233)
.L_1233:
        /*0030*/ 	.word	0x00000000
        /*0034*/ 	.short	0x0001
        /*0036*/ 	.short	0x0008
        /*0038*/ 	.byte	0x00, 0xf0, 0x21, 0x00


	//----- nvinfo : EIATTR_KPARAM_INFO
	.align		4
.L_1234:
        /*003c*/ 	.byte	0x04, 0x17
        /*003e*/ 	.short	(.L_1236 - .L_1235)
.L_1235:
        /*0040*/ 	.word	0x00000000
        /*0044*/ 	.short	0x0000
        /*0046*/ 	.short	0x0000
        /*0048*/ 	.byte	0x00, 0xf0, 0x21, 0x00


	//----- nvinfo : EIATTR_MAXREG_COUNT
	.align		4
.L_1236:
        /*004c*/ 	.byte	0x03, 0x1b
        /*004e*/ 	.short	0x00ff


	//----- nvinfo : EIATTR_EXTERNS
	.align		4
        /*0050*/ 	.byte	0x04, 0x0f
        /*0052*/ 	.short	(.L_1238 - .L_1237)


	//   ....[0]....
	.align		4
.L_1237:
        /*0054*/ 	.word	index@(__assertfail)


	//----- nvinfo : EIATTR_MERCURY_ISA_VERSION
	.align		4
.L_1238:
        /*0058*/ 	.byte	0x03, 0x5f
        /*005a*/ 	.short	0x0000


	//----- nvinfo : EIATTR_SYSCALL_OFFSETS
	.align		4
        /*005c*/ 	.byte	0x04, 0x46
        /*005e*/ 	.short	(.L_1240 - .L_1239)


	//   ....[0]....
.L_1239:
        /*0060*/ 	.word	0x000001d0


	//   ....[1]....
        /*0064*/ 	.word	0x000002f0


	//   ....[2]....
        /*0068*/ 	.word	0x00000410


	//----- nvinfo : EIATTR_EXIT_INSTR_OFFSETS
	.align		4
.L_1240:
        /*006c*/ 	.byte	0x04, 0x1c
        /*006e*/ 	.short	(.L_1242 - .L_1241)


	//   ....[0]....
.L_1241:
        /*0070*/ 	.word	0x00000070


	//   ....[1]....
        /*0074*/ 	.word	0x00000440


	//----- nvinfo : EIATTR_CRS_STACK_SIZE
	.align		4
.L_1242:
        /*0078*/ 	.byte	0x04, 0x1e
        /*007a*/ 	.short	(.L_1244 - .L_1243)
.L_1243:
        /*007c*/ 	.word	0x00000000
.L_1244:


//--------------------- .nv.info._ZN4vllm18act_and_mul_kernelIN3c108BFloat16E14__nv_bfloat162XadL_ZNS_11gelu_kernelIS2_EET_RKS5_EEXadL_ZNS_18packed_gelu_kernelIS3_EES5_S7_EELb1ELb0ELb0EEEvPS5_PS6_i --------------------------
	.section	.nv.info._ZN4vllm18act_and_mul_kernelIN3c108BFloat16E14__nv_bfloat162XadL_ZNS_11gelu_kernelIS2_EET_RKS5_EEXadL_ZNS_18packed_gelu_kernelIS3_EES5_S7_EELb1ELb0ELb0EEEvPS5_PS6_i,"",@"SHT_CUDA_INFO"
	.sectionflags	@""
	.align	4


	//----- nvinfo : EIATTR_CUDA_API_VERSION
	.align		4
        /*0000*/ 	.byte	0x04, 0x37
        /*0002*/ 	.short	(.L_1246 - .L_1245)
.L_1245:
        /*0004*/ 	.word	0x00000082


	//----- nvinfo : EIATTR_SW2861232_WAR
	.align		4
.L_1246:
        /*0008*/ 	.byte	0x01, 0x35
	.zero		2


	//----- nvinfo : EIATTR_PARAM_CBANK
	.align		4
        /*000c*/ 	.byte	0x04, 0x0a
        /*000e*/ 	.short	(.L_1248 - .L_1247)
	.align		4
.L_1247:
        /*0010*/ 	.word	index@(.nv.constant0._ZN4vllm18act_and_mul_kernelIN3c108BFloat16E14__nv_bfloat162XadL_ZNS_11gelu_kernelIS2_EET_RKS5_EEXadL_ZNS_18packed_gelu_kernelIS3_EES5_S7_EELb1ELb0ELb0EEEvPS5_PS6_i)
        /*0014*/ 	.short	0x0160
        /*0016*/ 	.short	0x0014


	//----- nvinfo : EIATTR_CBANK_PARAM_SIZE
	.align		4
.L_1248:
        /*0018*/ 	.byte	0x03, 0x19
        /*001a*/ 	.short	0x0014


	//----- nvinfo : EIATTR_KPARAM_INFO
	.align		4
        /*001c*/ 	.byte	0x04, 0x17
        /*001e*/ 	.short	(.L_1250 - .L_1249)
.L_1249:
        /*0020*/ 	.word	0x00000000
        /*0024*/ 	.short	0x0002
        /*0026*/ 	.short	0x0010
        /*0028*/ 	.byte	0x00, 0xf0, 0x11, 0x00


	//----- nvinfo : EIATTR_KPARAM_INFO
	.align		4
.L_1250:
        /*002c*/ 	.byte	0x04, 0x17
        /*002e*/ 	.short	(.L_1252 - .L_1251)
.L_1251:
        /*0030*/ 	.word	0x00000000
        /*0034*/ 	.short	0x0001
        /*0036*/ 	.short	0x0008
        /*0038*/ 	.byte	0x00, 0xf0, 0x21, 0x00


	//----- nvinfo : EIATTR_KPARAM_INFO
	.align		4
.L_1252:
        /*003c*/ 	.byte	0x04, 0x17
        /*003e*/ 	.short	(.L_1254 - .L_1253)
.L_1253:
        /*0040*/ 	.word	0x00000000
        /*0044*/ 	.short	0x0000
        /*0046*/ 	.short	0x0000
        /*0048*/ 	.byte	0x00, 0xf0, 0x21, 0x00


	//----- nvinfo : EIATTR_MAXREG_COUNT
	.align		4
.L_1254:
        /*004c*/ 	.byte	0x03, 0x1b
        /*004e*/ 	.short	0x00ff


	//----- nvinfo : EIATTR_MERCURY_ISA_VERSION
	.align		4
        /*0050*/ 	.byte	0x03, 0x5f
        /*0052*/ 	.short	0x0000


	//----- nvinfo : EIATTR_EXIT_INSTR_OFFSETS
	.align		4
        /*0054*/ 	.byte	0x04, 0x1c
        /*0056*/ 	.short	(.L_1256 - .L_1255)


	//   ....[0]....
.L_1255:
        /*0058*/ 	.word	0x00000060


	//   ....[1]....
        /*005c*/ 	.word	0x00000460


	//----- nvinfo : EIATTR_CRS_STACK_SIZE
	.align		4
.L_1256:
        /*0060*/ 	.byte	0x04, 0x1e
        /*0062*/ 	.short	(.L_1258 - .L_1257)
.L_1257:
        /*0064*/ 	.word	0x00000000
.L_1258:


//--------------------- .nv.info._ZN4vllm18act_and_mul_kernelIN3c104HalfE7__half2XadL_ZNS_11gelu_kernelIS2_EET_RKS5_EEXadL_ZNS_18packed_gelu_kernelIS3_EES5_S7_EELb1ELb0ELb0EEEvPS5_PS6_i --------------------------
	.section	.nv.info._ZN4vllm18act_and_mul_kernelIN3c104HalfE7__half2XadL_ZNS_11gelu_kernelIS2_EET_RKS5_EEXadL_ZNS_18packed_gelu_kernelIS3_EES5_S7_EELb1ELb0ELb0EEEvPS5_PS6_i,"",@"SHT_CUDA_INFO"
	.sectionflags	@""
	.align	4


	//----- nvinfo : EIATTR_CUDA_API_VERSION
	.align		4
        /*0000*/ 	.byte	0x04, 0x37
        /*0002*/ 	.short	(.L_1260 - .L_1259)
.L_1259:
        /*0004*/ 	.word	0x00000082


	//----- nvinfo : EIATTR_SW2861232_WAR
	.align		4
.L_1260:
        /*0008*/ 	.byte	0x01, 0x35
	.zero		2


	//----- nvinfo : EIATTR_PARAM_CBANK
	.align		4
        /*000c*/ 	.byte	0x04, 0x0a
        /*000e*/ 	.short	(.L_1262 - .L_1261)
	.align		4
.L_1261:
        /*0010*/ 	.word	index@(.nv.constant0._ZN4vllm18act_and_mul_kernelIN3c104HalfE7__half2XadL_ZNS_11gelu_kernelIS2_EET_RKS5_EEXadL_ZNS_18packed_gelu_kernelIS3_EES5_S7_EELb1ELb0ELb0EEEvPS5_PS6_i)
        /*0014*/ 	.short	0x0160
        /*0016*/ 	.short	0x0014


	//----- nvinfo : EIATTR_CBANK_PARAM_SIZE
	.align		4
.L_1262:
        /*0018*/ 	.byte	0x03, 0x19
        /*001a*/ 	.short	0x0014


	//----- nvinfo : EIATTR_KPARAM_INFO
	.align		4
        /*001c*/ 	.byte	0x04, 0x17
        /*001e*/ 	.short	(.L_1264 - .L_1263)
.L_1263:
        /*0020*/ 	.word	0x00000000
        /*0024*/ 	.short	0x0002
        /*0026*/ 	.short	0x0010
        /*0028*/ 	.byte	0x00, 0xf0, 0x11, 0x00


	//----- nvinfo : EIATTR_KPARAM_INFO
	.align		4
.L_1264:
        /*002c*/ 	.byte	0x04, 0x17
        /*002e*/ 	.short	(.L_1266 - .L_1265)
.L_1265:
        /*0030*/ 	.word	0x00000000
        /*0034*/ 	.short	0x0001
        /*0036*/ 	.short	0x0008
        /*0038*/ 	.byte	0x00, 0xf0, 0x21, 0x00


	//----- nvinfo : EIATTR_KPARAM_INFO
	.align		4
.L_1266:
        /*003c*/ 	.byte	0x04, 0x17
        /*003e*/ 	.short	(.L_1268 - .L_1267)
.L_1267:
        /*0040*/ 	.word	0x00000000
        /*0044*/ 	.short	0x0000
        /*0046*/ 	.short	0x0000
        /*0048*/ 	.byte	0x00, 0xf0, 0x21, 0x00


	//----- nvinfo : EIATTR_MAXREG_COUNT
	.align		4
.L_1268:
        /*004c*/ 	.byte	0x03, 0x1b
        /*004e*/ 	.short	0x00ff


	//----- nvinfo : EIATTR_MERCURY_ISA_VERSION
	.align		4
        /*0050*/ 	.byte	0x03, 0x5f
        /*0052*/ 	.short	0x0000


	//----- nvinfo : EIATTR_EXIT_INSTR_OFFSETS
	.align		4
        /*0054*/ 	.byte	0x04, 0x1c
        /*0056*/ 	.short	(.L_1270 - .L_1269)


	//   ....[0]....
.L_1269:
        /*0058*/ 	.word	0x00000060


	//   ....[1]....
        /*005c*/ 	.word	0x00000460


	//----- nvinfo : EIATTR_CRS_STACK_SIZE
	.align		4
.L_1270:
        /*0060*/ 	.byte	0x04, 0x1e
        /*0062*/ 	.short	(.L_1272 - .L_1271)
.L_1271:
        /*0064*/ 	.word	0x00000000
.L_1272:


//--------------------- .nv.info._ZN4vllm18act_and_mul_kernelIf6float2XadL_ZNS_11gelu_kernelIfEET_RKS3_EEXadL_ZNS_18packed_gelu_kernelIS1_EES3_S5_EELb1ELb0ELb0EEEvPS3_PS4_i --------------------------
	.section	.nv.info._ZN4vllm18act_and_mul_kernelIf6float2XadL_ZNS_11gelu_kernelIfEET_RKS3_EEXadL_ZNS_18packed_gelu_kernelIS1_EES3_S5_EELb1ELb0ELb0EEEvPS3_PS4_i,"",@"SHT_CUDA_INFO"
	.sectionflags	@""
	.align	4


	//----- nvinfo : EIATTR_CUDA_API_VERSION
	.align		4
        /*0000*/ 	.byte	0x04, 0x37
        /*0002*/ 	.short	(.L_1274 - .L_1273)
.L_1273:
        /*0004*/ 	.word	0x00000082


	//----- nvinfo : EIATTR_SW2861232_WAR
	.align		4
.L_1274:
        /*0008*/ 	.byte	0x01, 0x35
	.zero		2


	//----- nvinfo : EIATTR_PARAM_CBANK
	.align		4
        /*000c*/ 	.byte	0x04, 0x0a
        /*000e*/ 	.short	(.L_1276 - .L_1275)
	.align		4
.L_1275:
        /*0010*/ 	.word	index@(.nv.constant0._ZN4vllm18act_and_mul_kernelIf6float2XadL_ZNS_11gelu_kernelIfEET_RKS3_EEXadL_ZNS_18packed_gelu_kernelIS1_EES3_S5_EELb1ELb0ELb0EEEvPS3_PS4_i)
        /*0014*/ 	.short	0x0160
        /*0016*/ 	.short	0x0014


	//----- nvinfo : EIATTR_CBANK_PARAM_SIZE
	.align		4
.L_1276:
        /*0018*/ 	.byte	0x03, 0x19
        /*001a*/ 	.short	0x0014


	//----- nvinfo : EIATTR_KPARAM_INFO
	.align		4
        /*001c*/ 	.byte	0x04, 0x17
        /*001e*/ 	.short	(.L_1278 - .L_1277)
.L_1277:
        /*0020*/ 	.word	0x00000000
        /*0024*/ 	.short	0x0002
        /*0026*/ 	.short	0x0010
        /*0028*/ 	.byte	0x00, 0xf0, 0x11, 0x00


	//----- nvinfo : EIATTR_KPARAM_INFO
	.align		4
.L_1278:
        /*002c*/ 	.byte	0x04, 0x17
        /*002e*/ 	.short	(.L_1280 - .L_1279)
.L_1279:
        /*0030*/ 	.word	0x00000000
        /*0034*/ 	.short	0x0001
        /*0036*/ 	.short	0x0008
        /*0038*/ 	.byte	0x00, 0xf0, 0x21, 0x00


	//----- nvinfo : EIATTR_KPARAM_INFO
	.align		4
.L_1280:
        /*003c*/ 	.byte	0x04, 0x17
        /*003e*/ 	.short	(.L_1282 - .L_1281)
.L_1281:
        /*0040*/ 	.word	0x00000000
        /*0044*/ 	.short	0x0000
        /*0046*/ 	.short	0x0000
        /*0048*/ 	.byte	0x00, 0xf0, 0x21, 0x00


	//----- nvinfo : EIATTR_MAXREG_COUNT
	.align		4
.L_1282:
        /*004c*/ 	.byte	0x03, 0x1b
        /*004e*/ 	.short	0x00ff


	//----- nvinfo : EIATTR_MERCURY_ISA_VERSION
	.align		4
        /*0050*/ 	.byte	0x03, 0x5f
        /*0052*/ 	.short	0x0000


	//----- nvinfo : EIATTR_EXIT_INSTR_OFFSETS
	.align		4
        /*0054*/ 	.byte	0x04, 0x1c
        /*0056*/ 	.short	(.L_1284 - .L_1283)


	//   ....[0]....
.L_1283:
        /*0058*/ 	.word	0x00000060


	//   ....[1]....
        /*005c*/ 	.word	0x00000410


	//----- nvinfo : EIATTR_CRS_STACK_SIZE
	.align		4
.L_1284:
        /*0060*/ 	.byte	0x04, 0x1e
        /*0062*/ 	.short	(.L_1286 - .L_1285)
.L_1285:
        /*0064*/ 	.word	0x00000000
.L_1286:


//--------------------- .nv.info._ZN4vllm18act_and_mul_kernelIN3c108BFloat16E14__nv_bfloat162XadL_ZNS_11gelu_kernelIS2_EET_RKS5_EEXadL_ZNS_18packed_gelu_kernelIS3_EES5_S7_EELb1ELb1ELb0EEEvPS5_PS6_i --------------------------
	.section	.nv.info._ZN4vllm18act_and_mul_kernelIN3c108BFloat16E14__nv_bfloat162XadL_ZNS_11gelu_kernelIS2_EET_RKS5_EEXadL_ZNS_18packed_gelu_kernelIS3_EES5_S7_EELb1ELb1ELb0EEEvPS5_PS6_i,"",@"SHT_CUDA_INFO"
	.sectionflags	@""
	.align	4


	//----- nvinfo : EIATTR_CUDA_API_VERSION
	.align		4
        /*0000*/ 	.byte	0x04, 0x37
        /*0002*/ 	.short	(.L_1288 - .L_1287)
.L_1287:
        /*0004*/ 	.word	0x00000082


	//----- nvinfo : EIATTR_SW2861232_WAR
	.align		4
.L_1288:
        /*0008*/ 	.byte	0x01, 0x35
	.zero		2


	//----- nvinfo : EIATTR_PARAM_CBANK
	.align		4
        /*000c*/ 	.byte	0x04, 0x0a
        /*000e*/ 	.short	(.L_1290 - .L_1289)
	.align		4
.L_1289:
        /*0010*/ 	.word	index@(.nv.constant0._ZN4vllm18act_and_mul_kernelIN3c108BFloat16E14__nv_bfloat162XadL_ZNS_11gelu_kernelIS2_EET_RKS5_EEXadL_ZNS_18packed_gelu_kernelIS3_EES5_S7_EELb1ELb1ELb0EEEvPS5_PS6_i)
        /*0014*/ 	.short	0x0160
        /*0016*/ 	.short	0x0014


	//----- nvinfo : EIATTR_CBANK_PARAM_SIZE
	.align		4
.L_1290:
        /*0018*/ 	.byte	0x03, 0x19
        /*001a*/ 	.short	0x0014


	//----- nvinfo : EIATTR_KPARAM_INFO
	.align		4
        /*001c*/ 	.byte	0x04, 0x17
        /*001e*/ 	.short	(.L_1292 - .L_1291)
.L_1291:
        /*0020*/ 	.word	0x00000000
        /*0024*/ 	.short	0x0002
        /*0026*/ 	.short	0x0010
        /*0028*/ 	.byte	0x00, 0xf0, 0x11, 0x00


	//----- nvinfo : EIATTR_KPARAM_INFO
	.align		4
.L_1292:
        /*002c*/ 	.byte	0x04, 0x17
        /*002e*/ 	.short	(.L_1294 - .L_1293)
.L_1293:
        /*0030*/ 	.word	0x00000000
        /*0034*/ 	.short	0x0001
        /*0036*/ 	.short	0x0008
        /*0038*/ 	.byte	0x00, 0xf0, 0x21, 0x00


	//----- nvinfo : EIATTR_KPARAM_INFO
	.align		4
.L_1294:
        /*003c*/ 	.byte	0x04, 0x17
        /*003e*/ 	.short	(.L_1296 - .L_1295)
.L_1295:
        /*0040*/ 	.word	0x00000000
        /*0044*/ 	.short	0x0000
        /*0046*/ 	.short	0x0000
        /*0048*/ 	.byte	0x00, 0xf0, 0x21, 0x00


	//----- nvinfo : EIATTR_MAXREG_COUNT
	.align		4
.L_1296:
        /*004c*/ 	.byte	0x03, 0x1b
        /*004e*/ 	.short	0x00ff


	//----- nvinfo : EIATTR_MERCURY_ISA_VERSION
	.align		4
        /*0050*/ 	.byte	0x03, 0x5f
        /*0052*/ 	.short	0x0000


	//----- nvinfo : EIATTR_EXIT_INSTR_OFFSETS
	.align		4
        /*0054*/ 	.byte	0x04, 0x1c
        /*0056*/ 	.short	(.L_1298 - .L_1297)


	//   ....[0]....
.L_1297:
        /*0058*/ 	.word	0x00000070


	//   ....[1]....
        /*005c*/ 	.word	0x000010f0


	//----- nvinfo : EIATTR_CRS_STACK_SIZE
	.align		4
.L_1298:
        /*0060*/ 	.byte	0x04, 0x1e
        /*0062*/ 	.short	(.L_1300 - .L_1299)
.L_1299:
        /*0064*/ 	.word	0x00000000
.L_1300:


//--------------------- .nv.info._ZN4vllm18act_and_mul_kernelIN3c104HalfE7__half2XadL_ZNS_11gelu_kernelIS2_EET_RKS5_EEXadL_ZNS_18packed_gelu_kernelIS3_EES5_S7_EELb1ELb1ELb0EEEvPS5_PS6_i --------------------------
	.section	.nv.info._ZN4vllm18act_and_mul_kernelIN3c104HalfE7__half2XadL_ZNS_11gelu_kernelIS2_EET_RKS5_EEXadL_ZNS_18packed_gelu_kernelIS3_EES5_S7_EELb1ELb1ELb0EEEvPS5_PS6_i,"",@"SHT_CUDA_INFO"
	.sectionflags	@""
	.align	4


	//----- nvinfo : EIATTR_CUDA_API_VERSION
	.align		4
        /*0000*/ 	.byte	0x04, 0x37
        /*0002*/ 	.short	(.L_1302 - .L_1301)
.L_1301:
        /*0004*/ 	.word	0x00000082


	//----- nvinfo : EIATTR_SW2861232_WAR
	.align		4
.L_1302:
        /*0008*/ 	.byte	0x01, 0x35
	.zero		2


	//----- nvinfo : EIATTR_PARAM_CBANK
	.align		4
        /*000c*/ 	.byte	0x04, 0x0a
        /*000e*/ 	.short	(.L_1304 - .L_1303)
	.align		4
.L_1303:
        /*0010*/ 	.word	index@(.nv.constant0._ZN4vllm18act_and_mul_kernelIN3c104HalfE7__half2XadL_ZNS_11gelu_kernelIS2_EET_RKS5_EEXadL_ZNS_18packed_gelu_kernelIS3_EES5_S7_EELb1ELb1ELb0EEEvPS5_PS6_i)
        /*0014*/ 	.short	0x0160
        /*0016*/ 	.short	0x0014


	//----- nvinfo : EIATTR_CBANK_PARAM_SIZE
	.align		4
.L_1304:
        /*0018*/ 	.byte	0x03, 0x19
        /*001a*/ 	.short	0x0014


	//----- nvinfo : EIATTR_KPARAM_INFO
	.align		4
        /*001c*/ 	.byte	0x04, 0x17
        /*001e*/ 	.short	(.L_1306 - .L_1305)
.L_1305:
        /*0020*/ 	.word	0x00000000
        /*0024*/ 	.short	0x0002
        /*0026*/ 	.short	0x0010
        /*0028*/ 	.byte	0x00, 0xf0, 0x11, 0x00


	//----- nvinfo : EIATTR_KPARAM_INFO
	.align		4
.L_1306:
        /*002c*/ 	.byte	0x04, 0x17
        /*002e*/ 	.short	(.L_1308 - .L_1307)
.L_1307:
        /*0030*/ 	.word	0x00000000
        /*0034*/ 	.short	0x0001
        /*0036*/ 	.short	0x0008
        /*0038*/ 	.byte	0x00, 0xf0, 0x21, 0x00


	//----- nvinfo : EIATTR_KPARAM_INFO
	.align		4
.L_1308:
        /*003c*/ 	.byte	0x04, 0x17
        /*003e*/ 	.short	(.L_1310 - .L_1309)
.L_1309:
        /*0040*/ 	.word	0x00000000
        /*0044*/ 	.short	0x0000
        /*0046*/ 	.short	0x0000
        /*0048*/ 	.byte	0x00, 0xf0, 0x21, 0x00


	//----- nvinfo : EIATTR_MAXREG_COUNT
	.align		4
.L_1310:
        /*004c*/ 	.byte	0x03, 0x1b
        /*004e*/ 	.short	0x00ff


	//----- nvinfo : EIATTR_MERCURY_ISA_VERSION
	.align		4
        /*0050*/ 	.byte	0x03, 0x5f
        /*0052*/ 	.short	0x0000


	//----- nvinfo : EIATTR_EXIT_INSTR_OFFSETS
	.align		4
        /*0054*/ 	.byte	0x04, 0x1c
        /*0056*/ 	.short	(.L_1312 - .L_1311)


	//   ....[0]....
.L_1311:
        /*0058*/ 	.word	0x00000070


	//   ....[1]....
        /*005c*/ 	.word	0x000010f0


	//----- nvinfo : EIATTR_CRS_STACK_SIZE
	.align		4
.L_1312:
        /*0060*/ 	.byte	0x04, 0x1e
        /*0062*/ 	.short	(.L_1314 - .L_1313)
.L_1313:
        /*0064*/ 	.word	0x00000000
.L_1314:


//--------------------- .nv.info._ZN4vllm18act_and_mul_kernelIf6float2XadL_ZNS_11gelu_kernelIfEET_RKS3_EEXadL_ZNS_18packed_gelu_kernelIS1_EES3_S5_EELb1ELb1ELb0EEEvPS3_PS4_i --------------------------
	.section	.nv.info._ZN4vllm18act_and_mul_kernelIf6float2XadL_ZNS_11gelu_kernelIfEET_RKS3_EEXadL_ZNS_18packed_gelu_kernelIS1_EES3_S5_EELb1ELb1ELb0EEEvPS3_PS4_i,"",@"SHT_CUDA_INFO"
	.sectionflags	@""
	.align	4


	//----- nvinfo : EIATTR_CUDA_API_VERSION
	.align		4
        /*0000*/ 	.byte	0x04, 0x37
        /*0002*/ 	.short	(.L_1316 - .L_1315)
.L_1315:
        /*0004*/ 	.word	0x00000082


	//----- nvinfo : EIATTR_SW2861232_WAR
	.align		4
.L_1316:
        /*0008*/ 	.byte	0x01, 0x35
	.zero		2


	//----- nvinfo : EIATTR_PARAM_CBANK
	.align		4
        /*000c*/ 	.byte	0x04, 0x0a
        /*000e*/ 	.short	(.L_1318 - .L_1317)
	.align		4
.L_1317:
        /*0010*/ 	.word	index@(.nv.constant0._ZN4vllm18act_and_mul_kernelIf6float2XadL_ZNS_11gelu_kernelIfEET_RKS3_EEXadL_ZNS_18packed_gelu_kernelIS1_EES3_S5_EELb1ELb1ELb0EEEvPS3_PS4_i)
        /*0014*/ 	.short	0x0160
        /*0016*/ 	.short	0x0014


	//----- nvinfo : EIATTR_CBANK_PARAM_SIZE
	.align		4
.L_1318:
        /*0018*/ 	.byte	0x03, 0x19
        /*001a*/ 	.short	0x0014


	//----- nvinfo : EIATTR_KPARAM_INFO
	.align		4
        /*001c*/ 	.byte	0x04, 0x17
        /*001e*/ 	.short	(.L_1320 - .L_1319)
.L_1319:
        /*0020*/ 	.word	0x00000000
        /*0024*/ 	.short	0x0002
        /*0026*/ 	.short	0x0010
        /*0028*/ 	.byte	0x00, 0xf0, 0x11, 0x00


	//----- nvinfo : EIATTR_KPARAM_INFO
	.align		4
.L_1320:
        /*002c*/ 	.byte	0x04, 0x17
        /*002e*/ 	.short	(.L_1322 - .L_1321)
.L_1321:
        /*0030*/ 	.word	0x00000000
        /*0034*/ 	.short	0x0001
        /*0036*/ 	.short	0x0008
        /*0038*/ 	.byte	0x00, 0xf0, 0x21, 0x00


	//----- nvinfo : EIATTR_KPARAM_INFO
	.align		4
.L_1322:
        /*003c*/ 	.byte	0x04, 0x17
        /*003e*/ 	.short	(.L_1324 - .L_1323)
.L_1323:
        /*0040*/ 	.word	0x00000000
        /*0044*/ 	.short	0x0000
        /*0046*/ 	.short	0x0000
        /*0048*/ 	.byte	0x00, 0xf0, 0x21, 0x00


	//----- nvinfo : EIATTR_MAXREG_COUNT
	.align		4
.L_1324:
        /*004c*/ 	.byte	0x03, 0x1b
        /*004e*/ 	.short	0x00ff


	//----- nvinfo : EIATTR_MERCURY_ISA_VERSION
	.align		4
        /*0050*/ 	.byte	0x03, 0x5f
        /*0052*/ 	.short	0x0000


	//----- nvinfo : EIATTR_EXIT_INSTR_OFFSETS
	.align		4
        /*0054*/ 	.byte	0x04, 0x1c
        /*0056*/ 	.short	(.L_1326 - .L_1325)


	//   ....[0]....
.L_1325:
        /*0058*/ 	.word	0x00000070


	//   ....[1]....
        /*005c*/ 	.word	0x00000970


	//----- nvinfo : EIATTR_CRS_STACK_SIZE
	.align		4
.L_1326:
        /*0060*/ 	.byte	0x04, 0x1e
        /*0062*/ 	.short	(.L_1328 - .L_1327)
.L_1327:
        /*0064*/ 	.word	0x00000000
.L_1328:


//--------------------- .nv.info._ZN4vllm18act_and_mul_kernelIN3c108BFloat16E14__nv_bfloat162XadL_ZNS_11gelu_kernelIS2_EET_RKS5_EEXadL_ZNS_18packed_gelu_kernelIS3_EES5_S7_EELb1ELb1ELb1EEEvPS5_PS6_i --------------------------
	.section	.nv.info._ZN4vllm18act_and_mul_kernelIN3c108BFloat16E14__nv_bfloat162XadL_ZNS_11gelu_kernelIS2_EET_RKS5_EEXadL_ZNS_18packed_gelu_kernelIS3_EES5_S7_EELb1ELb1ELb1EEEvPS5_PS6_i,"",@"SHT_CUDA_INFO"
	.sectionflags	@""
	.align	4


	//----- nvinfo : EIATTR_CUDA_API_VERSION
	.align		4
        /*0000*/ 	.byte	0x04, 0x37
        /*0002*/ 	.short	(.L_1330 - .L_1329)
.L_1329:
        /*0004*/ 	.word	0x00000082


	//----- nvinfo : EIATTR_SW2861232_WAR
	.align		4
.L_1330:
        /*0008*/ 	.byte	0x01, 0x35
	.zero		2


	//----- nvinfo : EIATTR_PARAM_CBANK
	.align		4
        /*000c*/ 	.byte	0x04, 0x0a
        /*000e*/ 	.short	(.L_1332 - .L_1331)
	.align		4
.L_1331:
        /*0010*/ 	.word	index@(.nv.constant0._ZN4vllm18act_and_mul_kernelIN3c108BFloat16E14__nv_bfloat162XadL_ZNS_11gelu_kernelIS2_EET_RKS5_EEXadL_ZNS_18packed_gelu_kernelIS3_EES5_S7_EELb1ELb1ELb1EEEvPS5_PS6_i)
        /*0014*/ 	.short	0x0160
        /*0016*/ 	.short	0x0014


	//----- nvinfo : EIATTR_CBANK_PARAM_SIZE
	.align		4
.L_1332:
        /*0018*/ 	.byte	0x03, 0x19
        /*001a*/ 	.short	0x0014


	//----- nvinfo : EIATTR_KPARAM_INFO
	.align		4
        /*001c*/ 	.byte	0x04, 0x17
        /*001e*/ 	.short	(.L_1334 - .L_1333)
.L_1333:
        /*0020*/ 	.word	0x00000000
        /*0024*/ 	.short	0x0002
        /*0026*/ 	.short	0x0010
        /*0028*/ 	.byte	0x00, 0xf0, 0x11, 0x00


	//----- nvinfo : EIATTR_KPARAM_INFO
	.align		4
.L_1334:
        /*002c*/ 	.byte	0x04, 0x17
        /*002e*/ 	.short	(.L_1336 - .L_1335)
.L_1335:
        /*0030*/ 	.word	0x00000000
        /*0034*/ 	.short	0x0001
        /*0036*/ 	.short	0x0008
        /*0038*/ 	.byte	0x00, 0xf0, 0x21, 0x00


	//----- nvinfo : EIATTR_KPARAM_INFO
	.align		4
.L_1336:
        /*003c*/ 	.byte	0x04, 0x17
        /*003e*/ 	.short	(.L_1338 - .L_1337)
.L_1337:
        /*0040*/ 	.word	0x00000000
        /*0044*/ 	.short	0x0000
        /*0046*/ 	.short	0x0000
        /*0048*/ 	.byte	0x00, 0xf0, 0x21, 0x00


	//----- nvinfo : EIATTR_MAXREG_COUNT
	.align		4
.L_1338:
        /*004c*/ 	.byte	0x03, 0x1b
        /*004e*/ 	.short	0x00ff


	//----- nvinfo : EIATTR_EXTERNS
	.align		4
        /*0050*/ 	.byte	0x04, 0x0f
        /*0052*/ 	.short	(.L_1340 - .L_1339)


	//   ....[0]....
	.align		4
.L_1339:
        /*0054*/ 	.word	index@(__assertfail)


	//----- nvinfo : EIATTR_MERCURY_ISA_VERSION
	.align		4
.L_1340:
        /*0058*/ 	.byte	0x03, 0x5f
        /*005a*/ 	.short	0x0000


	//----- nvinfo : EIATTR_SYSCALL_OFFSETS
	.align		4
        /*005c*/ 	.byte	0x04, 0x46
        /*005e*/ 	.short	(.L_1342 - .L_1341)


	//   ....[0]....
.L_1341:
        /*0060*/ 	.word	0x000001d0


	//   ....[1]....
        /*0064*/ 	.word	0x000002f0


	//   ....[2]....
        /*0068*/ 	.word	0x00000410


	//----- nvinfo : EIATTR_EXIT_INSTR_OFFSETS
	.align		4
.L_1342:
        /*006c*/ 	.byte	0x04, 0x1c
        /*006e*/ 	.short	(.L_1344 - .L_1343)


	//   ....[0]....
.L_1343:
        /*0070*/ 	.word	0x00000070


	//   ....[1]....
        /*0074*/ 	.word	0x00000440


	//----- nvinfo : EIATTR_CRS_STACK_SIZE
	.align		4
.L_1344:
        /*0078*/ 	.byte	0x04, 0x1e
        /*007a*/ 	.short	(.L_1346 - .L_1345)
.L_1345:
        /*007c*/ 	.word	0x00000000
.L_1346:


//--------------------- .nv.info._ZN4vllm18act_and_mul_kernelIN3c104HalfE7__half2XadL_ZNS_11gelu_kernelIS2_EET_RKS5_EEXadL_ZNS_18packed_gelu_kernelIS3_EES5_S7_EELb1ELb1ELb1EEEvPS5_PS6_i --------------------------
	.section	.nv.info._ZN4vllm18act_and_mul_kernelIN3c104HalfE7__half2XadL_ZNS_11gelu_kernelIS2_EET_RKS5_EEXadL_ZNS_18packed_gelu_kernelIS3_EES5_S7_EELb1ELb1ELb1EEEvPS5_PS6_i,"",@"SHT_CUDA_INFO"
	.sectionflags	@""
	.align	4


	//----- nvinfo : EIATTR_CUDA_API_VERSION
	.align		4
        /*0000*/ 	.byte	0x04, 0x37
        /*0002*/ 	.short	(.L_1348 - .L_1347)
.L_1347:
        /*0004*/ 	.word	0x00000082


	//----- nvinfo : EIATTR_SW2861232_WAR
	.align		4
.L_1348:
        /*0008*/ 	.byte	0x01, 0x35
	.zero		2


	//----- nvinfo : EIATTR_PARAM_CBANK
	.align		4
        /*000c*/ 	.byte	0x04, 0x0a
        /*000e*/ 	.short	(.L_1350 - .L_1349)
	.align		4
.L_1349:
        /*0010*/ 	.word	index@(.nv.constant0._ZN4vllm18act_and_mul_kernelIN3c104HalfE7__half2XadL_ZNS_11gelu_kernelIS2_EET_RKS5_EEXadL_ZNS_18packed_gelu_kernelIS3_EES5_S7_EELb1ELb1ELb1EEEvPS5_PS6_i)
        /*0014*/ 	.short	0x0160
        /*0016*/ 	.short	0x0014


	//----- nvinfo : EIATTR_CBANK_PARAM_SIZE
	.align		4
.L_1350:
        /*0018*/ 	.byte	0x03, 0x19
        /*001a*/ 	.short	0x0014


	//----- nvinfo : EIATTR_KPARAM_INFO
	.align		4
        /*001c*/ 	.byte	0x04, 0x17
        /*001e*/ 	.short	(.L_1352 - .L_1351)
.L_1351:
        /*0020*/ 	.word	0x00000000
        /*0024*/ 	.short	0x0002
        /*0026*/ 	.short	0x0010
        /*0028*/ 	.byte	0x00, 0xf0, 0x11, 0x00


	//----- nvinfo : EIATTR_KPARAM_INFO
	.align		4
.L_1352:
        /*002c*/ 	.byte	0x04, 0x17
        /*002e*/ 	.short	(.L_1354 - .L_1353)
.L_1353:
        /*0030*/ 	.word	0x00000000
        /*0034*/ 	.short	0x0001
        /*0036*/ 	.short	0x0008
        /*0038*/ 	.byte	0x00, 0xf0, 0x21, 0x00


	//----- nvinfo : EIATTR_KPARAM_INFO
	.align		4
.L_1354:
        /*003c*/ 	.byte	0x04, 0x17
        /*003e*/ 	.short	(.L_1356 - .L_1355)
.L_1355:
        /*0040*/ 	.word	0x00000000
        /*0044*/ 	.short	0x0000
        /*0046*/ 	.short	0x0000
        /*0048*/ 	.byte	0x00, 0xf0, 0x21, 0x00


	//----- nvinfo : EIATTR_MAXREG_COUNT
	.align		4
.L_1356:
        /*004c*/ 	.byte	0x03, 0x1b
        /*004e*/ 	.short	0x00ff


	//----- nvinfo : EIATTR_EXTERNS
	.align		4
        /*0050*/ 	.byte	0x04, 0x0f
        /*0052*/ 	.short	(.L_1358 - .L_1357)


	//   ....[0]....
	.align		4
.L_1357:
        /*0054*/ 	.word	index@(__assertfail)


	//----- nvinfo : EIATTR_MERCURY_ISA_VERSION
	.align		4
.L_1358:
        /*0058*/ 	.byte	0x03, 0x5f
        /*005a*/ 	.short	0x0000


	//----- nvinfo : EIATTR_SYSCALL_OFFSETS
	.align		4
        /*005c*/ 	.byte	0x04, 0x46
        /*005e*/ 	.short	(.L_1360 - .L_1359)


	//   ....[0]....
.L_1359:
        /*0060*/ 	.word	0x000001d0


	//   ....[1]....
        /*0064*/ 	.word	0x000002f0


	//   ....[2]....
        /*0068*/ 	.word	0x00000410


	//----- nvinfo : EIATTR_EXIT_INSTR_OFFSETS
	.align		4
.L_1360:
        /*006c*/ 	.byte	0x04, 0x1c
        /*006e*/ 	.short	(.L_1362 - .L_1361)


	//   ....[0]....
.L_1361:
        /*0070*/ 	.word	0x00000070


	//   ....[1]....
        /*0074*/ 	.word	0x00000440


	//----- nvinfo : EIATTR_CRS_STACK_SIZE
	.align		4
.L_1362:
        /*0078*/ 	.byte	0x04, 0x1e
        /*007a*/ 	.short	(.L_1364 - .L_1363)
.L_1363:
        /*007c*/ 	.word	0x00000000
.L_1364:


//--------------------- .nv.info._ZN4vllm18act_and_mul_kernelIf6float2XadL_ZNS_11gelu_kernelIfEET_RKS3_EEXadL_ZNS_18packed_gelu_kernelIS1_EES3_S5_EELb1ELb1ELb1EEEvPS3_PS4_i --------------------------
	.section	.nv.info._ZN4vllm18act_and_mul_kernelIf6float2XadL_ZNS_11gelu_kernelIfEET_RKS3_EEXadL_ZNS_18packed_gelu_kernelIS1_EES3_S5_EELb1ELb1ELb1EEEvPS3_PS4_i,"",@"SHT_CUDA_INFO"
	.sectionflags	@""
	.align	4


	//----- nvinfo : EIATTR_CUDA_API_VERSION
	.align		4
        /*0000*/ 	.byte	0x04, 0x37
        /*0002*/ 	.short	(.L_1366 - .L_1365)
.L_1365:
        /*0004*/ 	.word	0x00000082


	//----- nvinfo : EIATTR_SW2861232_WAR
	.align		4
.L_1366:
        /*0008*/ 	.byte	0x01, 0x35
	.zero		2


	//----- nvinfo : EIATTR_PARAM_CBANK
	.align		4
        /*000c*/ 	.byte	0x04, 0x0a
        /*000e*/ 	.short	(.L_1368 - .L_1367)
	.align		4
.L_1367:
        /*0010*/ 	.word	index@(.nv.constant0._ZN4vllm18act_and_mul_kernelIf6float2XadL_ZNS_11gelu_kernelIfEET_RKS3_EEXadL_ZNS_18packed_gelu_kernelIS1_EES3_S5_EELb1ELb1ELb1EEEvPS3_PS4_i)
        /*0014*/ 	.short	0x0160
        /*0016*/ 	.short	0x0014


	//----- nvinfo : EIATTR_CBANK_PARAM_SIZE
	.align		4
.L_1368:
        /*0018*/ 	.byte	0x03, 0x19
        /*001a*/ 	.short	0x0014


	//----- nvinfo : EIATTR_KPARAM_INFO
	.align		4
        /*001c*/ 	.byte	0x04, 0x17
        /*001e*/ 	.short	(.L_1370 - .L_1369)
.L_1369:
        /*0020*/ 	.word	0x00000000
        /*0024*/ 	.short	0x0002
        /*0026*/ 	.short	0x0010
        /*0028*/ 	.byte	0x00, 0xf0, 0x11, 0x00


	//----- nvinfo : EIATTR_KPARAM_INFO
	.align		4
.L_1370:
        /*002c*/ 	.byte	0x04, 0x17
        /*002e*/ 	.short	(.L_1372 - .L_1371)
.L_1371:
        /*0030*/ 	.word	0x00000000
        /*0034*/ 	.short	0x0001
        /*0036*/ 	.short	0x0008
        /*0038*/ 	.byte	0x00, 0xf0, 0x21, 0x00


	//----- nvinfo : EIATTR_KPARAM_INFO
	.align		4
.L_1372:
        /*003c*/ 	.byte	0x04, 0x17
        /*003e*/ 	.short	(.L_1374 - .L_1373)
.L_1373:
        /*0040*/ 	.word	0x00000000
        /*0044*/ 	.short	0x0000
        /*0046*/ 	.short	0x0000
        /*0048*/ 	.byte	0x00, 0xf0, 0x21, 0x00


	//----- nvinfo : EIATTR_MAXREG_COUNT
	.align		4
.L_1374:
        /*004c*/ 	.byte	0x03, 0x1b
        /*004e*/ 	.short	0x00ff


	//----- nvinfo : EIATTR_EXTERNS
	.align		4
        /*0050*/ 	.byte	0x04, 0x0f
        /*0052*/ 	.short	(.L_1376 - .L_1375)


	//   ....[0]....
	.align		4
.L_1375:
        /*0054*/ 	.word	index@(__assertfail)


	//----- nvinfo : EIATTR_MERCURY_ISA_VERSION
	.align		4
.L_1376:
        /*0058*/ 	.byte	0x03, 0x5f
        /*005a*/ 	.short	0x0000


	//----- nvinfo : EIATTR_SYSCALL_OFFSETS
	.align		4
        /*005c*/ 	.byte	0x04, 0x46
        /*005e*/ 	.short	(.L_1378 - .L_1377)


	//   ....[0]....
.L_1377:
        /*0060*/ 	.word	0x000001d0


	//   ....[1]....
        /*0064*/ 	.word	0x000002f0


	//   ....[2]....
        /*0068*/ 	.word	0x00000410


	//----- nvinfo : EIATTR_EXIT_INSTR_OFFSETS
	.align		4
.L_1378:
        /*006c*/ 	.byte	0x04, 0x1c
        /*006e*/ 	.short	(.L_1380 - .L_1379)


	//   ....[0]....
.L_1379:
        /*0070*/ 	.word	0x00000070


	//   ....[1]....
        /*0074*/ 	.word	0x00000440


	//----- nvinfo : EIATTR_CRS_STACK_SIZE
	.align		4
.L_1380:
        /*0078*/ 	.byte	0x04, 0x1e
        /*007a*/ 	.short	(.L_1382 - .L_1381)
.L_1381:
        /*007c*/ 	.word	0x00000000
.L_1382:


//--------------------- .nv.info._ZN4vllm18act_and_mul_kernelIN3c108BFloat16E14__nv_bfloat162XadL_ZNS_11silu_kernelIS2_EET_RKS5_EEXadL_ZNS_18packed_silu_kernelIS3_EES5_S7_EELb0ELb0ELb0EEEvPS5_PS6_i --------------------------
	.section	.nv.info._ZN4vllm18act_and_mul_kernelIN3c108BFloat16E14__nv_bfloat162XadL_ZNS_11silu_kernelIS2_EET_RKS5_EEXadL_ZNS_18packed_silu_kernelIS3_EES5_S7_EELb0ELb0ELb0EEEvPS5_PS6_i,"",@"SHT_CUDA_INFO"
	.sectionflags	@""
	.align	4


	//----- nvinfo : EIATTR_CUDA_API_VERSION
	.align		4
        /*0000*/ 	.byte	0x04, 0x37
        /*0002*/ 	.short	(.L_1384 - .L_1383)
.L_1383:
        /*0004*/ 	.word	0x00000082


	//----- nvinfo : EIATTR_SW2861232_WAR
	.align		4
.L_1384:
        /*0008*/ 	.byte	0x01, 0x35
	.zero		2


	//----- nvinfo : EIATTR_PARAM_CBANK
	.align		4
        /*000c*/ 	.byte	0x04, 0x0a
        /*000e*/ 	.short	(.L_1386 - .L_1385)
	.align		4
.L_1385:
        /*0010*/ 	.word	index@(.nv.constant0._ZN4vllm18act_and_mul_kernelIN3c108BFloat16E14__nv_bfloat162XadL_ZNS_11silu_kernelIS2_EET_RKS5_EEXadL_ZNS_18packed_silu_kernelIS3_EES5_S7_EELb0ELb0ELb0EEEvPS5_PS6_i)
        /*0014*/ 	.short	0x0160
        /*0016*/ 	.short	0x0014


	//----- nvinfo : EIATTR_CBANK_PARAM_SIZE
	.align		4
.L_1386:
        /*0018*/ 	.byte	0x03, 0x19
        /*001a*/ 	.short	0x0014


	//----- nvinfo : EIATTR_KPARAM_INFO
	.align		4
        /*001c*/ 	.byte	0x04, 0x17
        /*001e*/ 	.short	(.L_1388 - .L_1387)
.L_1387:
        /*0020*/ 	.word	0x00000000
        /*0024*/ 	.short	0x0002
        /*0026*/ 	.short	0x0010
        /*0028*/ 	.byte	0x00, 0xf0, 0x11, 0x00


	//----- nvinfo : EIATTR_KPARAM_INFO
	.align		4
.L_1388:
        /*002c*/ 	.byte	0x04, 0x17
        /*002e*/ 	.short	(.L_1390 - .L_1389)
.L_1389:
        /*0030*/ 	.word	0x00000000
        /*0034*/ 	.short	0x0001
        /*0036*/ 	.short	0x0008
        /*0038*/ 	.byte	0x00, 0xf0, 0x21, 0x00


	//----- nvinfo : EIATTR_KPARAM_INFO
	.align		4
.L_1390:
        /*003c*/ 	.byte	0x04, 0x17
        /*003e*/ 	.short	(.L_1392 - .L_1391)
.L_1391:
        /*0040*/ 	.word	0x00000000
        /*0044*/ 	.short	0x0000
        /*0046*/ 	.short	0x0000
        /*0048*/ 	.byte	0x00, 0xf0, 0x21, 0x00


	//----- nvinfo : EIATTR_MAXREG_COUNT
	.align		4
.L_1392:
        /*004c*/ 	.byte	0x03, 0x1b
        /*004e*/ 	.short	0x00ff


	//----- nvinfo : EIATTR_MERCURY_ISA_VERSION
	.align		4
        /*0050*/ 	.byte	0x03, 0x5f
        /*0052*/ 	.short	0x0000


	//----- nvinfo : EIATTR_EXIT_INSTR_OFFSETS
	.align		4
        /*0054*/ 	.byte	0x04, 0x1c
        /*0056*/ 	.short	(.L_1394 - .L_1393)


	//   ....[0]....
.L_1393:
        /*0058*/ 	.word	0x00000060


	//   ....[1]....
        /*005c*/ 	.word	0x000002c0


	//----- nvinfo : EIATTR_CRS_STACK_SIZE
	.align		4
.L_1394:
        /*0060*/ 	.byte	0x04, 0x1e
        /*0062*/ 	.short	(.L_1396 - .L_1395)
.L_1395:
        /*0064*/ 	.word	0x00000000
.L_1396:


//--------------------- .nv.info._ZN4vllm18act_and_mul_kernelIN3c104HalfE7__half2XadL_ZNS_11silu_kernelIS2_EET_RKS5_EEXadL_ZNS_18packed_silu_kernelIS3_EES5_S7_EELb0ELb0ELb0EEEvPS5_PS6_i --------------------------
	.section	.nv.info._ZN4vllm18act_and_mul_kernelIN3c104HalfE7__half2XadL_ZNS_11silu_kernelIS2_EET_RKS5_EEXadL_ZNS_18packed_silu_kernelIS3_EES5_S7_EELb0ELb0ELb0EEEvPS5_PS6_i,"",@"SHT_CUDA_INFO"
	.sectionflags	@""
	.align	4


	//----- nvinfo : EIATTR_CUDA_API_VERSION
	.align		4
        /*0000*/ 	.byte	0x04, 0x37
        /*0002*/ 	.short	(.L_1398 - .L_1397)
.L_1397:
        /*0004*/ 	.word	0x00000082


	//----- nvinfo : EIATTR_SW2861232_WAR
	.align		4
.L_1398:
        /*0008*/ 	.byte	0x01, 0x35
	.zero		2


	//----- nvinfo : EIATTR_PARAM_CBANK
	.align		4
        /*000c*/ 	.byte	0x04, 0x0a
        /*000e*/ 	.short	(.L_1400 - .L_1399)
	.align		4
.L_1399:
        /*0010*/ 	.word	index@(.nv.constant0._ZN4vllm18act_and_mul_kernelIN3c104HalfE7__half2XadL_ZNS_11silu_kernelIS2_EET_RKS5_EEXadL_ZNS_18packed_silu_kernelIS3_EES5_S7_EELb0ELb0ELb0EEEvPS5_PS6_i)
        /*0014*/ 	.short	0x0160
        /*0016*/ 	.short	0x0014


	//----- nvinfo : EIATTR_CBANK_PARAM_SIZE
	.align		4
.L_1400:
        /*0018*/ 	.byte	0x03, 0x19
        /*001a*/ 	.short	0x0014


	//----- nvinfo : EIATTR_KPARAM_INFO
	.align		4
        /*001c*/ 	.byte	0x04, 0x17
        /*001e*/ 	.short	(.L_1402 - .L_1401)
.L_1401:
        /*0020*/ 	.word	0x00000000
        /*0024*/ 	.short	0x0002
        /*0026*/ 	.short	0x0010
        /*0028*/ 	.byte	0x00, 0xf0, 0x11, 0x00


	//----- nvinfo : EIATTR_KPARAM_INFO
	.align		4
.L_1402:
        /*002c*/ 	.byte	0x04, 0x17
        /*002e*/ 	.short	(.L_1404 - .L_1403)
.L_1403:
        /*0030*/ 	.word	0x00000000
        /*0034*/ 	.short	0x0001
        /*0036*/ 	.short	0x0008
        /*0038*/ 	.byte	0x00, 0xf0, 0x21, 0x00


	//----- nvinfo : EIATTR_KPARAM_INFO
	.align		4
.L_1404:
        /*003c*/ 	.byte	0x04, 0x17
        /*003e*/ 	.short	(.L_1406 - .L_1405)
.L_1405:
        /*0040*/ 	.word	0x00000000
        /*0044*/ 	.short	0x0000
        /*0046*/ 	.short	0x0000
        /*0048*/ 	.byte	0x00, 0xf0, 0x21, 0x00


	//----- nvinfo : EIATTR_MAXREG_COUNT
	.align		4
.L_1406:
        /*004c*/ 	.byte	0x03, 0x1b
        /*004e*/ 	.short	0x00ff


	//----- nvinfo : EIATTR_MERCURY_ISA_VERSION
	.align		4
        /*0050*/ 	.byte	0x03, 0x5f
        /*0052*/ 	.short	0x0000


	//----- nvinfo : EIATTR_EXIT_INSTR_OFFSETS
	.align		4
        /*0054*/ 	.byte	0x04, 0x1c
        /*0056*/ 	.short	(.L_1408 - .L_1407)


	//   ....[0]....
.L_1407:
        /*0058*/ 	.word	0x00000060


	//   ....[1]....
        /*005c*/ 	.word	0x000002a0


	//----- nvinfo : EIATTR_CRS_STACK_SIZE
	.align		4
.L_1408:
        /*0060*/ 	.byte	0x04, 0x1e
        /*0062*/ 	.short	(.L_1410 - .L_1409)
.L_1409:
        /*0064*/ 	.word	0x00000000
.L_1410:


//--------------------- .nv.info._ZN4vllm18act_and_mul_kernelIf6float2XadL_ZNS_11silu_kernelIfEET_RKS3_EEXadL_ZNS_18packed_silu_kernelIS1_EES3_S5_EELb0ELb0ELb0EEEvPS3_PS4_i --------------------------
	.section	.nv.info._ZN4vllm18act_and_mul_kernelIf6float2XadL_ZNS_11silu_kernelIfEET_RKS3_EEXadL_ZNS_18packed_silu_kernelIS1_EES3_S5_EELb0ELb0ELb0EEEvPS3_PS4_i,"",@"SHT_CUDA_INFO"
	.sectionflags	@""
	.align	4


	//----- nvinfo : EIATTR_CUDA_API_VERSION
	.align		4
        /*0000*/ 	.byte	0x04, 0x37
        /*0002*/ 	.short	(.L_1412 - .L_1411)
.L_1411:
        /*0004*/ 	.word	0x00000082


	//----- nvinfo : EIATTR_SW2861232_WAR
	.align		4
.L_1412:
        /*0008*/ 	.byte	0x01, 0x35
	.zero		2


	//----- nvinfo : EIATTR_PARAM_CBANK
	.align		4
        /*000c*/ 	.byte	0x04, 0x0a
        /*000e*/ 	.short	(.L_1414 - .L_1413)
	.align		4
.L_1413:
        /*0010*/ 	.word	index@(.nv.constant0._ZN4vllm18act_and_mul_kernelIf6float2XadL_ZNS_11silu_kernelIfEET_RKS3_EEXadL_ZNS_18packed_silu_kernelIS1_EES3_S5_EELb0ELb0ELb0EEEvPS3_PS4_i)
        /*0014*/ 	.short	0x0160
        /*0016*/ 	.short	0x0014


	//----- nvinfo : EIATTR_CBANK_PARAM_SIZE
	.align		4
.L_1414:
        /*0018*/ 	.byte	0x03, 0x19
        /*001a*/ 	.short	0x0014


	//----- nvinfo : EIATTR_KPARAM_INFO
	.align		4
        /*001c*/ 	.byte	0x04, 0x17
        /*001e*/ 	.short	(.L_1416 - .L_1415)
.L_1415:
        /*0020*/ 	.word	0x00000000
        /*0024*/ 	.short	0x0002
        /*0026*/ 	.short	0x0010
        /*0028*/ 	.byte	0x00, 0xf0, 0x11, 0x00


	//----- nvinfo : EIATTR_KPARAM_INFO
	.align		4
.L_1416:
        /*002c*/ 	.byte	0x04, 0x17
        /*002e*/ 	.short	(.L_1418 - .L_1417)
.L_1417:
        /*0030*/ 	.word	0x00000000
        /*0034*/ 	.short	0x0001
        /*0036*/ 	.short	0x0008
        /*0038*/ 	.byte	0x00, 0xf0, 0x21, 0x00


	//----- nvinfo : EIATTR_KPARAM_INFO
	.align		4
.L_1418:
        /*003c*/ 	.byte	0x04, 0x17
        /*003e*/ 	.short	(.L_1420 - .L_1419)
.L_1419:
        /*0040*/ 	.word	0x00000000
        /*0044*/ 	.short	0x0000
        /*0046*/ 	.short	0x0000
        /*0048*/ 	.byte	0x00, 0xf0, 0x21, 0x00


	//----- nvinfo : EIATTR_MAXREG_COUNT
	.align		4
.L_1420:
        /*004c*/ 	.byte	0x03, 0x1b
        /*004e*/ 	.short	0x00ff


	//----- nvinfo : EIATTR_MERCURY_ISA_VERSION
	.align		4
        /*0050*/ 	.byte	0x03, 0x5f
        /*0052*/ 	.short	0x0000


	//----- nvinfo : EIATTR_EXIT_INSTR_OFFSETS
	.align		4
        /*0054*/ 	.byte	0x04, 0x1c
        /*0056*/ 	.short	(.L_1422 - .L_1421)


	//   ....[0]....
.L_1421:
        /*0058*/ 	.word	0x00000060


	//   ....[1]....
        /*005c*/ 	.word	0x00000250


	//----- nvinfo : EIATTR_CRS_STACK_SIZE
	.align		4
.L_1422:
        /*0060*/ 	.byte	0x04, 0x1e
        /*0062*/ 	.short	(.L_1424 - .L_1423)
.L_1423:
        /*0064*/ 	.word	0x00000000
.L_1424:


//--------------------- .nv.info._ZN4vllm18act_and_mul_kernelIN3c108BFloat16E14__nv_bfloat162XadL_ZNS_11silu_kernelIS2_EET_RKS5_EEXadL_ZNS_18packed_silu_kernelIS3_EES5_S7_EELb0ELb1ELb0EEEvPS5_PS6_i --------------------------
	.section	.nv.info._ZN4vllm18act_and_mul_kernelIN3c108BFloat16E14__nv_bfloat162XadL_ZNS_11silu_kernelIS2_EET_RKS5_EEXadL_ZNS_18packed_silu_kernelIS3_EES5_S7_EELb0ELb1ELb0EEEvPS5_PS6_i,"",@"SHT_CUDA_INFO"
	.sectionflags	@""
	.align	4


	//----- nvinfo : EIATTR_CUDA_API_VERSION
	.align		4
        /*0000*/ 	.byte	0x04, 0x37
        /*0002*/ 	.short	(.L_1426 - .L_1425)
.L_1425:
        /*0004*/ 	.word	0x00000082


	//----- nvinfo : EIATTR_SW2861232_WAR
	.align		4
.L_1426:
        /*0008*/ 	.byte	0x01, 0x35
	.zero		2


	//----- nvinfo : EIATTR_PARAM_CBANK
	.align		4
        /*000c*/ 	.byte	0x04, 0x0a
        /*000e*/ 	.short	(.L_1428 - .L_1427)
	.align		4
.L_1427:
        /*0010*/ 	.word	index@(.nv.constant0._ZN4vllm18act_and_mul_kernelIN3c108BFloat16E14__nv_bfloat162XadL_ZNS_11silu_kernelIS2_EET_RKS5_EEXadL_ZNS_18packed_silu_kernelIS3_EES5_S7_EELb0ELb1ELb0EEEvPS5_PS6_i)
        /*0014*/ 	.short	0x0160
        /*0016*/ 	.short	0x0014


	//----- nvinfo : EIATTR_CBANK_PARAM_SIZE
	.align		4
.L_1428:
        /*0018*/ 	.byte	0x03, 0x19
        /*001a*/ 	.short	0x0014


	//----- nvinfo : EIATTR_KPARAM_INFO
	.align		4
        /*001c*/ 	.byte	0x04, 0x17
        /*001e*/ 	.short	(.L_1430 - .L_1429)
.L_1429:
        /*0020*/ 	.word	0x00000000
        /*0024*/ 	.short	0x0002
        /*0026*/ 	.short	0x0010
        /*0028*/ 	.byte	0x00, 0xf0, 0x11, 0x00


	//----- nvinfo : EIATTR_KPARAM_INFO
	.align		4
.L_1430:
        /*002c*/ 	.byte	0x04, 0x17
        /*002e*/ 	.short	(.L_1432 - .L_1431)
.L_1431:
        /*0030*/ 	.word	0x00000000
        /*0034*/ 	.short	0x0001
        /*0036*/ 	.short	0x0008
        /*0038*/ 	.byte	0x00, 0xf0, 0x21, 0x00


	//----- nvinfo : EIATTR_KPARAM_INFO
	.align		4
.L_1432:
        /*003c*/ 	.byte	0x04, 0x17
        /*003e*/ 	.short	(.L_1434 - .L_1433)
.L_1433:
        /*0040*/ 	.word	0x00000000
        /*0044*/ 	.short	0x0000
        /*0046*/ 	.short	0x0000
        /*0048*/ 	.byte	0x00, 0xf0, 0x21, 0x00


	//----- nvinfo : EIATTR_MAXREG_COUNT
	.align		4
.L_1434:
        /*004c*/ 	.byte	0x03, 0x1b
        /*004e*/ 	.short	0x00ff


	//----- nvinfo : EIATTR_MERCURY_ISA_VERSION
	.align		4
        /*0050*/ 	.byte	0x03, 0x5f
        /*0052*/ 	.short	0x0000


	//----- nvinfo : EIATTR_EXIT_INSTR_OFFSETS
	.align		4
        /*0054*/ 	.byte	0x04, 0x1c
        /*0056*/ 	.short	(.L_1436 - .L_1435)


	//   ....[0]....
.L_1435:
        /*0058*/ 	.word	0x00000070


	//   ....[1]....
        /*005c*/ 	.word	0x00000510


	//----- nvinfo : EIATTR_CRS_STACK_SIZE
	.align		4
.L_1436:
        /*0060*/ 	.byte	0x04, 0x1e
        /*0062*/ 	.short	(.L_1438 - .L_1437)
.L_1437:
        /*0064*/ 	.word	0x00000000
.L_1438:


//--------------------- .nv.info._ZN4vllm18act_and_mul_kernelIN3c104HalfE7__half2XadL_ZNS_11silu_kernelIS2_EET_RKS5_EEXadL_ZNS_18packed_silu_kernelIS3_EES5_S7_EELb0ELb1ELb0EEEvPS5_PS6_i --------------------------
	.section	.nv.info._ZN4vllm18act_and_mul_kernelIN3c104HalfE7__half2XadL_ZNS_11silu_kernelIS2_EET_RKS5_EEXadL_ZNS_18packed_silu_kernelIS3_EES5_S7_EELb0ELb1ELb0EEEvPS5_PS6_i,"",@"SHT_CUDA_INFO"
	.sectionflags	@""
	.align	4


	//----- nvinfo : EIATTR_CUDA_API_VERSION
	.align		4
        /*0000*/ 	.byte	0x04, 0x37
        /*0002*/ 	.short	(.L_1440 - .L_1439)
.L_1439:
        /*0004*/ 	.word	0x00000082


	//----- nvinfo : EIATTR_SW2861232_WAR
	.align		4
.L_1440:
        /*0008*/ 	.byte	0x01, 0x35
	.zero		2


	//----- nvinfo : EIATTR_PARAM_CBANK
	.align		4
        /*000c*/ 	.byte	0x04, 0x0a
        /*000e*/ 	.short	(.L_1442 - .L_1441)
	.align		4
.L_1441:
        /*0010*/ 	.word	index@(.nv.constant0._ZN4vllm18act_and_mul_kernelIN3c104HalfE7__half2XadL_ZNS_11silu_kernelIS2_EET_RKS5_EEXadL_ZNS_18packed_silu_kernelIS3_EES5_S7_EELb0ELb1ELb0EEEvPS5_PS6_i)
        /*0014*/ 	.short	0x0160
        /*0016*/ 	.short	0x0014


	//----- nvinfo : EIATTR_CBANK_PARAM_SIZE
	.align		4
.L_1442:
        /*0018*/ 	.byte	0x03, 0x19
        /*001a*/ 	.short	0x0014


	//----- nvinfo : EIATTR_KPARAM_INFO
	.align		4
        /*001c*/ 	.byte	0x04, 0x17
        /*001e*/ 	.short	(.L_1444 - .L_1443)
.L_1443:
        /*0020*/ 	.word	0x00000000
        /*0024*/ 	.short	0x0002
        /*0026*/ 	.short	0x0010
        /*0028*/ 	.byte	0x00, 0xf0, 0x11, 0x00


	//----- nvinfo : EIATTR_KPARAM_INFO
	.align		4
.L_1444:
        /*002c*/ 	.byte	0x04, 0x17
        /*002e*/ 	.short	(.L_1446 - .L_1445)
.L_1445:
        /*0030*/ 	.word	0x00000000
        /*0034*/ 	.short	0x0001
        /*0036*/ 	.short	0x0008
        /*0038*/ 	.byte	0x00, 0xf0, 0x21, 0x00


	//----- nvinfo : EIATTR_KPARAM_INFO
	.align		4
.L_1446:
        /*003c*/ 	.byte	0x04, 0x17
        /*003e*/ 	.short	(.L_1448 - .L_1447)
.L_1447:
        /*0040*/ 	.word	0x00000000
        /*0044*/ 	.short	0x0000
        /*0046*/ 	.short	0x0000
        /*0048*/ 	.byte	0x00, 0xf0, 0x21, 0x00


	//----- nvinfo : EIATTR_MAXREG_COUNT
	.align		4
.L_1448:
        /*004c*/ 	.byte	0x03, 0x1b
        /*004e*/ 	.short	0x00ff


	//----- nvinfo : EIATTR_MERCURY_ISA_VERSION
	.align		4
        /*0050*/ 	.byte	0x03, 0x5f
        /*0052*/ 	.short	0x0000


	//----- nvinfo : EIATTR_EXIT_INSTR_OFFSETS
	.align		4
        /*0054*/ 	.byte	0x04, 0x1c
        /*0056*/ 	.short	(.L_1450 - .L_1449)


	//   ....[0]....
.L_1449:
        /*0058*/ 	.word	0x00000070


	//   ....[1]....
        /*005c*/ 	.word	0x00000510


	//----- nvinfo : EIATTR_CRS_STACK_SIZE
	.align		4
.L_1450:
        /*0060*/ 	.byte	0x04, 0x1e
        /*0062*/ 	.short	(.L_1452 - .L_1451)
.L_1451:
        /*0064*/ 	.word	0x00000000
.L_1452:


//--------------------- .nv.info._ZN4vllm18act_and_mul_kernelIf6float2XadL_ZNS_11silu_kernelIfEET_RKS3_EEXadL_ZNS_18packed_silu_kernelIS1_EES3_S5_EELb0ELb1ELb0EEEvPS3_PS4_i --------------------------
	.section	.nv.info._ZN4vllm18act_and_mul_kernelIf6float2XadL_ZNS_11silu_kernelIfEET_RKS3_EEXadL_ZNS_18packed_silu_kernelIS1_EES3_S5_EELb0ELb1ELb0EEEvPS3_PS4_i,"",@"SHT_CUDA_INFO"
	.sectionflags	@""
	.align	4


	//----- nvinfo : EIATTR_CUDA_API_VERSION
	.align		4
        /*0000*/ 	.byte	0x04, 0x37
        /*0002*/ 	.short	(.L_1454 - .L_1453)
.L_1453:
        /*0004*/ 	.word	0x00000082


	//----- nvinfo : EIATTR_SW2861232_WAR
	.align		4
.L_1454:
        /*0008*/ 	.byte	0x01, 0x35
	.zero		2


	//----- nvinfo : EIATTR_PARAM_CBANK
	.align		4
        /*000c*/ 	.byte	0x04, 0x0a
        /*000e*/ 	.short	(.L_1456 - .L_1455)
	.align		4
.L_1455:
        /*0010*/ 	.word	index@(.nv.constant0._ZN4vllm18act_and_mul_kernelIf6float2XadL_ZNS_11silu_kernelIfEET_RKS3_EEXadL_ZNS_18packed_silu_kernelIS1_EES3_S5_EELb0ELb1ELb0EEEvPS3_PS4_i)
        /*0014*/ 	.short	0x0160
        /*0016*/ 	.short	0x0014


	//----- nvinfo : EIATTR_CBANK_PARAM_SIZE
	.align		4
.L_1456:
        /*0018*/ 	.byte	0x03, 0x19
        /*001a*/ 	.short	0x0014


	//----- nvinfo : EIATTR_KPARAM_INFO
	.align		4
        /*001c*/ 	.byte	0x04, 0x17
        /*001e*/ 	.short	(.L_1458 - .L_1457)
.L_1457:
        /*0020*/ 	.word	0x00000000
        /*0024*/ 	.short	0x0002
        /*0026*/ 	.short	0x0010
        /*0028*/ 	.byte	0x00, 0xf0, 0x11, 0x00


	//----- nvinfo : EIATTR_KPARAM_INFO
	.align		4
.L_1458:
        /*002c*/ 	.byte	0x04, 0x17
        /*002e*/ 	.short	(.L_1460 - .L_1459)
.L_1459:
        /*0030*/ 	.word	0x00000000
        /*0034*/ 	.short	0x0001
        /*0036*/ 	.short	0x0008
        /*0038*/ 	.byte	0x00, 0xf0, 0x21, 0x00


	//----- nvinfo : EIATTR_KPARAM_INFO
	.align		4
.L_1460:
        /*003c*/ 	.byte	0x04, 0x17
        /*003e*/ 	.short	(.L_1462 - .L_1461)
.L_1461:
        /*0040*/ 	.word	0x00000000
        /*0044*/ 	.short	0x0000
        /*0046*/ 	.short	0x0000
        /*0048*/ 	.byte	0x00, 0xf0, 0x21, 0x00


	//----- nvinfo : EIATTR_MAXREG_COUNT
	.align		4
.L_1462:
        /*004c*/ 	.byte	0x03, 0x1b
        /*004e*/ 	.short	0x00ff


	//----- nvinfo : EIATTR_MERCURY_ISA_VERSION
	.align		4
        /*0050*/ 	.byte	0x03, 0x5f
        /*0052*/ 	.short	0x0000


	//----- nvinfo : EIATTR_EXIT_INSTR_OFFSETS
	.align		4
        /*0054*/ 	.byte	0x04, 0x1c
        /*0056*/ 	.short	(.L_1464 - .L_1463)


	//   ....[0]....
.L_1463:
        /*0058*/ 	.word	0x00000070


	//   ....[1]....
        /*005c*/ 	.word	0x00000310


	//----- nvinfo : EIATTR_CRS_STACK_SIZE
	.align		4
.L_1464:
        /*0060*/ 	.byte	0x04, 0x1e
        /*0062*/ 	.short	(.L_1466 - .L_1465)
.L_1465:
        /*0064*/ 	.word	0x00000000
.L_1466:


//--------------------- .nv.info._ZN4vllm18act_and_mul_kernelIN3c108BFloat16E14__nv_bfloat162XadL_ZNS_11silu_kernelIS2_EET_RKS5_EEXadL_ZNS_18packed_silu_kernelIS3_EES5_S7_EELb0ELb1ELb1EEEvPS5_PS6_i --------------------------
	.section	.nv.info._ZN4vllm18act_and_mul_kernelIN3c108BFloat16E14__nv_bfloat162XadL_ZNS_11silu_kernelIS2_EET_RKS5_EEXadL_ZNS_18packed_silu_kernelIS3_EES5_S7_EELb0ELb1ELb1EEEvPS5_PS6_i,"",@"SHT_CUDA_INFO"
	.sectionflags	@""
	.align	4


	//----- nvinfo : EIATTR_CUDA_API_VERSION
	.align		4
        /*0000*/ 	.byte	0x04, 0x37
        /*0002*/ 	.short	(.L_1468 - .L_1467)
.L_1467:
        /*0004*/ 	.word	0x00000082


	//----- nvinfo : EIATTR_SW2861232_WAR
	.align		4
.L_1468:
        /*0008*/ 	.byte	0x01, 0x35
	.zero		2


	//----- nvinfo : EIATTR_PARAM_CBANK
	.align		4
        /*000c*/ 	.byte	0x04, 0x0a
        /*000e*/ 	.short	(.L_1470 - .L_1469)
	.align		4
.L_1469:
        /*0010*/ 	.word	index@(.nv.constant0._ZN4vllm18act_and_mul_kernelIN3c108BFloat16E14__nv_bfloat162XadL_ZNS_11silu_kernelIS2_EET_RKS5_EEXadL_ZNS_18packed_silu_kernelIS3_EES5_S7_EELb0ELb1ELb1EEEvPS5_PS6_i)
        /*0014*/ 	.short	0x0160
        /*0016*/ 	.short	0x0014


	//----- nvinfo : EIATTR_CBANK_PARAM_SIZE
	.align		4
.L_1470:
        /*0018*/ 	.byte	0x03, 0x19
        /*001a*/ 	.short	0x0014


	//----- nvinfo : EIATTR_KPARAM_INFO
	.align		4
        /*001c*/ 	.byte	0x04, 0x17
        /*001e*/ 	.short	(.L_1472 - .L_1471)
.L_1471:
        /*0020*/ 	.word	0x00000000
        /*0024*/ 	.short	0x0002
        /*0026*/ 	.short	0x0010
        /*0028*/ 	.byte	0x00, 0xf0, 0x11, 0x00


	//----- nvinfo : EIATTR_KPARAM_INFO
	.align		4
.L_1472:
        /*002c*/ 	.byte	0x04, 0x17
        /*002e*/ 	.short	(.L_1474 - .L_1473)
.L_1473:
        /*0030*/ 	.word	0x00000000
        /*0034*/ 	.short	0x0001
        /*0036*/ 	.short	0x0008
        /*0038*/ 	.byte	0x00, 0xf0, 0x21, 0x00


	//----- nvinfo : EIATTR_KPARAM_INFO
	.align		4
.L_1474:
        /*003c*/ 	.byte	0x04, 0x17
        /*003e*/ 	.short	(.L_1476 - .L_1475)
.L_1475:
        /*0040*/ 	.word	0x00000000
        /*0044*/ 	.short	0x0000
        /*0046*/ 	.short	0x0000
        /*0048*/ 	.byte	0x00, 0xf0, 0x21, 0x00


	//----- nvinfo : EIATTR_MAXREG_COUNT
	.align		4
.L_1476:
        /*004c*/ 	.byte	0x03, 0x1b
        /*004e*/ 	.short	0x00ff


	//----- nvinfo : EIATTR_EXTERNS
	.align		4
        /*0050*/ 	.byte	0x04, 0x0f
        /*0052*/ 	.short	(.L_1478 - .L_1477)


	//   ....[0]....
	.align		4
.L_1477:
        /*0054*/ 	.word	index@(__assertfail)


	//----- nvinfo : EIATTR_MERCURY_ISA_VERSION
	.align		4
.L_1478:
        /*0058*/ 	.byte	0x03, 0x5f
        /*005a*/ 	.short	0x0000


	//----- nvinfo : EIATTR_SYSCALL_OFFSETS
	.align		4
        /*005c*/ 	.byte	0x04, 0x46
        /*005e*/ 	.short	(.L_1480 - .L_1479)


	//   ....[0]....
.L_1479:
        /*0060*/ 	.word	0x000001d0


	//   ....[1]....
        /*0064*/ 	.word	0x000002f0


	//   ....[2]....
        /*0068*/ 	.word	0x00000410


	//----- nvinfo : EIATTR_EXIT_INSTR_OFFSETS
	.align		4
.L_1480:
        /*006c*/ 	.byte	0x04, 0x1c
        /*006e*/ 	.short	(.L_1482 - .L_1481)


	//   ....[0]....
.L_1481:
        /*0070*/ 	.word	0x00000070


	//   ....[1]....
        /*0074*/ 	.word	0x00000440


	//----- nvinfo : EIATTR_CRS_STACK_SIZE
	.align		4
.L_1482:
        /*0078*/ 	.byte	0x04, 0x1e
        /*007a*/ 	.short	(.L_1484 - .L_1483)
.L_1483:
        /*007c*/ 	.word	0x00000000
.L_1484:


//--------------------- .nv.info._ZN4vllm18act_and_mul_kernelIN3c104HalfE7__half2XadL_ZNS_11silu_kernelIS2_EET_RKS5_EEXadL_ZNS_18packed_silu_kernelIS3_EES5_S7_EELb0ELb1ELb1EEEvPS5_PS6_i --------------------------
	.section	.nv.info._ZN4vllm18act_and_mul_kernelIN3c104HalfE7__half2XadL_ZNS_11silu_kernelIS2_EET_RKS5_EEXadL_ZNS_18packed_silu_kernelIS3_EES5_S7_EELb0ELb1ELb1EEEvPS5_PS6_i,"",@"SHT_CUDA_INFO"
	.sectionflags	@""
	.align	4


	//----- nvinfo : EIATTR_CUDA_API_VERSION
	.align		4
        /*0000*/ 	.byte	0x04, 0x37
        /*0002*/ 	.short	(.L_1486 - .L_1485)
.L_1485:
        /*0004*/ 	.word	0x00000082


	//----- nvinfo : EIATTR_SW2861232_WAR
	.align		4
.L_1486:
        /*0008*/ 	.byte	0x01, 0x35
	.zero		2


	//----- nvinfo : EIATTR_PARAM_CBANK
	.align		4
        /*000c*/ 	.byte	0x04, 0x0a
        /*000e*/ 	.short	(.L_1488 - .L_1487)
	.align		4
.L_1487:
        /*0010*/ 	.word	index@(.nv.constant0._ZN4vllm18act_and_mul_kernelIN3c104HalfE7__half2XadL_ZNS_11silu_kernelIS2_EET_RKS5_EEXadL_ZNS_18packed_silu_kernelIS3_EES5_S7_EELb0ELb1ELb1EEEvPS5_PS6_i)
        /*0014*/ 	.short	0x0160
        /*0016*/ 	.short	0x0014


	//----- nvinfo : EIATTR_CBANK_PARAM_SIZE
	.align		4
.L_1488:
        /*0018*/ 	.byte	0x03, 0x19
        /*001a*/ 	.short	0x0014


	//----- nvinfo : EIATTR_KPARAM_INFO
	.align		4
        /*001c*/ 	.byte	0x04, 0x17
        /*001e*/ 	.short	(.L_1490 - .L_1489)
.L_1489:
        /*0020*/ 	.word	0x00000000
        /*0024*/ 	.short	0x0002
        /*0026*/ 	.short	0x0010
        /*0028*/ 	.byte	0x00, 0xf0, 0x11, 0x00


	//----- nvinfo : EIATTR_KPARAM_INFO
	.align		4
.L_1490:
        /*002c*/ 	.byte	0x04, 0x17
        /*002e*/ 	.short	(.L_1492 - .L_1491)
.L_1491:
        /*0030*/ 	.word	0x00000000
        /*0034*/ 	.short	0x0001
        /*0036*/ 	.short	0x0008
        /*0038*/ 	.byte	0x00, 0xf0, 0x21, 0x00


	//----- nvinfo : EIATTR_KPARAM_INFO
	.align		4
.L_1492:
        /*003c*/ 	.byte	0x04, 0x17
        /*003e*/ 	.short	(.L_1494 - .L_1493)
.L_1493:
        /*0040*/ 	.word	0x00000000
        /*0044*/ 	.short	0x0000
        /*0046*/ 	.short	0x0000
        /*0048*/ 	.byte	0x00, 0xf0, 0x21, 0x00


	//----- nvinfo : EIATTR_MAXREG_COUNT
	.align		4
.L_1494:
        /*004c*/ 	.byte	0x03, 0x1b
        /*004e*/ 	.short	0x00ff


	//----- nvinfo : EIATTR_EXTERNS
	.align		4
        /*0050*/ 	.byte	0x04, 0x0f
        /*0052*/ 	.short	(.L_1496 - .L_1495)


	//   ....[0]....
	.align		4
.L_1495:
        /*0054*/ 	.word	index@(__assertfail)


	//----- nvinfo : EIATTR_MERCURY_ISA_VERSION
	.align		4
.L_1496:
        /*0058*/ 	.byte	0x03, 0x5f
        /*005a*/ 	.short	0x0000


	//----- nvinfo : EIATTR_SYSCALL_OFFSETS
	.align		4
        /*005c*/ 	.byte	0x04, 0x46
        /*005e*/ 	.short	(.L_1498 - .L_1497)


	//   ....[0]....
.L_1497:
        /*0060*/ 	.word	0x000001d0


	//   ....[1]....
        /*0064*/ 	.word	0x000002f0


	//   ....[2]....
        /*0068*/ 	.word	0x00000410


	//----- nvinfo : EIATTR_EXIT_INSTR_OFFSETS
	.align		4
.L_1498:
        /*006c*/ 	.byte	0x04, 0x1c
        /*006e*/ 	.short	(.L_1500 - .L_1499)


	//   ....[0]....
.L_1499:
        /*0070*/ 	.word	0x00000070


	//   ....[1]....
        /*0074*/ 	.word	0x00000440


	//----- nvinfo : EIATTR_CRS_STACK_SIZE
	.align		4
.L_1500:
        /*0078*/ 	.byte	0x04, 0x1e
        /*007a*/ 	.short	(.L_1502 - .L_1501)
.L_1501:
        /*007c*/ 	.word	0x00000000
.L_1502:


//--------------------- .nv.info._ZN4vllm18act_and_mul_kernelIf6float2XadL_ZNS_11silu_kernelIfEET_RKS3_EEXadL_ZNS_18packed_silu_kernelIS1_EES3_S5_EELb0ELb1ELb1EEEvPS3_PS4_i --------------------------
	.section	.nv.info._ZN4vllm18act_and_mul_kernelIf6float2XadL_ZNS_11silu_kernelIfEET_RKS3_EEXadL_ZNS_18packed_silu_kernelIS1_EES3_S5_EELb0ELb1ELb1EEEvPS3_PS4_i,"",@"SHT_CUDA_INFO"
	.sectionflags	@""
	.align	4


	//----- nvinfo : EIATTR_CUDA_API_VERSION
	.align		4
        /*0000*/ 	.byte	0x04, 0x37
        /*0002*/ 	.short	(.L_1504 - .L_1503)
.L_1503:
        /*0004*/ 	.word	0x00000082


	//----- nvinfo : EIATTR_SW2861232_WAR
	.align		4
.L_1504:
        /*0008*/ 	.byte	0x01, 0x35
	.zero		2


	//----- nvinfo : EIATTR_PARAM_CBANK
	.align		4
        /*000c*/ 	.byte	0x04, 0x0a
        /*000e*/ 	.short	(.L_1506 - .L_1505)
	.align		4
.L_1505:
        /*0010*/ 	.word	index@(.nv.constant0._ZN4vllm18act_and_mul_kernelIf6float2XadL_ZNS_11silu_kernelIfEET_RKS3_EEXadL_ZNS_18packed_silu_kernelIS1_EES3_S5_EELb0ELb1ELb1EEEvPS3_PS4_i)
        /*0014*/ 	.short	0x0160
        /*0016*/ 	.short	0x0014


	//----- nvinfo : EIATTR_CBANK_PARAM_SIZE
	.align		4
.L_1506:
        /*0018*/ 	.byte	0x03, 0x19
        /*001a*/ 	.short	0x0014


	//----- nvinfo : EIATTR_KPARAM_INFO
	.align		4
        /*001c*/ 	.byte	0x04, 0x17
        /*001e*/ 	.short	(.L_1508 - .L_1507)
.L_1507:
        /*0020*/ 	.word	0x00000000
        /*0024*/ 	.short	0x0002
        /*0026*/ 	.short	0x0010
        /*0028*/ 	.byte	0x00, 0xf0, 0x11, 0x00


	//----- nvinfo : EIATTR_KPARAM_INFO
	.align		4
.L_1508:
        /*002c*/ 	.byte	0x04, 0x17
        /*002e*/ 	.short	(.L_1510 - .L_1509)
.L_1509:
        /*0030*/ 	.word	0x00000000
        /*0034*/ 	.short	0x0001
        /*0036*/ 	.short	0x0008
        /*0038*/ 	.byte	0x00, 0xf0, 0x21, 0x00


	//----- nvinfo : EIATTR_KPARAM_INFO
	.align		4
.L_1510:
        /*003c*/ 	.byte	0x04, 0x17
        /*003e*/ 	.short	(.L_1512 - .L_1511)
.L_1511:
        /*0040*/ 	.word	0x00000000
        /*0044*/ 	.short	0x0000
        /*0046*/ 	.short	0x0000
        /*0048*/ 	.byte	0x00, 0xf0, 0x21, 0x00


	//----- nvinfo : EIATTR_MAXREG_COUNT
	.align		4
.L_1512:
        /*004c*/ 	.byte	0x03, 0x1b
        /*004e*/ 	.short	0x00ff


	//----- nvinfo : EIATTR_EXTERNS
	.align		4
        /*0050*/ 	.byte	0x04, 0x0f
        /*0052*/ 	.short	(.L_1514 - .L_1513)


	//   ....[0]....
	.align		4
.L_1513:
        /*0054*/ 	.word	index@(__assertfail)


	//----- nvinfo : EIATTR_MERCURY_ISA_VERSION
	.align		4
.L_1514:
        /*0058*/ 	.byte	0x03, 0x5f
        /*005a*/ 	.short	0x0000


	//----- nvinfo : EIATTR_SYSCALL_OFFSETS
	.align		4
        /*005c*/ 	.byte	0x04, 0x46
        /*005e*/ 	.short	(.L_1516 - .L_1515)


	//   ....[0]....
.L_1515:
        /*0060*/ 	.word	0x000001d0


	//   ....[1]....
        /*0064*/ 	.word	0x000002f0


	//   ....[2]....
        /*0068*/ 	.word	0x00000410


	//----- nvinfo : EIATTR_EXIT_INSTR_OFFSETS
	.align		4
.L_1516:
        /*006c*/ 	.byte	0x04, 0x1c
        /*006e*/ 	.short	(.L_1518 - .L_1517)


	//   ....[0]....
.L_1517:
        /*0070*/ 	.word	0x00000070


	//   ....[1]....
        /*0074*/ 	.word	0x00000440


	//----- nvinfo : EIATTR_CRS_STACK_SIZE
	.align		4
.L_1518:
        /*0078*/ 	.byte	0x04, 0x1e
        /*007a*/ 	.short	(.L_1520 - .L_1519)
.L_1519:
        /*007c*/ 	.word	0x00000000
.L_1520:


//--------------------- .nv.info._ZN4vllm18act_and_mul_kernelIN3c108BFloat16E14__nv_bfloat162XadL_ZNS_11silu_kernelIS2_EET_RKS5_EEXadL_ZNS_18packed_silu_kernelIS3_EES5_S7_EELb1ELb0ELb0EEEvPS5_PS6_i --------------------------
	.section	.nv.info._ZN4vllm18act_and_mul_kernelIN3c108BFloat16E14__nv_bfloat162XadL_ZNS_11silu_kernelIS2_EET_RKS5_EEXadL_ZNS_18packed_silu_kernelIS3_EES5_S7_EELb1ELb0ELb0EEEvPS5_PS6_i,"",@"SHT_CUDA_INFO"
	.sectionflags	@""
	.align	4


	//----- nvinfo : EIATTR_CUDA_API_VERSION
	.align		4
        /*0000*/ 	.byte	0x04, 0x37
        /*0002*/ 	.short	(.L_1522 - .L_1521)
.L_1521:
        /*0004*/ 	.word	0x00000082


	//----- nvinfo : EIATTR_SW2861232_WAR
	.align		4
.L_1522:
        /*0008*/ 	.byte	0x01, 0x35
	.zero		2


	//----- nvinfo : EIATTR_PARAM_CBANK
	.align		4
        /*000c*/ 	.byte	0x04, 0x0a
        /*000e*/ 	.short	(.L_1524 - .L_1523)
	.align		4
.L_1523:
        /*0010*/ 	.word	index@(.nv.constant0._ZN4vllm18act_and_mul_kernelIN3c108BFloat16E14__nv_bfloat162XadL_ZNS_11silu_kernelIS2_EET_RKS5_EEXadL_ZNS_18packed_silu_kernelIS3_EES5_S7_EELb1ELb0ELb0EEEvPS5_PS6_i)
        /*0014*/ 	.short	0x0160
        /*0016*/ 	.short	0x0014


	//----- nvinfo : EIATTR_CBANK_PARAM_SIZE
	.align		4
.L_1524:
        /*0018*/ 	.byte	0x03, 0x19
        /*001a*/ 	.short	0x0014


	//----- nvinfo : EIATTR_KPARAM_INFO
	.align		4
        /*001c*/ 	.byte	0x04, 0x17
        /*001e*/ 	.short	(.L_1526 - .L_1525)
.L_1525:
        /*0020*/ 	.word	0x00000000
        /*0024*/ 	.short	0x0002
        /*0026*/ 	.short	0x0010
        /*0028*/ 	.byte	0x00, 0xf0, 0x11, 0x00


	//----- nvinfo : EIATTR_KPARAM_INFO
	.align		4
.L_1526:
        /*002c*/ 	.byte	0x04, 0x17
        /*002e*/ 	.short	(.L_1528 - .L_1527)
.L_1527:
        /*0030*/ 	.word	0x00000000
        /*0034*/ 	.short	0x0001
        /*0036*/ 	.short	0x0008
        /*0038*/ 	.byte	0x00, 0xf0, 0x21, 0x00


	//----- nvinfo : EIATTR_KPARAM_INFO
	.align		4
.L_1528:
        /*003c*/ 	.byte	0x04, 0x17
        /*003e*/ 	.short	(.L_1530 - .L_1529)
.L_1529:
        /*0040*/ 	.word	0x00000000
        /*0044*/ 	.short	0x0000
        /*0046*/ 	.short	0x0000
        /*0048*/ 	.byte	0x00, 0xf0, 0x21, 0x00


	//----- nvinfo : EIATTR_MAXREG_COUNT
	.align		4
.L_1530:
        /*004c*/ 	.byte	0x03, 0x1b
        /*004e*/ 	.short	0x00ff


	//----- nvinfo : EIATTR_MERCURY_ISA_VERSION
	.align		4
        /*0050*/ 	.byte	0x03, 0x5f
        /*0052*/ 	.short	0x0000


	//----- nvinfo : EIATTR_EXIT_INSTR_OFFSETS
	.align		4
        /*0054*/ 	.byte	0x04, 0x1c
        /*0056*/ 	.short	(.L_1532 - .L_1531)


	//   ....[0]....
.L_1531:
        /*0058*/ 	.word	0x00000060


	//   ....[1]....
        /*005c*/ 	.word	0x000002c0


	//----- nvinfo : EIATTR_CRS_STACK_SIZE
	.align		4
.L_1532:
        /*0060*/ 	.byte	0x04, 0x1e
        /*0062*/ 	.short	(.L_1534 - .L_1533)
.L_1533:
        /*0064*/ 	.word	0x00000000
.L_1534:


//--------------------- .nv.info._ZN4vllm18act_and_mul_kernelIN3c104HalfE7__half2XadL_ZNS_11silu_kernelIS2_EET_RKS5_EEXadL_ZNS_18packed_silu_kernelIS3_EES5_S7_EELb1ELb0ELb0EEEvPS5_PS6_i --------------------------
	.section	.nv.info._ZN4vllm18act_and_mul_kernelIN3c104HalfE7__half2XadL_ZNS_11silu_kernelIS2_EET_RKS5_EEXadL_ZNS_18packed_silu_kernelIS3_EES5_S7_EELb1ELb0ELb0EEEvPS5_PS6_i,"",@"SHT_CUDA_INFO"
	.sectionflags	@""
	.align	4


	//----- nvinfo : EIATTR_CUDA_API_VERSION
	.align		4
        /*0000*/ 	.byte	0x04, 0x37
        /*0002*/ 	.short	(.L_1536 - .L_1535)
.L_1535:
        /*0004*/ 	.word	0x00000082


	//----- nvinfo : EIATTR_SW2861232_WAR
	.align		4
.L_1536:
        /*0008*/ 	.byte	0x01, 0x35
	.zero		2


	//----- nvinfo : EIATTR_PARAM_CBANK
	.align		4
        /*000c*/ 	.byte	0x04, 0x0a
        /*000e*/ 	.short	(.L_1538 - .L_1537)
	.align		4
.L_1537:
        /*0010*/ 	.word	index@(.nv.constant0._ZN4vllm18act_and_mul_kernelIN3c104HalfE7__half2XadL_ZNS_11silu_kernelIS2_EET_RKS5_EEXadL_ZNS_18packed_silu_kernelIS3_EES5_S7_EELb1ELb0ELb0EEEvPS5_PS6_i)
        /*0014*/ 	.short	0x0160
        /*0016*/ 	.short	0x0014


	//----- nvinfo : EIATTR_CBANK_PARAM_SIZE
	.align		4
.L_1538:
        /*0018*/ 	.byte	0x03, 0x19
        /*001a*/ 	.short	0x0014


	//----- nvinfo : EIATTR_KPARAM_INFO
	.align		4
        /*001c*/ 	.byte	0x04, 0x17
        /*001e*/ 	.short	(.L_1540 - .L_1539)
.L_1539:
        /*0020*/ 	.word	0x00000000
        /*0024*/ 	.short	0x0002
        /*0026*/ 	.short	0x0010
        /*0028*/ 	.byte	0x00, 0xf0, 0x11, 0x00


	//----- nvinfo : EIATTR_KPARAM_INFO
	.align		4
.L_1540:
        /*002c*/ 	.byte	0x04, 0x17
        /*002e*/ 	.short	(.L_1542 - .L_1541)
.L_1541:
        /*0030*/ 	.word	0x00000000
        /*0034*/ 	.short	0x0001
        /*0036*/ 	.short	0x0008
        /*0038*/ 	.byte	0x00, 0xf0, 0x21, 0x00


	//----- nvinfo : EIATTR_KPARAM_INFO
	.align		4
.L_1542:
        /*003c*/ 	.byte	0x04, 0x17
        /*003e*/ 	.short	(.L_1544 - .L_1543)
.L_1543:
        /*0040*/ 	.word	0x00000000
        /*0044*/ 	.short	0x0000
        /*0046*/ 	.short	0x0000
        /*0048*/ 	.byte	0x00, 0xf0, 0x21, 0x00


	//----- nvinfo : EIATTR_MAXREG_COUNT
	.align		4
.L_1544:
        /*004c*/ 	.byte	0x03, 0x1b
        /*004e*/ 	.short	0x00ff


	//----- nvinfo : EIATTR_MERCURY_ISA_VERSION
	.align		4
        /*0050*/ 	.byte	0x03, 0x5f
        /*0052*/ 	.short	0x0000


	//----- nvinfo : EIATTR_EXIT_INSTR_OFFSETS
	.align		4
        /*0054*/ 	.byte	0x04, 0x1c
        /*0056*/ 	.short	(.L_1546 - .L_1545)


	//   ....[0]....
.L_1545:
        /*0058*/ 	.word	0x00000060


	//   ....[1]....
        /*005c*/ 	.word	0x000002a0


	//----- nvinfo : EIATTR_CRS_STACK_SIZE
	.align		4
.L_1546:
        /*0060*/ 	.byte	0x04, 0x1e
        /*0062*/ 	.short	(.L_1548 - .L_1547)
.L_1547:
        /*0064*/ 	.word	0x00000000
.L_1548:


//--------------------- .nv.info._ZN4vllm18act_and_mul_kernelIf6float2XadL_ZNS_11silu_kernelIfEET_RKS3_EEXadL_ZNS_18packed_silu_kernelIS1_EES3_S5_EELb1ELb0ELb0EEEvPS3_PS4_i --------------------------
	.section	.nv.info._ZN4vllm18act_and_mul_kernelIf6float2XadL_ZNS_11silu_kernelIfEET_RKS3_EEXadL_ZNS_18packed_silu_kernelIS1_EES3_S5_EELb1ELb0ELb0EEEvPS3_PS4_i,"",@"SHT_CUDA_INFO"
	.sectionflags	@""
	.align	4


	//----- nvinfo : EIATTR_CUDA_API_VERSION
	.align		4
        /*0000*/ 	.byte	0x04, 0x37
        /*0002*/ 	.short	(.L_1550 - .L_1549)
.L_1549:
        /*0004*/ 	.word	0x00000082


	//----- nvinfo : EIATTR_SW2861232_WAR
	.align		4
.L_1550:
        /*0008*/ 	.byte	0x01, 0x35
	.zero		2


	//----- nvinfo : EIATTR_PARAM_CBANK
	.align		4
        /*000c*/ 	.byte	0x04, 0x0a
        /*000e*/ 	.short	(.L_1552 - .L_1551)
	.align		4
.L_1551:
        /*0010*/ 	.word	index@(.nv.constant0._ZN4vllm18act_and_mul_kernelIf6float2XadL_ZNS_11silu_kernelIfEET_RKS3_EEXadL_ZNS_18packed_silu_kernelIS1_EES3_S5_EELb1ELb0ELb0EEEvPS3_PS4_i)
        /*0014*/ 	.short	0x0160
        /*0016*/ 	.short	0x0014


	//----- nvinfo : EIATTR_CBANK_PARAM_SIZE
	.align		4
.L_1552:
        /*0018*/ 	.byte	0x03, 0x19
        /*001a*/ 	.short	0x0014


	//----- nvinfo : EIATTR_KPARAM_INFO
	.align		4
        /*001c*/ 	.byte	0x04, 0x17
        /*001e*/ 	.short	(.L_1554 - .L_1553)
.L_1553:
        /*0020*/ 	.word	0x00000000
        /*0024*/ 	.short	0x0002
        /*0026*/ 	.short	0x0010
        /*0028*/ 	.byte	0x00, 0xf0, 0x11, 0x00


	//----- nvinfo : EIATTR_KPARAM_INFO
	.align		4
.L_1554:
        /*002c*/ 	.byte	0x04, 0x17
        /*002e*/ 	.short	(.L_1556 - .L_1555)
.L_1555:
        /*0030*/ 	.word	0x00000000
        /*0034*/ 	.short	0x0001
        /*0036*/ 	.short	0x0008
        /*0038*/ 	.byte	0x00, 0xf0, 0x21, 0x00


	//----- nvinfo : EIATTR_KPARAM_INFO
	.align		4
.L_1556:
        /*003c*/ 	.byte	0x04, 0x17
        /*003e*/ 	.short	(.L_1558 - .L_1557)
.L_1557:
        /*0040*/ 	.word	0x00000000
        /*0044*/ 	.short	0x0000
        /*0046*/ 	.short	0x0000
        /*0048*/ 	.byte	0x00, 0xf0, 0x21, 0x00


	//----- nvinfo : EIATTR_MAXREG_COUNT
	.align		4
.L_1558:
        /*004c*/ 	.byte	0x03, 0x1b
        /*004e*/ 	.short	0x00ff


	//----- nvinfo : EIATTR_MERCURY_ISA_VERSION
	.align		4
        /*0050*/ 	.byte	0x03, 0x5f
        /*0052*/ 	.short	0x0000


	//----- nvinfo : EIATTR_EXIT_INSTR_OFFSETS
	.align		4
        /*0054*/ 	.byte	0x04, 0x1c
        /*0056*/ 	.short	(.L_1560 - .L_1559)


	//   ....[0]....
.L_1559:
        /*0058*/ 	.word	0x00000060


	//   ....[1]....
        /*005c*/ 	.word	0x00000250


	//----- nvinfo : EIATTR_CRS_STACK_SIZE
	.align		4
.L_1560:
        /*0060*/ 	.byte	0x04, 0x1e
        /*0062*/ 	.short	(.L_1562 - .L_1561)
.L_1561:
        /*0064*/ 	.word	0x00000000
.L_1562:


//--------------------- .nv.info._ZN4vllm18act_and_mul_kernelIN3c108BFloat16E14__nv_bfloat162XadL_ZNS_11silu_kernelIS2_EET_RKS5_EEXadL_ZNS_18packed_silu_kernelIS3_EES5_S7_EELb1ELb1ELb0EEEvPS5_PS6_i --------------------------
	.section	.nv.info._ZN4vllm18act_and_mul_kernelIN3c108BFloat16E14__nv_bfloat162XadL_ZNS_11silu_kernelIS2_EET_RKS5_EEXadL_ZNS_18packed_silu_kernelIS3_EES5_S7_EELb1ELb1ELb0EEEvPS5_PS6_i,"",@"SHT_CUDA_INFO"
	.sectionflags	@""
	.align	4


	//----- nvinfo : EIATTR_CUDA_API_VERSION
	.align		4
        /*0000*/ 	.byte	0x04, 0x37
        /*0002*/ 	.short	(.L_1564 - .L_1563)
.L_1563:
        /*0004*/ 	.word	0x00000082


	//----- nvinfo : EIATTR_SW2861232_WAR
	.align		4
.L_1564:
        /*0008*/ 	.byte	0x01, 0x35
	.zero		2


	//----- nvinfo : EIATTR_PARAM_CBANK
	.align		4
        /*000c*/ 	.byte	0x04, 0x0a
        /*000e*/ 	.short	(.L_1566 - .L_1565)
	.align		4
.L_1565:
        /*0010*/ 	.word	index@(.nv.constant0._ZN4vllm18act_and_mul_kernelIN3c108BFloat16E14__nv_bfloat162XadL_ZNS_11silu_kernelIS2_EET_RKS5_EEXadL_ZNS_18packed_silu_kernelIS3_EES5_S7_EELb1ELb1ELb0EEEvPS5_PS6_i)
        /*0014*/ 	.short	0x0160
        /*0016*/ 	.short	0x0014


	//----- nvinfo : EIATTR_CBANK_PARAM_SIZE
	.align		4
.L_1566:
        /*0018*/ 	.byte	0x03, 0x19
        /*001a*/ 	.short	0x0014


	//----- nvinfo : EIATTR_KPARAM_INFO
	.align		4
        /*001c*/ 	.byte	0x04, 0x17
        /*001e*/ 	.short	(.L_1568 - .L_1567)
.L_1567:
        /*0020*/ 	.word	0x00000000
        /*0024*/ 	.short	0x0002
        /*0026*/ 	.short	0x0010
        /*0028*/ 	.byte	0x00, 0xf0, 0x11, 0x00


	//----- nvinfo : EIATTR_KPARAM_INFO
	.align		4
.L_1568:
        /*002c*/ 	.byte	0x04, 0x17
        /*002e*/ 	.short	(.L_1570 - .L_1569)
.L_1569:
        /*0030*/ 	.word	0x00000000
        /*0034*/ 	.short	0x0001
        /*0036*/ 	.short	0x0008
        /*0038*/ 	.byte	0x00, 0xf0, 0x21, 0x00


	//----- nvinfo : EIATTR_KPARAM_INFO
	.align		4
.L_1570:
        /*003c*/ 	.byte	0x04, 0x17
        /*003e*/ 	.short	(.L_1572 - .L_1571)
.L_1571:
        /*0040*/ 	.word	0x00000000
        /*0044*/ 	.short	0x0000
        /*0046*/ 	.short	0x0000
        /*0048*/ 	.byte	0x00, 0xf0, 0x21, 0x00


	//----- nvinfo : EIATTR_MAXREG_COUNT
	.align		4
.L_1572:
        /*004c*/ 	.byte	0x03, 0x1b
        /*004e*/ 	.short	0x00ff


	//----- nvinfo : EIATTR_MERCURY_ISA_VERSION
	.align		4
        /*0050*/ 	.byte	0x03, 0x5f
        /*0052*/ 	.short	0x0000


	//----- nvinfo : EIATTR_EXIT_INSTR_OFFSETS
	.align		4
        /*0054*/ 	.byte	0x04, 0x1c
        /*0056*/ 	.short	(.L_1574 - .L_1573)


	//   ....[0]....
.L_1573:
        /*0058*/ 	.word	0x00000070


	//   ....[1]....
        /*005c*/ 	.word	0x00000510


	//----- nvinfo : EIATTR_CRS_STACK_SIZE
	.align		4
.L_1574:
        /*0060*/ 	.byte	0x04, 0x1e
        /*0062*/ 	.short	(.L_1576 - .L_1575)
.L_1575:
        /*0064*/ 	.word	0x00000000
.L_1576:


//--------------------- .nv.info._ZN4vllm18act_and_mul_kernelIN3c104HalfE7__half2XadL_ZNS_11silu_kernelIS2_EET_RKS5_EEXadL_ZNS_18packed_silu_kernelIS3_EES5_S7_EELb1ELb1ELb0EEEvPS5_PS6_i --------------------------
	.section	.nv.info._ZN4vllm18act_and_mul_kernelIN3c104HalfE7__half2XadL_ZNS_11silu_kernelIS2_EET_RKS5_EEXadL_ZNS_18packed_silu_kernelIS3_EES5_S7_EELb1ELb1ELb0EEEvPS5_PS6_i,"",@"SHT_CUDA_INFO"
	.sectionflags	@""
	.align	4


	//----- nvinfo : EIATTR_CUDA_API_VERSION
	.align		4
        /*0000*/ 	.byte	0x04, 0x37
        /*0002*/ 	.short	(.L_1578 - .L_1577)
.L_1577:
        /*0004*/ 	.word	0x00000082


	//----- nvinfo : EIATTR_SW2861232_WAR
	.align		4
.L_1578:
        /*0008*/ 	.byte	0x01, 0x35
	.zero		2


	//----- nvinfo : EIATTR_PARAM_CBANK
	.align		4
        /*000c*/ 	.byte	0x04, 0x0a
        /*000e*/ 	.short	(.L_1580 - .L_1579)
	.align		4
.L_1579:
        /*0010*/ 	.word	index@(.nv.constant0._ZN4vllm18act_and_mul_kernelIN3c104HalfE7__half2XadL_ZNS_11silu_kernelIS2_EET_RKS5_EEXadL_ZNS_18packed_silu_kernelIS3_EES5_S7_EELb1ELb1ELb0EEEvPS5_PS6_i)
        /*0014*/ 	.short	0x0160
        /*0016*/ 	.short	0x0014


	//----- nvinfo : EIATTR_CBANK_PARAM_SIZE
	.align		4
.L_1580:
        /*0018*/ 	.byte	0x03, 0x19
        /*001a*/ 	.short	0x0014


	//----- nvinfo : EIATTR_KPARAM_INFO
	.align		4
        /*001c*/ 	.byte	0x04, 0x17
        /*001e*/ 	.short	(.L_1582 - .L_1581)
.L_1581:
        /*0020*/ 	.word	0x00000000
        /*0024*/ 	.short	0x0002
        /*0026*/ 	.short	0x0010
        /*0028*/ 	.byte	0x00, 0xf0, 0x11, 0x00


	//----- nvinfo : EIATTR_KPARAM_INFO
	.align		4
.L_1582:
        /*002c*/ 	.byte	0x04, 0x17
        /*002e*/ 	.short	(.L_1584 - .L_1583)
.L_1583:
        /*0030*/ 	.word	0x00000000
        /*0034*/ 	.short	0x0001
        /*0036*/ 	.short	0x0008
        /*0038*/ 	.byte	0x00, 0xf0, 0x21, 0x00


	//----- nvinfo : EIATTR_KPARAM_INFO
	.align		4
.L_1584:
        /*003c*/ 	.byte	0x04, 0x17
        /*003e*/ 	.short	(.L_1586 - .L_1585)
.L_1585:
        /*0040*/ 	.word	0x00000000
        /*0044*/ 	.short	0x0000
        /*0046*/ 	.short	0x0000
        /*0048*/ 	.byte	0x00, 0xf0, 0x21, 0x00


	//----- nvinfo : EIATTR_MAXREG_COUNT
	.align		4
.L_1586:
        /*004c*/ 	.byte	0x03, 0x1b
        /*004e*/ 	.short	0x00ff


	//----- nvinfo : EIATTR_MERCURY_ISA_VERSION
	.align		4
        /*0050*/ 	.byte	0x03, 0x5f
        /*0052*/ 	.short	0x0000


	//----- nvinfo : EIATTR_EXIT_INSTR_OFFSETS
	.align		4
        /*0054*/ 	.byte	0x04, 0x1c
        /*0056*/ 	.short	(.L_1588 - .L_1587)


	//   ....[0]....
.L_1587:
        /*0058*/ 	.word	0x00000070


	//   ....[1]....
        /*005c*/ 	.word	0x00000510


	//----- nvinfo : EIATTR_CRS_STACK_SIZE
	.align		4
.L_1588:
        /*0060*/ 	.byte	0x04, 0x1e
        /*0062*/ 	.short	(.L_1590 - .L_1589)
.L_1589:
        /*0064*/ 	.word	0x00000000
.L_1590:


//--------------------- .nv.info._ZN4vllm18act_and_mul_kernelIf6float2XadL_ZNS_11silu_kernelIfEET_RKS3_EEXadL_ZNS_18packed_silu_kernelIS1_EES3_S5_EELb1ELb1ELb0EEEvPS3_PS4_i --------------------------
	.section	.nv.info._ZN4vllm18act_and_mul_kernelIf6float2XadL_ZNS_11silu_kernelIfEET_RKS3_EEXadL_ZNS_18packed_silu_kernelIS1_EES3_S5_EELb1ELb1ELb0EEEvPS3_PS4_i,"",@"SHT_CUDA_INFO"
	.sectionflags	@""
	.align	4


	//----- nvinfo : EIATTR_CUDA_API_VERSION
	.align		4
        /*0000*/ 	.byte	0x04, 0x37
        /*0002*/ 	.short	(.L_1592 - .L_1591)
.L_1591:
        /*0004*/ 	.word	0x00000082


	//----- nvinfo : EIATTR_SW2861232_WAR
	.align		4
.L_1592:
        /*0008*/ 	.byte	0x01, 0x35
	.zero		2


	//----- nvinfo : EIATTR_PARAM_CBANK
	.align		4
        /*000c*/ 	.byte	0x04, 0x0a
        /*000e*/ 	.short	(.L_1594 - .L_1593)
	.align		4
.L_1593:
        /*0010*/ 	.word	index@(.nv.constant0._ZN4vllm18act_and_mul_kernelIf6float2XadL_ZNS_11silu_kernelIfEET_RKS3_EEXadL_ZNS_18packed_silu_kernelIS1_EES3_S5_EELb1ELb1ELb0EEEvPS3_PS4_i)
        /*0014*/ 	.short	0x0160
        /*0016*/ 	.short	0x0014


	//----- nvinfo : EIATTR_CBANK_PARAM_SIZE
	.align		4
.L_1594:
        /*0018*/ 	.byte	0x03, 0x19
        /*001a*/ 	.short	0x0014


	//----- nvinfo : EIATTR_KPARAM_INFO
	.align		4
        /*001c*/ 	.byte	0x04, 0x17
        /*001e*/ 	.short	(.L_1596 - .L_1595)
.L_1595:
        /*0020*/ 	.word	0x00000000
        /*0024*/ 	.short	0x0002
        /*0026*/ 	.short	0x0010
        /*0028*/ 	.byte	0x00, 0xf0, 0x11, 0x00


	//----- nvinfo : EIATTR_KPARAM_INFO
	.align		4
.L_1596:
        /*002c*/ 	.byte	0x04, 0x17
        /*002e*/ 	.short	(.L_1598 - .L_1597)
.L_1597:
        /*0030*/ 	.word	0x00000000
        /*0034*/ 	.short	0x0001
        /*0036*/ 	.short	0x0008
        /*0038*/ 	.byte	0x00, 0xf0, 0x21, 0x00


	//----- nvinfo : EIATTR_KPARAM_INFO
	.align		4
.L_1598:
        /*003c*/ 	.byte	0x04, 0x17
        /*003e*/ 	.short	(.L_1600 - .L_1599)
.L_1599:
        /*0040*/ 	.word	0x00000000
        /*0044*/ 	.short	0x0000
        /*0046*/ 	.short	0x0000
        /*0048*/ 	.byte	0x00, 0xf0, 0x21, 0x00


	//----- nvinfo : EIATTR_MAXREG_COUNT
	.align		4
.L_1600:
        /*004c*/ 	.byte	0x03, 0x1b
        /*004e*/ 	.short	0x00ff


	//----- nvinfo : EIATTR_MERCURY_ISA_VERSION
	.align		4
        /*0050*/ 	.byte	0x03, 0x5f
        /*0052*/ 	.short	0x0000


	//----- nvinfo : EIATTR_EXIT_INSTR_OFFSETS
	.align		4
        /*0054*/ 	.byte	0x04, 0x1c
        /*0056*/ 	.short	(.L_1602 - .L_1601)


	//   ....[0]....
.L_1601:
        /*0058*/ 	.word	0x00000070


	//   ....[1]....
        /*005c*/ 	.word	0x00000310


	//----- nvinfo : EIATTR_CRS_STACK_SIZE
	.align		4
.L_1602:
        /*0060*/ 	.byte	0x04, 0x1e
        /*0062*/ 	.short	(.L_1604 - .L_1603)
.L_1603:
        /*0064*/ 	.word	0x00000000
.L_1604:


//--------------------- .nv.info._ZN4vllm18act_and_mul_kernelIN3c108BFloat16E14__nv_bfloat162XadL_ZNS_11silu_kernelIS2_EET_RKS5_EEXadL_ZNS_18packed_silu_kernelIS3_EES5_S7_EELb1ELb1ELb1EEEvPS5_PS6_i --------------------------
	.section	.nv.info._ZN4vllm18act_and_mul_kernelIN3c108BFloat16E14__nv_bfloat162XadL_ZNS_11silu_kernelIS2_EET_RKS5_EEXadL_ZNS_18packed_silu_kernelIS3_EES5_S7_EELb1ELb1ELb1EEEvPS5_PS6_i,"",@"SHT_CUDA_INFO"
	.sectionflags	@""
	.align	4


	//----- nvinfo : EIATTR_CUDA_API_VERSION
	.align		4
        /*0000*/ 	.byte	0x04, 0x37
        /*0002*/ 	.short	(.L_1606 - .L_1605)
.L_1605:
        /*0004*/ 	.word	0x00000082


	//----- nvinfo : EIATTR_SW2861232_WAR
	.align		4
.L_1606:
        /*0008*/ 	.byte	0x01, 0x35
	.zero		2


	//----- nvinfo : EIATTR_PARAM_CBANK
	.align		4
        /*000c*/ 	.byte	0x04, 0x0a
        /*000e*/ 	.short	(.L_1608 - .L_1607)
	.align		4
.L_1607:
        /*0010*/ 	.word	index@(.nv.constant0._ZN4vllm18act_and_mul_kernelIN3c108BFloat16E14__nv_bfloat162XadL_ZNS_11silu_kernelIS2_EET_RKS5_EEXadL_ZNS_18packed_silu_kernelIS3_EES5_S7_EELb1ELb1ELb1EEEvPS5_PS6_i)
        /*0014*/ 	.short	0x0160
        /*0016*/ 	.short	0x0014


	//----- nvinfo : EIATTR_CBANK_PARAM_SIZE
	.align		4
.L_1608:
        /*0018*/ 	.byte	0x03, 0x19
        /*001a*/ 	.short	0x0014


	//----- nvinfo : EIATTR_KPARAM_INFO
	.align		4
        /*001c*/ 	.byte	0x04, 0x17
        /*001e*/ 	.short	(.L_1610 - .L_1609)
.L_1609:
        /*0020*/ 	.word	0x00000000
        /*0024*/ 	.short	0x0002
        /*0026*/ 	.short	0x0010
        /*0028*/ 	.byte	0x00, 0xf0, 0x11, 0x00


	//----- nvinfo : EIATTR_KPARAM_INFO
	.align		4
.L_1610:
        /*002c*/ 	.byte	0x04, 0x17
        /*002e*/ 	.short	(.L_1612 - .L_1611)
.L_1611:
        /*0030*/ 	.word	0x00000000
        /*0034*/ 	.short	0x0001
        /*0036*/ 	.short	0x0008
        /*0038*/ 	.byte	0x00, 0xf0, 0x21, 0x00


	//----- nvinfo : EIATTR_KPARAM_INFO
	.align		4
.L_1612:
        /*003c*/ 	.byte	0x04, 0x17
        /*003e*/ 	.short	(.L_1614 - .L_1613)
.L_1613:
        /*0040*/ 	.word	0x00000000
        /*0044*/ 	.short	0x0000
        /*0046*/ 	.short	0x0000
        /*0048*/ 	.byte	0x00, 0xf0, 0x21, 0x00


	//----- nvinfo : EIATTR_MAXREG_COUNT
	.align		4
.L_1614:
        /*004c*/ 	.byte	0x03, 0x1b
        /*004e*/ 	.short	0x00ff


	//----- nvinfo : EIATTR_EXTERNS
	.align		4
        /*0050*/ 	.byte	0x04, 0x0f
        /*0052*/ 	.short	(.L_1616 - .L_1615)


	//   ....[0]....
	.align		4
.L_1615:
        /*0054*/ 	.word	index@(__assertfail)


	//----- nvinfo : EIATTR_MERCURY_ISA_VERSION
	.align		4
.L_1616:
        /*0058*/ 	.byte	0x03, 0x5f
        /*005a*/ 	.short	0x0000


	//----- nvinfo : EIATTR_SYSCALL_OFFSETS
	.align		4
        /*005c*/ 	.byte	0x04, 0x46
        /*005e*/ 	.short	(.L_1618 - .L_1617)


	//   ....[0]....
.L_1617:
        /*0060*/ 	.word	0x000001d0


	//   ....[1]....
        /*0064*/ 	.word	0x000002f0


	//   ....[2]....
        /*0068*/ 	.word	0x00000410


	//----- nvinfo : EIATTR_EXIT_INSTR_OFFSETS
	.align		4
.L_1618:
        /*006c*/ 	.byte	0x04, 0x1c
        /*006e*/ 	.short	(.L_1620 - .L_1619)


	//   ....[0]....
.L_1619:
        /*0070*/ 	.word	0x00000070


	//   ....[1]....
        /*0074*/ 	.word	0x00000440


	//----- nvinfo : EIATTR_CRS_STACK_SIZE
	.align		4
.L_1620:
        /*0078*/ 	.byte	0x04, 0x1e
        /*007a*/ 	.short	(.L_1622 - .L_1621)
.L_1621:
        /*007c*/ 	.word	0x00000000
.L_1622:


//--------------------- .nv.info._ZN4vllm18act_and_mul_kernelIN3c104HalfE7__half2XadL_ZNS_11silu_kernelIS2_EET_RKS5_EEXadL_ZNS_18packed_silu_kernelIS3_EES5_S7_EELb1ELb1ELb1EEEvPS5_PS6_i --------------------------
	.section	.nv.info._ZN4vllm18act_and_mul_kernelIN3c104HalfE7__half2XadL_ZNS_11silu_kernelIS2_EET_RKS5_EEXadL_ZNS_18packed_silu_kernelIS3_EES5_S7_EELb1ELb1ELb1EEEvPS5_PS6_i,"",@"SHT_CUDA_INFO"
	.sectionflags	@""
	.align	4


	//----- nvinfo : EIATTR_CUDA_API_VERSION
	.align		4
        /*0000*/ 	.byte	0x04, 0x37
        /*0002*/ 	.short	(.L_1624 - .L_1623)
.L_1623:
        /*0004*/ 	.word	0x00000082


	//----- nvinfo : EIATTR_SW2861232_WAR
	.align		4
.L_1624:
        /*0008*/ 	.byte	0x01, 0x35
	.zero		2


	//----- nvinfo : EIATTR_PARAM_CBANK
	.align		4
        /*000c*/ 	.byte	0x04, 0x0a
        /*000e*/ 	.short	(.L_1626 - .L_1625)
	.align		4
.L_1625:
        /*0010*/ 	.word	index@(.nv.constant0._ZN4vllm18act_and_mul_kernelIN3c104HalfE7__half2XadL_ZNS_11silu_kernelIS2_EET_RKS5_EEXadL_ZNS_18packed_silu_kernelIS3_EES5_S7_EELb1ELb1ELb1EEEvPS5_PS6_i)
        /*0014*/ 	.short	0x0160
        /*0016*/ 	.short	0x0014


	//----- nvinfo : EIATTR_CBANK_PARAM_SIZE
	.align		4
.L_1626:
        /*0018*/ 	.byte	0x03, 0x19
        /*001a*/ 	.short	0x0014


	//----- nvinfo : EIATTR_KPARAM_INFO
	.align		4
        /*001c*/ 	.byte	0x04, 0x17
        /*001e*/ 	.short	(.L_1628 - .L_1627)
.L_1627:
        /*0020*/ 	.word	0x00000000
        /*0024*/ 	.short	0x0002
        /*0026*/ 	.short	0x0010
        /*0028*/ 	.byte	0x00, 0xf0, 0x11, 0x00


	//----- nvinfo : EIATTR_KPARAM_INFO
	.align		4
.L_1628:
        /*002c*/ 	.byte	0x04, 0x17
        /*002e*/ 	.short	(.L_1630 - .L_1629)
.L_1629:
        /*0030*/ 	.word	0x00000000
        /*0034*/ 	.short	0x0001
        /*0036*/ 	.short	0x0008
        /*0038*/ 	.byte	0x00, 0xf0, 0x21, 0x00


	//----- nvinfo : EIATTR_KPARAM_INFO
	.align		4
.L_1630:
        /*003c*/ 	.byte	0x04, 0x17
        /*003e*/ 	.short	(.L_1632 - .L_1631)
.L_1631:
        /*0040*/ 	.word	0x00000000
        /*0044*/ 	.short	0x0000
        /*0046*/ 	.short	0x0000
        /*0048*/ 	.byte	0x00, 0xf0, 0x21, 0x00


	//----- nvinfo : EIATTR_MAXREG_COUNT
	.align		4
.L_1632:
        /*004c*/ 	.byte	0x03, 0x1b
        /*004e*/ 	.short	0x00ff


	//----- nvinfo : EIATTR_EXTERNS
	.align		4
        /*0050*/ 	.byte	0x04, 0x0f
        /*0052*/ 	.short	(.L_1634 - .L_1633)


	//   ....[0]....
	.align		4
.L_1633:
        /*0054*/ 	.word	index@(__assertfail)


	//----- nvinfo : EIATTR_MERCURY_ISA_VERSION
	.align		4
.L_1634:
        /*0058*/ 	.byte	0x03, 0x5f
        /*005a*/ 	.short	0x0000


	//----- nvinfo : EIATTR_SYSCALL_OFFSETS
	.align		4
        /*005c*/ 	.byte	0x04, 0x46
        /*005e*/ 	.short	(.L_1636 - .L_1635)


	//   ....[0]....
.L_1635:
        /*0060*/ 	.word	0x000001d0


	//   ....[1]....
        /*0064*/ 	.word	0x000002f0


	//   ....[2]....
        /*0068*/ 	.word	0x00000410


	//----- nvinfo : EIATTR_EXIT_INSTR_OFFSETS
	.align		4
.L_1636:
        /*006c*/ 	.byte	0x04, 0x1c
        /*006e*/ 	.short	(.L_1638 - .L_1637)


	//   ....[0]....
.L_1637:
        /*0070*/ 	.word	0x00000070


	//   ....[1]....
        /*0074*/ 	.word	0x00000440


	//----- nvinfo : EIATTR_CRS_STACK_SIZE
	.align		4
.L_1638:
        /*0078*/ 	.byte	0x04, 0x1e
        /*007a*/ 	.short	(.L_1640 - .L_1639)
.L_1639:
        /*007c*/ 	.word	0x00000000
.L_1640:


//--------------------- .nv.info._ZN4vllm18act_and_mul_kernelIf6float2XadL_ZNS_11silu_kernelIfEET_RKS3_EEXadL_ZNS_18packed_silu_kernelIS1_EES3_S5_EELb1ELb1ELb1EEEvPS3_PS4_i --------------------------
	.section	.nv.info._ZN4vllm18act_and_mul_kernelIf6float2XadL_ZNS_11silu_kernelIfEET_RKS3_EEXadL_ZNS_18packed_silu_kernelIS1_EES3_S5_EELb1ELb1ELb1EEEvPS3_PS4_i,"",@"SHT_CUDA_INFO"
	.sectionflags	@""
	.align	4


	//----- nvinfo : EIATTR_CUDA_API_VERSION
	.align		4
        /*0000*/ 	.byte	0x04, 0x37
        /*0002*/ 	.short	(.L_1642 - .L_1641)
.L_1641:
        /*0004*/ 	.word	0x00000082


	//----- nvinfo : EIATTR_SW2861232_WAR
	.align		4
.L_1642:
        /*0008*/ 	.byte	0x01, 0x35
	.zero		2


	//----- nvinfo : EIATTR_PARAM_CBANK
	.align		4
        /*000c*/ 	.byte	0x04, 0x0a
        /*000e*/ 	.short	(.L_1644 - .L_1643)
	.align		4
.L_1643:
        /*0010*/ 	.word	index@(.nv.constant0._ZN4vllm18act_and_mul_kernelIf6float2XadL_ZNS_11silu_kernelIfEET_RKS3_EEXadL_ZNS_18packed_silu_kernelIS1_EES3_S5_EELb1ELb1ELb1EEEvPS3_PS4_i)
        /*0014*/ 	.short	0x0160
        /*0016*/ 	.short	0x0014


	//----- nvinfo : EIATTR_CBANK_PARAM_SIZE
	.align		4
.L_1644:
        /*0018*/ 	.byte	0x03, 0x19
        /*001a*/ 	.short	0x0014


	//----- nvinfo : EIATTR_KPARAM_INFO
	.align		4
        /*001c*/ 	.byte	0x04, 0x17
        /*001e*/ 	.short	(.L_1646 - .L_1645)
.L_1645:
        /*0020*/ 	.word	0x00000000
        /*0024*/ 	.short	0x0002
        /*0026*/ 	.short	0x0010
        /*0028*/ 	.byte	0x00, 0xf0, 0x11, 0x00


	//----- nvinfo : EIATTR_KPARAM_INFO
	.align		4
.L_1646:
        /*002c*/ 	.byte	0x04, 0x17
        /*002e*/ 	.short	(.L_1648 - .L_1647)
.L_1647:
        /*0030*/ 	.word	0x00000000
        /*0034*/ 	.short	0x0001
        /*0036*/ 	.short	0x0008
        /*0038*/ 	.byte	0x00, 0xf0, 0x21, 0x00


	//----- nvinfo : EIATTR_KPARAM_INFO
	.align		4
.L_1648:
        /*003c*/ 	.byte	0x04, 0x17
        /*003e*/ 	.short	(.L_1650 - .L_1649)
.L_1649:
        /*0040*/ 	.word	0x00000000
        /*0044*/ 	.short	0x0000
        /*0046*/ 	.short	0x0000
        /*0048*/ 	.byte	0x00, 0xf0, 0x21, 0x00


	//----- nvinfo : EIATTR_MAXREG_COUNT
	.align		4
.L_1650:
        /*004c*/ 	.byte	0x03, 0x1b
        /*004e*/ 	.short	0x00ff


	//----- nvinfo : EIATTR_EXTERNS
	.align		4
        /*0050*/ 	.byte	0x04, 0x0f
        /*0052*/ 	.short	(.L_1652 - .L_1651)


	//   ....[0]....
	.align		4
.L_1651:
        /*0054*/ 	.word	index@(__assertfail)


	//----- nvinfo : EIATTR_MERCURY_ISA_VERSION
	.align		4
.L_1652:
        /*0058*/ 	.byte	0x03, 0x5f
        /*005a*/ 	.short	0x0000


	//----- nvinfo : EIATTR_SYSCALL_OFFSETS
	.align		4
        /*005c*/ 	.byte	0x04, 0x46
        /*005e*/ 	.short	(.L_1654 - .L_1653)


	//   ....[0]....
.L_1653:
        /*0060*/ 	.word	0x000001d0


	//   ....[1]....
        /*0064*/ 	.word	0x000002f0


	//   ....[2]....
        /*0068*/ 	.word	0x00000410


	//----- nvinfo : EIATTR_EXIT_INSTR_OFFSETS
	.align		4
.L_1654:
        /*006c*/ 	.byte	0x04, 0x1c
        /*006e*/ 	.short	(.L_1656 - .L_1655)


	//   ....[0]....
.L_1655:
        /*0070*/ 	.word	0x00000070


	//   ....[1]....
        /*0074*/ 	.word	0x00000440


	//----- nvinfo : EIATTR_CRS_STACK_SIZE
	.align		4
.L_1656:
        /*0078*/ 	.byte	0x04, 0x1e
        /*007a*/ 	.short	(.L_1658 - .L_1657)
.L_1657:
        /*007c*/ 	.word	0x00000000
.L_1658:


//--------------------- .nv.callgraph             --------------------------
	.section	.nv.callgraph,"",@"SHT_CUDA_CALLGRAPH"
	.align	4
	.sectionentsize	8
	.align		4
        /*0000*/ 	.word	0x00000000
	.align		4
        /*0004*/ 	.word	0xffffffff
	.align		4
        /*0008*/ 	.word	index@(_ZN4vllm17activation_kernelIN3c108BFloat16EXadL_ZNS_17gelu_quick_kernelIS2_EET_RKS4_EELb1ELb1EEEvPS4_PS5_i)
	.align		4
        /*000c*/ 	.word	index@(__assertfail)
	.align		4
        /*0010*/ 	.word	index@(_ZN4vllm17activation_kernelIN3c104HalfEXadL_ZNS_17gelu_quick_kernelIS2_EET_RKS4_EELb1ELb1EEEvPS4_PS5_i)
	.align		4
        /*0014*/ 	.word	index@(__assertfail)
	.align		4
        /*0018*/ 	.word	index@(_ZN4vllm17activation_kernelIfXadL_ZNS_17gelu_quick_kernelIfEET_RKS2_EELb1ELb1EEEvPS2_PS3_i)
	.align		4
        /*001c*/ 	.word	index@(__assertfail)
	.align		4
        /*0020*/ 	.word	index@(_ZN4vllm17activation_kernelIN3c108BFloat16EXadL_ZNS_16gelu_fast_kernelIS2_EET_RKS4_EELb1ELb1EEEvPS4_PS5_i)
	.align		4
        /*0024*/ 	.word	index@(__assertfail)
	.align		4
        /*0028*/ 	.word	index@(_ZN4vllm17activation_kernelIN3c104HalfEXadL_ZNS_16gelu_fast_kernelIS2_EET_RKS4_EELb1ELb1EEEvPS4_PS5_i)
	.align		4
        /*002c*/ 	.word	index@(__assertfail)
	.align		4
        /*0030*/ 	.word	index@(_ZN4vllm17activation_kernelIfXadL_ZNS_16gelu_fast_kernelIfEET_RKS2_EELb1ELb1EEEvPS2_PS3_i)
	.align		4
        /*0034*/ 	.word	index@(__assertfail)
	.align		4
        /*0038*/ 	.word	index@(_ZN4vllm17activation_kernelIN3c108BFloat16EXadL_ZNS_15gelu_new_kernelIS2_EET_RKS4_EELb1ELb1EEEvPS4_PS5_i)
	.align		4
        /*003c*/ 	.word	index@(__assertfail)
	.align		4
        /*0040*/ 	.word	index@(_ZN4vllm17activation_kernelIN3c104HalfEXadL_ZNS_15gelu_new_kernelIS2_EET_RKS4_EELb1ELb1EEEvPS4_PS5_i)
	.align		4
        /*0044*/ 	.word	index@(__assertfail)
	.align		4
        /*0048*/ 	.word	index@(_ZN4vllm17activation_kernelIfXadL_ZNS_15gelu_new_kernelIfEET_RKS2_EELb1ELb1EEEvPS2_PS3_i)
	.align		4
        /*004c*/ 	.word	index@(__assertfail)
	.align		4
        /*0050*/ 	.word	index@(_ZN4vllm29act_and_mul_kernel_with_paramIN3c108BFloat16E14__nv_bfloat162XadL_ZNS_14fatrelu_kernelIS2_EET_RKS5_fEEXadL_ZNS_21packed_fatrelu_kernelIS3_EES5_S7_fEELb1ELb1EEEvPS5_PS6_if)
	.align		4
        /*0054*/ 	.word	index@(__assertfail)
	.align		4
        /*0058*/ 	.word	index@(_ZN4vllm29act_and_mul_kernel_with_paramIN3c104HalfE7__half2XadL_ZNS_14fatrelu_kernelIS2_EET_RKS5_fEEXadL_ZNS_21packed_fatrelu_kernelIS3_EES5_S7_fEELb1ELb1EEEvPS5_PS6_if)
	.align		4
        /*005c*/ 	.word	index@(__assertfail)
	.align		4
        /*0060*/ 	.word	index@(_ZN4vllm29act_and_mul_kernel_with_paramIf6float2XadL_ZNS_14fatrelu_kernelIfEET_RKS3_fEEXadL_ZNS_21packed_fatrelu_kernelIS1_EES3_S5_fEELb1ELb1EEEvPS3_PS4_if)
	.align		4
        /*0064*/ 	.word	index@(__assertfail)
	.align		4
        /*0068*/ 	.word	index@(_ZN4vllm18act_and_mul_kernelIN3c108BFloat16E14__nv_bfloat162XadL_ZNS_16gelu_tanh_kernelIS2_EET_RKS5_EEXadL_ZNS_23packed_gelu_tanh_kernelIS3_EES5_S7_EELb1ELb1ELb1EEEvPS5_PS6_i)
	.align		4
        /*006c*/ 	.word	index@(__assertfail)
	.align		4
        /*0070*/ 	.word	index@(_ZN4vllm18act_and_mul_kernelIN3c104HalfE7__half2XadL_ZNS_16gelu_tanh_kernelIS2_EET_RKS5_EEXadL_ZNS_23packed_gelu_tanh_kernelIS3_EES5_S7_EELb1ELb1ELb1EEEvPS5_PS6_i)
	.align		4
        /*0074*/ 	.word	index@(__assertfail)
	.align		4
        /*0078*/ 	.word	index@(_ZN4vllm18act_and_mul_kernelIf6float2XadL_ZNS_16gelu_tanh_kernelIfEET_RKS3_EEXadL_ZNS_23packed_gelu_tanh_kernelIS1_EES3_S5_EELb1ELb1ELb1EEEvPS3_PS4_i)
	.align		4
        /*007c*/ 	.word	index@(__assertfail)
	.align		4
        /*0080*/ 	.word	index@(_ZN4vllm18act_and_mul_kernelIN3c108BFloat16E14__nv_bfloat162XadL_ZNS_11gelu_kernelIS2_EET_RKS5_EEXadL_ZNS_18packed_gelu_kernelIS3_EES5_S7_EELb1ELb1ELb1EEEvPS5_PS6_i)
	.align		4
        /*0084*/ 	.word	index@(__assertfail)
	.align		4
        /*0088*/ 	.word	index@(_ZN4vllm18act_and_mul_kernelIN3c104HalfE7__half2XadL_ZNS_11gelu_kernelIS2_EET_RKS5_EEXadL_ZNS_18packed_gelu_kernelIS3_EES5_S7_EELb1ELb1ELb1EEEvPS5_PS6_i)
	.align		4
        /*008c*/ 	.word	index@(__assertfail)
	.align		4
        /*0090*/ 	.word	index@(_ZN4vllm18act_and_mul_kernelIf6float2XadL_ZNS_11gelu_kernelIfEET_RKS3_EEXadL_ZNS_18packed_gelu_kernelIS1_EES3_S5_EELb1ELb1ELb1EEEvPS3_PS4_i)
	.align		4
        /*0094*/ 	.word	index@(__assertfail)
	.align		4
        /*0098*/ 	.word	index@(_ZN4vllm18act_and_mul_kernelIN3c108BFloat16E14__nv_bfloat162XadL_ZNS_11silu_kernelIS2_EET_RKS5_EEXadL_ZNS_18packed_silu_kernelIS3_EES5_S7_EELb0ELb1ELb1EEEvPS5_PS6_i)
	.align		4
        /*009c*/ 	.word	index@(__assertfail)
	.align		4
        /*00a0*/ 	.word	index@(_ZN4vllm18act_and_mul_kernelIN3c104HalfE7__half2XadL_ZNS_11silu_kernelIS2_EET_RKS5_EEXadL_ZNS_18packed_silu_kernelIS3_EES5_S7_EELb0ELb1ELb1EEEvPS5_PS6_i)
	.align		4
        /*00a4*/ 	.word	index@(__assertfail)
	.align		4
        /*00a8*/ 	.word	index@(_ZN4vllm18act_and_mul_kernelIf6float2XadL_ZNS_11silu_kernelIfEET_RKS3_EEXadL_ZNS_18packed_silu_kernelIS1_EES3_S5_EELb0ELb1ELb1EEEvPS3_PS4_i)
	.align		4
        /*00ac*/ 	.word	index@(__assertfail)
	.align		4
        /*00b0*/ 	.word	index@(_ZN4vllm18act_and_mul_kernelIN3c108BFloat16E14__nv_bfloat162XadL_ZNS_11silu_kernelIS2_EET_RKS5_EEXadL_ZNS_18packed_silu_kernelIS3_EES5_S7_EELb1ELb1ELb1EEEvPS5_PS6_i)
	.align		4
        /*00b4*/ 	.word	index@(__assertfail)
	.align		4
        /*00b8*/ 	.word	index@(_ZN4vllm18act_and_mul_kernelIN3c104HalfE7__half2XadL_ZNS_11silu_kernelIS2_EET_RKS5_EEXadL_ZNS_18packed_silu_kernelIS3_EES5_S7_EELb1ELb1ELb1EEEvPS5_PS6_i)
	.align		4
        /*00bc*/ 	.word	index@(__assertfail)
	.align		4
        /*00c0*/ 	.word	index@(_ZN4vllm18act_and_mul_kernelIf6float2XadL_ZNS_11silu_kernelIfEET_RKS3_EEXadL_ZNS_18packed_silu_kernelIS1_EES3_S5_EELb1ELb1ELb1EEEvPS3_PS4_i)
	.align		4
        /*00c4*/ 	.word	index@(__assertfail)
	.align		4
        /*00c8*/ 	.word	0x00000000
	.align		4
        /*00cc*/ 	.word	0xfffffffe
	.align		4
        /*00d0*/ 	.word	0x00000000
	.align		4
        /*00d4*/ 	.word	0xfffffffd
	.align		4
        /*00d8*/ 	.word	0x00000000
	.align		4
        /*00dc*/ 	.word	0xfffffffc


//--------------------- .nv.rel.action            --------------------------
	.section	.nv.rel.action,"",@"SHT_CUDA_RELOCINFO"
	.align	8
	.sectionentsize	8
        /*0000*/ 	.byte	0x73, 0x00, 0x00, 0x00, 0x00, 0x00, 0x00, 0x00, 0x00, 0x00, 0x00, 0x11, 0x25, 0x00, 0x05, 0x36


//--------------------- .nv.constant4             --------------------------
	.section	.nv.constant4,"a",@progbits
	.align	8
	.align		8
.nv.constant4:
        /*0000*/ 	.dword	__unnamed_1
	.align		8
        /*0008*/ 	.dword	__unnamed_2
	.align		8
        /*0010*/ 	.dword	_ZN52_INTERNAL_361876f1_21_activation_kernels_cu_9e3ffcd84cuda3std3__45__cpo5beginE
	.align		8
        /*0018*/ 	.dword	_ZN52_INTERNAL_361876f1_21_activation_kernels_cu_9e3ffcd84cuda3std3__45__cpo3endE
	.align		8
        /*0020*/ 	.dword	_ZN52_INTERNAL_361876f1_21_activation_kernels_cu_9e3ffcd84cuda3std3__45__cpo6cbeginE
	.align		8
        /*0028*/ 	.dword	_ZN52_INTERNAL_361876f1_21_activation_kernels_cu_9e3ffcd84cuda3std3__45__cpo4cendE
	.align		8
        /*0030*/ 	.dword	_ZN52_INTERNAL_361876f1_21_activation_kernels_cu_9e3ffcd84cuda3std3__45__cpo6rbeginE
	.align		8
        /*0038*/ 	.dword	_ZN52_INTERNAL_361876f1_21_activation_kernels_cu_9e3ffcd84cuda3std3__45__cpo4rendE
	.align		8
        /*0040*/ 	.dword	_ZN52_INTERNAL_361876f1_21_activation_kernels_cu_9e3ffcd84cuda3std3__45__cpo7crbeginE
	.align		8
        /*0048*/ 	.dword	_ZN52_INTERNAL_361876f1_21_activation_kernels_cu_9e3ffcd84cuda3std3__45__cpo5crendE
	.align		8
        /*0050*/ 	.dword	_ZN52_INTERNAL_361876f1_21_activation_kernels_cu_9e3ffcd84cuda3std3__454_GLOBAL__N__361876f1_21_activation_kernels_cu_9e3ffcd86ignoreE
	.align		8
        /*0058*/ 	.dword	_ZN52_INTERNAL_361876f1_21_activation_kernels_cu_9e3ffcd84cuda3std3__419piecewise_constructE
	.align		8
        /*0060*/ 	.dword	_ZN52_INTERNAL_361876f1_21_activation_kernels_cu_9e3ffcd84cuda3std3__48in_placeE
	.align		8
        /*0068*/ 	.dword	_ZN52_INTERNAL_361876f1_21_activation_kernels_cu_9e3ffcd84cuda3std3__420unreachable_sentinelE
	.align		8
        /*0070*/ 	.dword	_ZN52_INTERNAL_361876f1_21_activation_kernels_cu_9e3ffcd84cuda3std6ranges3__45__cpo4swapE
	.align		8
        /*0078*/ 	.dword	_ZN52_INTERNAL_361876f1_21_activation_kernels_cu_9e3ffcd84cuda3std6ranges3__45__cpo9iter_moveE
	.align		8
        /*0080*/ 	.dword	_ZN52_INTERNAL_361876f1_21_activation_kernels_cu_9e3ffcd84cuda3std6ranges3__45__cpo5beginE
	.align		8
        /*0088*/ 	.dword	_ZN52_INTERNAL_361876f1_21_activation_kernels_cu_9e3ffcd84cuda3std6ranges3__45__cpo3endE
	.align		8
        /*0090*/ 	.dword	_ZN52_INTERNAL_361876f1_21_activation_kernels_cu_9e3ffcd84cuda3std6ranges3__45__cpo6cbeginE
	.align		8
        /*0098*/ 	.dword	_ZN52_INTERNAL_361876f1_21_activation_kernels_cu_9e3ffcd84cuda3std6ranges3__45__cpo4cendE
	.align		8
        /*00a0*/ 	.dword	_ZN52_INTERNAL_361876f1_21_activation_kernels_cu_9e3ffcd84cuda3std6ranges3__45__cpo7advanceE
	.align		8
        /*00a8*/ 	.dword	_ZN52_INTERNAL_361876f1_21_activation_kernels_cu_9e3ffcd84cuda3std6ranges3__45__cpo9iter_swapE
	.align		8
        /*00b0*/ 	.dword	_ZN52_INTERNAL_361876f1_21_activation_kernels_cu_9e3ffcd84cuda3std6ranges3__45__cpo4nextE
	.align		8
        /*00b8*/ 	.dword	_ZN52_INTERNAL_361876f1_21_activation_kernels_cu_9e3ffcd84cuda3std6ranges3__45__cpo4prevE
	.align		8
        /*00c0*/ 	.dword	_ZN52_INTERNAL_361876f1_21_activation_kernels_cu_9e3ffcd84cuda3std6ranges3__45__cpo4dataE
	.align		8
        /*00c8*/ 	.dword	_ZN52_INTERNAL_361876f1_21_activation_kernels_cu_9e3ffcd84cuda3std6ranges3__45__cpo5cdataE
	.align		8
        /*00d0*/ 	.dword	_ZN52_INTERNAL_361876f1_21_activation_kernels_cu_9e3ffcd84cuda3std6ranges3__45__cpo4sizeE
	.align		8
        /*00d8*/ 	.dword	_ZN52_INTERNAL_361876f1_21_activation_kernels_cu_9e3ffcd84cuda3std6ranges3__45__cpo5ssizeE
	.align		8
        /*00e0*/ 	.dword	_ZN52_INTERNAL_361876f1_21_activation_kernels_cu_9e3ffcd84cuda3std6ranges3__45__cpo8distanceE
	.align		8
        /*00e8*/ 	.dword	_ZN52_INTERNAL_361876f1_21_activation_kernels_cu_9e3ffcd86thrust23THRUST_300001_SM_800_NS6system6detail10sequential3seqE
	.align		8
        /*00f0*/ 	.dword	$str$8
	.align		8
        /*00f8*/ 	.dword	$str$9
	.align		8
        /*0100*/ 	.dword	$str$10
	.align		8
        /*0108*/ 	.dword	__assertfail


//--------------------- .nv.constant0._ZN4vllm17activation_kernelIN3c108BFloat16EXadL_ZNS_17gelu_quick_kernelIS2_EET_RKS4_EELb0ELb0EEEvPS4_PS5_i --------------------------
	.section	.nv.constant0._ZN4vllm17activation_kernelIN3c108BFloat16EXadL_ZNS_17gelu_quick_kernelIS2_EET_RKS4_EELb0ELb0EEEvPS4_PS5_i,"a",@progbits
	.sectionflags	@""
	.align	4
.nv.constant0._ZN4vllm17activation_kernelIN3c108BFloat16EXadL_ZNS_17gelu_quick_kernelIS2_EET_RKS4_EELb0ELb0EEEvPS4_PS5_i:
	.zero		372


//--------------------- .nv.constant0._ZN4vllm17activation_kernelIN3c104HalfEXadL_ZNS_17gelu_quick_kernelIS2_EET_RKS4_EELb0ELb0EEEvPS4_PS5_i --------------------------
	.section	.nv.constant0._ZN4vllm17activation_kernelIN3c104HalfEXadL_ZNS_17gelu_quick_kernelIS2_EET_RKS4_EELb0ELb0EEEvPS4_PS5_i,"a",@progbits
	.sectionflags	@""
	.align	4
.nv.constant0._ZN4vllm17activation_kernelIN3c104HalfEXadL_ZNS_17gelu_quick_kernelIS2_EET_RKS4_EELb0ELb0EEEvPS4_PS5_i:
	.zero		372


//--------------------- .nv.constant0._ZN4vllm17activation_kernelIfXadL_ZNS_17gelu_quick_kernelIfEET_RKS2_EELb0ELb0EEEvPS2_PS3_i --------------------------
	.section	.nv.constant0._ZN4vllm17activation_kernelIfXadL_ZNS_17gelu_quick_kernelIfEET_RKS2_EELb0ELb0EEEvPS2_PS3_i,"a",@progbits
	.sectionflags	@""
	.align	4
.nv.constant0._ZN4vllm17activation_kernelIfXadL_ZNS_17gelu_quick_kernelIfEET_RKS2_EELb0ELb0EEEvPS2_PS3_i:
	.zero		372


//--------------------- .nv.constant0._ZN4vllm17activation_kernelIN3c108BFloat16EXadL_ZNS_17gelu_quick_kernelIS2_EET_RKS4_EELb1ELb0EEEvPS4_PS5_i --------------------------
	.section	.nv.constant0._ZN4vllm17activation_kernelIN3c108BFloat16EXadL_ZNS_17gelu_quick_kernelIS2_EET_RKS4_EELb1ELb0EEEvPS4_PS5_i,"a",@progbits
	.sectionflags	@""
	.align	4
.nv.constant0._ZN4vllm17activation_kernelIN3c108BFloat16EXadL_ZNS_17gelu_quick_kernelIS2_EET_RKS4_EELb1ELb0EEEvPS4_PS5_i:
	.zero		372


//--------------------- .nv.constant0._ZN4vllm17activation_kernelIN3c104HalfEXadL_ZNS_17gelu_quick_kernelIS2_EET_RKS4_EELb1ELb0EEEvPS4_PS5_i --------------------------
	.section	.nv.constant0._ZN4vllm17activation_kernelIN3c104HalfEXadL_ZNS_17gelu_quick_kernelIS2_EET_RKS4_EELb1ELb0EEEvPS4_PS5_i,"a",@progbits
	.sectionflags	@""
	.align	4
.nv.constant0._ZN4vllm17activation_kernelIN3c104HalfEXadL_ZNS_17gelu_quick_kernelIS2_EET_RKS4_EELb1ELb0EEEvPS4_PS5_i:
	.zero		372


//--------------------- .nv.constant0._ZN4vllm17activation_kernelIfXadL_ZNS_17gelu_quick_kernelIfEET_RKS2_EELb1ELb0EEEvPS2_PS3_i --------------------------
	.section	.nv.constant0._ZN4vllm17activation_kernelIfXadL_ZNS_17gelu_quick_kernelIfEET_RKS2_EELb1ELb0EEEvPS2_PS3_i,"a",@progbits
	.sectionflags	@""
	.align	4
.nv.constant0._ZN4vllm17activation_kernelIfXadL_ZNS_17gelu_quick_kernelIfEET_RKS2_EELb1ELb0EEEvPS2_PS3_i:
	.zero		372


//--------------------- .nv.constant0._ZN4vllm17activation_kernelIN3c108BFloat16EXadL_ZNS_17gelu_quick_kernelIS2_EET_RKS4_EELb1ELb1EEEvPS4_PS5_i --------------------------
	.section	.nv.constant0._ZN4vllm17activation_kernelIN3c108BFloat16EXadL_ZNS_17gelu_quick_kernelIS2_EET_RKS4_EELb1ELb1EEEvPS4_PS5_i,"a",@progbits
	.sectionflags	@""
	.align	4
.nv.constant0._ZN4vllm17activation_kernelIN3c108BFloat16EXadL_ZNS_17gelu_quick_kernelIS2_EET_RKS4_EELb1ELb1EEEvPS4_PS5_i:
	.zero		372


//--------------------- .nv.constant0._ZN4vllm17activation_kernelIN3c104HalfEXadL_ZNS_17gelu_quick_kernelIS2_EET_RKS4_EELb1ELb1EEEvPS4_PS5_i --------------------------
	.section	.nv.constant0._ZN4vllm17activation_kernelIN3c104HalfEXadL_ZNS_17gelu_quick_kernelIS2_EET_RKS4_EELb1ELb1EEEvPS4_PS5_i,"a",@progbits
	.sectionflags	@""
	.align	4
.nv.constant0._ZN4vllm17activation_kernelIN3c104HalfEXadL_ZNS_17gelu_quick_kernelIS2_EET_RKS4_EELb1ELb1EEEvPS4_PS5_i:
	.zero		372


//--------------------- .nv.constant0._ZN4vllm17activation_kernelIfXadL_ZNS_17gelu_quick_kernelIfEET_RKS2_EELb1ELb1EEEvPS2_PS3_i --------------------------
	.section	.nv.constant0._ZN4vllm17activation_kernelIfXadL_ZNS_17gelu_quick_kernelIfEET_RKS2_EELb1ELb1EEEvPS2_PS3_i,"a",@progbits
	.sectionflags	@""
	.align	4
.nv.constant0._ZN4vllm17activation_kernelIfXadL_ZNS_17gelu_quick_kernelIfEET_RKS2_EELb1ELb1EEEvPS2_PS3_i:
	.zero		372


//--------------------- .nv.constant0._ZN4vllm17activation_kernelIN3c108BFloat16EXadL_ZNS_16gelu_fast_kernelIS2_EET_RKS4_EELb0ELb0EEEvPS4_PS5_i --------------------------
	.section	.nv.constant0._ZN4vllm17activation_kernelIN3c108BFloat16EXadL_ZNS_16gelu_fast_kernelIS2_EET_RKS4_EELb0ELb0EEEvPS4_PS5_i,"a",@progbits
	.sectionflags	@""
	.align	4
.nv.constant0._ZN4vllm17activation_kernelIN3c108BFloat16EXadL_ZNS_16gelu_fast_kernelIS2_EET_RKS4_EELb0ELb0EEEvPS4_PS5_i:
	.zero		372


//--------------------- .nv.constant0._ZN4vllm17activation_kernelIN3c104HalfEXadL_ZNS_16gelu_fast_kernelIS2_EET_RKS4_EELb0ELb0EEEvPS4_PS5_i --------------------------
	.section	.nv.constant0._ZN4vllm17activation_kernelIN3c104HalfEXadL_ZNS_16gelu_fast_kernelIS2_EET_RKS4_EELb0ELb0EEEvPS4_PS5_i,"a",@progbits
	.sectionflags	@""
	.align	4
.nv.constant0._ZN4vllm17activation_kernelIN3c104HalfEXadL_ZNS_16gelu_fast_kernelIS2_EET_RKS4_EELb0ELb0EEEvPS4_PS5_i:
	.zero		372


//--------------------- .nv.constant0._ZN4vllm17activation_kernelIfXadL_ZNS_16gelu_fast_kernelIfEET_RKS2_EELb0ELb0EEEvPS2_PS3_i --------------------------
	.section	.nv.constant0._ZN4vllm17activation_kernelIfXadL_ZNS_16gelu_fast_kernelIfEET_RKS2_EELb0ELb0EEEvPS2_PS3_i,"a",@progbits
	.sectionflags	@""
	.align	4
.nv.constant0._ZN4vllm17activation_kernelIfXadL_ZNS_16gelu_fast_kernelIfEET_RKS2_EELb0ELb0EEEvPS2_PS3_i:
	.zero		372


//--------------------- .nv.constant0._ZN4vllm17activation_kernelIN3c108BFloat16EXadL_ZNS_16gelu_fast_kernelIS2_EET_RKS4_EELb1ELb0EEEvPS4_PS5_i --------------------------
	.section	.nv.constant0._ZN4vllm17activation_kernelIN3c108BFloat16EXadL_ZNS_16gelu_fast_kernelIS2_EET_RKS4_EELb1ELb0EEEvPS4_PS5_i,"a",@progbits
	.sectionflags	@""
	.align	4
.nv.constant0._ZN4vllm17activation_kernelIN3c108BFloat16EXadL_ZNS_16gelu_fast_kernelIS2_EET_RKS4_EELb1ELb0EEEvPS4_PS5_i:
	.zero		372


//--------------------- .nv.constant0._ZN4vllm17activation_kernelIN3c104HalfEXadL_ZNS_16gelu_fast_kernelIS2_EET_RKS4_EELb1ELb0EEEvPS4_PS5_i --------------------------
	.section	.nv.constant0._ZN4vllm17activation_kernelIN3c104HalfEXadL_ZNS_16gelu_fast_kernelIS2_EET_RKS4_EELb1ELb0EEEvPS4_PS5_i,"a",@progbits
	.sectionflags	@""
	.align	4
.nv.constant0._ZN4vllm17activation_kernelIN3c104HalfEXadL_ZNS_16gelu_fast_kernelIS2_EET_RKS4_EELb1ELb0EEEvPS4_PS5_i:
	.zero		372


//--------------------- .nv.constant0._ZN4vllm17activation_kernelIfXadL_ZNS_16gelu_fast_kernelIfEET_RKS2_EELb1ELb0EEEvPS2_PS3_i --------------------------
	.section	.nv.constant0._ZN4vllm17activation_kernelIfXadL_ZNS_16gelu_fast_kernelIfEET_RKS2_EELb1ELb0EEEvPS2_PS3_i,"a",@progbits
	.sectionflags	@""
	.align	4
.nv.constant0._ZN4vllm17activation_kernelIfXadL_ZNS_16gelu_fast_kernelIfEET_RKS2_EELb1ELb0EEEvPS2_PS3_i:
	.zero		372


//--------------------- .nv.constant0._ZN4vllm17activation_kernelIN3c108BFloat16EXadL_ZNS_16gelu_fast_kernelIS2_EET_RKS4_EELb1ELb1EEEvPS4_PS5_i --------------------------
	.section	.nv.constant0._ZN4vllm17activation_kernelIN3c108BFloat16EXadL_ZNS_16gelu_fast_kernelIS2_EET_RKS4_EELb1ELb1EEEvPS4_PS5_i,"a",@progbits
	.sectionflags	@""
	.align	4
.nv.constant0._ZN4vllm17activation_kernelIN3c108BFloat16EXadL_ZNS_16gelu_fast_kernelIS2_EET_RKS4_EELb1ELb1EEEvPS4_PS5_i:
	.zero		372


//--------------------- .nv.constant0._ZN4vllm17activation_kernelIN3c104HalfEXadL_ZNS_16gelu_fast_kernelIS2_EET_RKS4_EELb1ELb1EEEvPS4_PS5_i --------------------------
	.section	.nv.constant0._ZN4vllm17activation_kernelIN3c104HalfEXadL_ZNS_16gelu_fast_kernelIS2_EET_RKS4_EELb1ELb1EEEvPS4_PS5_i,"a",@progbits
	.sectionflags	@""
	.align	4
.nv.constant0._ZN4vllm17activation_kernelIN3c104HalfEXadL_ZNS_16gelu_fast_kernelIS2_EET_RKS4_EELb1ELb1EEEvPS4_PS5_i:
	.zero		372


//--------------------- .nv.constant0._ZN4vllm17activation_kernelIfXadL_ZNS_16gelu_fast_kernelIfEET_RKS2_EELb1ELb1EEEvPS2_PS3_i --------------------------
	.section	.nv.constant0._ZN4vllm17activation_kernelIfXadL_ZNS_16gelu_fast_kernelIfEET_RKS2_EELb1ELb1EEEvPS2_PS3_i,"a",@progbits
	.sectionflags	@""
	.align	4
.nv.constant0._ZN4vllm17activation_kernelIfXadL_ZNS_16gelu_fast_kernelIfEET_RKS2_EELb1ELb1EEEvPS2_PS3_i:
	.zero		372


//--------------------- .nv.constant0._ZN4vllm17activation_kernelIN3c108BFloat16EXadL_ZNS_15gelu_new_kernelIS2_EET_RKS4_EELb0ELb0EEEvPS4_PS5_i --------------------------
	.section	.nv.constant0._ZN4vllm17activation_kernelIN3c108BFloat16EXadL_ZNS_15gelu_new_kernelIS2_EET_RKS4_EELb0ELb0EEEvPS4_PS5_i,"a",@progbits
	.sectionflags	@""
	.align	4
.nv.constant0._ZN4vllm17activation_kernelIN3c108BFloat16EXadL_ZNS_15gelu_new_kernelIS2_EET_RKS4_EELb0ELb0EEEvPS4_PS5_i:
	.zero		372


//--------------------- .nv.constant0._ZN4vllm17activation_kernelIN3c104HalfEXadL_ZNS_15gelu_new_kernelIS2_EET_RKS4_EELb0ELb0EEEvPS4_PS5_i --------------------------
	.section	.nv.constant0._ZN4vllm17activation_kernelIN3c104HalfEXadL_ZNS_15gelu_new_kernelIS2_EET_RKS4_EELb0ELb0EEEvPS4_PS5_i,"a",@progbits
	.sectionflags	@""
	.align	4
.nv.constant0._ZN4vllm17activation_kernelIN3c104HalfEXadL_ZNS_15gelu_new_kernelIS2_EET_RKS4_EELb0ELb0EEEvPS4_PS5_i:
	.zero		372


//--------------------- .nv.constant0._ZN4vllm17activation_kernelIfXadL_ZNS_15gelu_new_kernelIfEET_RKS2_EELb0ELb0EEEvPS2_PS3_i --------------------------
	.section	.nv.constant0._ZN4vllm17activation_kernelIfXadL_ZNS_15gelu_new_kernelIfEET_RKS2_EELb0ELb0EEEvPS2_PS3_i,"a",@progbits
	.sectionflags	@""
	.align	4
.nv.constant0._ZN4vllm17activation_kernelIfXadL_ZNS_15gelu_new_kernelIfEET_RKS2_EELb0ELb0EEEvPS2_PS3_i:
	.zero		372


//--------------------- .nv.constant0._ZN4vllm17activation_kernelIN3c108BFloat16EXadL_ZNS_15gelu_new_kernelIS2_EET_RKS4_EELb1ELb0EEEvPS4_PS5_i --------------------------
	.section	.nv.constant0._ZN4vllm17activation_kernelIN3c108BFloat16EXadL_ZNS_15gelu_new_kernelIS2_EET_RKS4_EELb1ELb0EEEvPS4_PS5_i,"a",@progbits
	.sectionflags	@""
	.align	4
.nv.constant0._ZN4vllm17activation_kernelIN3c108BFloat16EXadL_ZNS_15gelu_new_kernelIS2_EET_RKS4_EELb1ELb0EEEvPS4_PS5_i:
	.zero		372


//--------------------- .nv.constant0._ZN4vllm17activation_kernelIN3c104HalfEXadL_ZNS_15gelu_new_kernelIS2_EET_RKS4_EELb1ELb0EEEvPS4_PS5_i --------------------------
	.section	.nv.constant0._ZN4vllm17activation_kernelIN3c104HalfEXadL_ZNS_15gelu_new_kernelIS2_EET_RKS4_EELb1ELb0EEEvPS4_PS5_i,"a",@progbits
	.sectionflags	@""
	.align	4
.nv.constant0._ZN4vllm17activation_kernelIN3c104HalfEXadL_ZNS_15gelu_new_kernelIS2_EET_RKS4_EELb1ELb0EEEvPS4_PS5_i:
	.zero		372


//--------------------- .nv.constant0._ZN4vllm17activation_kernelIfXadL_ZNS_15gelu_new_kernelIfEET_RKS2_EELb1ELb0EEEvPS2_PS3_i --------------------------
	.section	.nv.constant0._ZN4vllm17activation_kernelIfXadL_ZNS_15gelu_new_kernelIfEET_RKS2_EELb1ELb0EEEvPS2_PS3_i,"a",@progbits
	.sectionflags	@""
	.align	4
.nv.constant0._ZN4vllm17activation_kernelIfXadL_ZNS_15gelu_new_kernelIfEET_RKS2_EELb1ELb0EEEvPS2_PS3_i:
	.zero		372


//--------------------- .nv.constant0._ZN4vllm17activation_kernelIN3c108BFloat16EXadL_ZNS_15gelu_new_kernelIS2_EET_RKS4_EELb1ELb1EEEvPS4_PS5_i --------------------------
	.section	.nv.constant0._ZN4vllm17activation_kernelIN3c108BFloat16EXadL_ZNS_15gelu_new_kernelIS2_EET_RKS4_EELb1ELb1EEEvPS4_PS5_i,"a",@progbits
	.sectionflags	@""
	.align	4
.nv.constant0._ZN4vllm17activation_kernelIN3c108BFloat16EXadL_ZNS_15gelu_new_kernelIS2_EET_RKS4_EELb1ELb1EEEvPS4_PS5_i:
	.zero		372


//--------------------- .nv.constant0._ZN4vllm17activation_kernelIN3c104HalfEXadL_ZNS_15gelu_new_kernelIS2_EET_RKS4_EELb1ELb1EEEvPS4_PS5_i --------------------------
	.section	.nv.constant0._ZN4vllm17activation_kernelIN3c104HalfEXadL_ZNS_15gelu_new_kernelIS2_EET_RKS4_EELb1ELb1EEEvPS4_PS5_i,"a",@progbits
	.sectionflags	@""
	.align	4
.nv.constant0._ZN4vllm17activation_kernelIN3c104HalfEXadL_ZNS_15gelu_new_kernelIS2_EET_RKS4_EELb1ELb1EEEvPS4_PS5_i:
	.zero		372


//--------------------- .nv.constant0._ZN4vllm17activation_kernelIfXadL_ZNS_15gelu_new_kernelIfEET_RKS2_EELb1ELb1EEEvPS2_PS3_i --------------------------
	.section	.nv.constant0._ZN4vllm17activation_kernelIfXadL_ZNS_15gelu_new_kernelIfEET_RKS2_EELb1ELb1EEEvPS2_PS3_i,"a",@progbits
	.sectionflags	@""
	.align	4
.nv.constant0._ZN4vllm17activation_kernelIfXadL_ZNS_15gelu_new_kernelIfEET_RKS2_EELb1ELb1EEEvPS2_PS3_i:
	.zero		372


//--------------------- .nv.constant0._ZN4vllm24swigluoai_and_mul_kernelIN3c108BFloat16EXadL_ZNS_17swigluoai_and_mulIS2_EET_RKS4_S6_ffEEEEvPS4_PS5_iff --------------------------
	.section	.nv.constant0._ZN4vllm24swigluoai_and_mul_kernelIN3c108BFloat16EXadL_ZNS_17swigluoai_and_mulIS2_EET_RKS4_S6_ffEEEEvPS4_PS5_iff,"a",@progbits
	.sectionflags	@""
	.align	4
.nv.constant0._ZN4vllm24swigluoai_and_mul_kernelIN3c108BFloat16EXadL_ZNS_17swigluoai_and_mulIS2_EET_RKS4_S6_ffEEEEvPS4_PS5_iff:
	.zero		380


//--------------------- .nv.constant0._ZN4vllm24swigluoai_and_mul_kernelIN3c104HalfEXadL_ZNS_17swigluoai_and_mulIS2_EET_RKS4_S6_ffEEEEvPS4_PS5_iff --------------------------
	.section	.nv.constant0._ZN4vllm24swigluoai_and_mul_kernelIN3c104HalfEXadL_ZNS_17swigluoai_and_mulIS2_EET_RKS4_S6_ffEEEEvPS4_PS5_iff,"a",@progbits
	.sectionflags	@""
	.align	4
.nv.constant0._ZN4vllm24swigluoai_and_mul_kernelIN3c104HalfEXadL_ZNS_17swigluoai_and_mulIS2_EET_RKS4_S6_ffEEEEvPS4_PS5_iff:
	.zero		380


//--------------------- .nv.constant0._ZN4vllm24swigluoai_and_mul_kernelIfXadL_ZNS_17swigluoai_and_mulIfEET_RKS2_S4_ffEEEEvPS2_PS3_iff --------------------------
	.section	.nv.constant0._ZN4vllm24swigluoai_and_mul_kernelIfXadL_ZNS_17swigluoai_and_mulIfEET_RKS2_S4_ffEEEEvPS2_PS3_iff,"a",@progbits
	.sectionflags	@""
	.align	4
.nv.constant0._ZN4vllm24swigluoai_and_mul_kernelIfXadL_ZNS_17swigluoai_and_mulIfEET_RKS2_S4_ffEEEEvPS2_PS3_iff:
	.zero		380


//--------------------- .nv.constant0._ZN4vllm29act_and_mul_kernel_with_paramIN3c108BFloat16E14__nv_bfloat162XadL_ZNS_14fatrelu_kernelIS2_EET_RKS5_fEEXadL_ZNS_21packed_fatrelu_kernelIS3_EES5_S7_fEELb0ELb0EEEvPS5_PS6_if --------------------------
	.section	.nv.constant0._ZN4vllm29act_and_mul_kernel_with_paramIN3c108BFloat16E14__nv_bfloat162XadL_ZNS_14fatrelu_kernelIS2_EET_RKS5_fEEXadL_ZNS_21packed_fatrelu_kernelIS3_EES5_S7_fEELb0ELb0EEEvPS5_PS6_if,"a",@progbits
	.sectionflags	@""
	.align	4
.nv.constant0._ZN4vllm29act_and_mul_kernel_with_paramIN3c108BFloat16E14__nv_bfloat162XadL_ZNS_14fatrelu_kernelIS2_EET_RKS5_fEEXadL_ZNS_21packed_fatrelu_kernelIS3_EES5_S7_fEELb0ELb0EEEvPS5_PS6_if:
	.zero		376


//--------------------- .nv.constant0._ZN4vllm29act_and_mul_kernel_with_paramIN3c104HalfE7__half2XadL_ZNS_14fatrelu_kernelIS2_EET_RKS5_fEEXadL_ZNS_21packed_fatrelu_kernelIS3_EES5_S7_fEELb0ELb0EEEvPS5_PS6_if --------------------------
	.section	.nv.constant0._ZN4vllm29act_and_mul_kernel_with_paramIN3c104HalfE7__half2XadL_ZNS_14fatrelu_kernelIS2_EET_RKS5_fEEXadL_ZNS_21packed_fatrelu_kernelIS3_EES5_S7_fEELb0ELb0EEEvPS5_PS6_if,"a",@progbits
	.sectionflags	@""
	.align	4
.nv.constant0._ZN4vllm29act_and_mul_kernel_with_paramIN3c104HalfE7__half2XadL_ZNS_14fatrelu_kernelIS2_EET_RKS5_fEEXadL_ZNS_21packed_fatrelu_kernelIS3_EES5_S7_fEELb0ELb0EEEvPS5_PS6_if:
	.zero		376


//--------------------- .nv.constant0._ZN4vllm29act_and_mul_kernel_with_paramIf6float2XadL_ZNS_14fatrelu_kernelIfEET_RKS3_fEEXadL_ZNS_21packed_fatrelu_kernelIS1_EES3_S5_fEELb0ELb0EEEvPS3_PS4_if --------------------------
	.section	.nv.constant0._ZN4vllm29act_and_mul_kernel_with_paramIf6float2XadL_ZNS_14fatrelu_kernelIfEET_RKS3_fEEXadL_ZNS_21packed_fatrelu_kernelIS1_EES3_S5_fEELb0ELb0EEEvPS3_PS4_if,"a",@progbits
	.sectionflags	@""
	.align	4
.nv.constant0._ZN4vllm29act_and_mul_kernel_with_paramIf6float2XadL_ZNS_14fatrelu_kernelIfEET_RKS3_fEEXadL_ZNS_21packed_fatrelu_kernelIS1_EES3_S5_fEELb0ELb0EEEvPS3_PS4_if:
	.zero		376


//--------------------- .nv.constant0._ZN4vllm29act_and_mul_kernel_with_paramIN3c108BFloat16E14__nv_bfloat162XadL_ZNS_14fatrelu_kernelIS2_EET_RKS5_fEEXadL_ZNS_21packed_fatrelu_kernelIS3_EES5_S7_fEELb1ELb0EEEvPS5_PS6_if --------------------------
	.section	.nv.constant0._ZN4vllm29act_and_mul_kernel_with_paramIN3c108BFloat16E14__nv_bfloat162XadL_ZNS_14fatrelu_kernelIS2_EET_RKS5_fEEXadL_ZNS_21packed_fatrelu_kernelIS3_EES5_S7_fEELb1ELb0EEEvPS5_PS6_if,"a",@progbits
	.sectionflags	@""
	.align	4
.nv.constant0._ZN4vllm29act_and_mul_kernel_with_paramIN3c108BFloat16E14__nv_bfloat162XadL_ZNS_14fatrelu_kernelIS2_EET_RKS5_fEEXadL_ZNS_21packed_fatrelu_kernelIS3_EES5_S7_fEELb1ELb0EEEvPS5_PS6_if:
	.zero		376


//--------------------- .nv.constant0._ZN4vllm29act_and_mul_kernel_with_paramIN3c104HalfE7__half2XadL_ZNS_14fatrelu_kernelIS2_EET_RKS5_fEEXadL_ZNS_21packed_fatrelu_kernelIS3_EES5_S7_fEELb1ELb0EEEvPS5_PS6_if --------------------------
	.section	.nv.constant0._ZN4vllm29act_and_mul_kernel_with_paramIN3c104HalfE7__half2XadL_ZNS_14fatrelu_kernelIS2_EET_RKS5_fEEXadL_ZNS_21packed_fatrelu_kernelIS3_EES5_S7_fEELb1ELb0EEEvPS5_PS6_if,"a",@progbits
	.sectionflags	@""
	.align	4
.nv.constant0._ZN4vllm29act_and_mul_kernel_with_paramIN3c104HalfE7__half2XadL_ZNS_14fatrelu_kernelIS2_EET_RKS5_fEEXadL_ZNS_21packed_fatrelu_kernelIS3_EES5_S7_fEELb1ELb0EEEvPS5_PS6_if:
	.zero		376


//--------------------- .nv.constant0._ZN4vllm29act_and_mul_kernel_with_paramIf6float2XadL_ZNS_14fatrelu_kernelIfEET_RKS3_fEEXadL_ZNS_21packed_fatrelu_kernelIS1_EES3_S5_fEELb1ELb0EEEvPS3_PS4_if --------------------------
	.section	.nv.constant0._ZN4vllm29act_and_mul_kernel_with_paramIf6float2XadL_ZNS_14fatrelu_kernelIfEET_RKS3_fEEXadL_ZNS_21packed_fatrelu_kernelIS1_EES3_S5_fEELb1ELb0EEEvPS3_PS4_if,"a",@progbits
	.sectionflags	@""
	.align	4
.nv.constant0._ZN4vllm29act_and_mul_kernel_with_paramIf6float2XadL_ZNS_14fatrelu_kernelIfEET_RKS3_fEEXadL_ZNS_21packed_fatrelu_kernelIS1_EES3_S5_fEELb1ELb0EEEvPS3_PS4_if:
	.zero		376


//--------------------- .nv.constant0._ZN4vllm29act_and_mul_kernel_with_paramIN3c108BFloat16E14__nv_bfloat162XadL_ZNS_14fatrelu_kernelIS2_EET_RKS5_fEEXadL_ZNS_21packed_fatrelu_kernelIS3_EES5_S7_fEELb1ELb1EEEvPS5_PS6_if --------------------------
	.section	.nv.constant0._ZN4vllm29act_and_mul_kernel_with_paramIN3c108BFloat16E14__nv_bfloat162XadL_ZNS_14fatrelu_kernelIS2_EET_RKS5_fEEXadL_ZNS_21packed_fatrelu_kernelIS3_EES5_S7_fEELb1ELb1EEEvPS5_PS6_if,"a",@progbits
	.sectionflags	@""
	.align	4
.nv.constant0._ZN4vllm29act_and_mul_kernel_with_paramIN3c108BFloat16E14__nv_bfloat162XadL_ZNS_14fatrelu_kernelIS2_EET_RKS5_fEEXadL_ZNS_21packed_fatrelu_kernelIS3_EES5_S7_fEELb1ELb1EEEvPS5_PS6_if:
	.zero		376


//--------------------- .nv.constant0._ZN4vllm29act_and_mul_kernel_with_paramIN3c104HalfE7__half2XadL_ZNS_14fatrelu_kernelIS2_EET_RKS5_fEEXadL_ZNS_21packed_fatrelu_kernelIS3_EES5_S7_fEELb1ELb1EEEvPS5_PS6_if --------------------------
	.section	.nv.constant0._ZN4vllm29act_and_mul_kernel_with_paramIN3c104HalfE7__half2XadL_ZNS_14fatrelu_kernelIS2_EET_RKS5_fEEXadL_ZNS_21packed_fatrelu_kernelIS3_EES5_S7_fEELb1ELb1EEEvPS5_PS6_if,"a",@progbits
	.sectionflags	@""
	.align	4
.nv.constant0._ZN4vllm29act_and_mul_kernel_with_paramIN3c104HalfE7__half2XadL_ZNS_14fatrelu_kernelIS2_EET_RKS5_fEEXadL_ZNS_21packed_fatrelu_kernelIS3_EES5_S7_fEELb1ELb1EEEvPS5_PS6_if:
	.zero		376


//--------------------- .nv.constant0._ZN4vllm29act_and_mul_kernel_with_paramIf6float2XadL_ZNS_14fatrelu_kernelIfEET_RKS3_fEEXadL_ZNS_21packed_fatrelu_kernelIS1_EES3_S5_fEELb1ELb1EEEvPS3_PS4_if --------------------------
	.section	.nv.constant0._ZN4vllm29act_and_mul_kernel_with_paramIf6float2XadL_ZNS_14fatrelu_kernelIfEET_RKS3_fEEXadL_ZNS_21packed_fatrelu_kernelIS1_EES3_S5_fEELb1ELb1EEEvPS3_PS4_if,"a",@progbits
	.sectionflags	@""
	.align	4
.nv.constant0._ZN4vllm29act_and_mul_kernel_with_paramIf6float2XadL_ZNS_14fatrelu_kernelIfEET_RKS3_fEEXadL_ZNS_21packed_fatrelu_kernelIS1_EES3_S5_fEELb1ELb1EEEvPS3_PS4_if:
	.zero		376


//--------------------- .nv.constant0._ZN4vllm18act_and_mul_kernelIN3c108BFloat16E14__nv_bfloat162XadL_ZNS_16gelu_tanh_kernelIS2_EET_RKS5_EEXadL_ZNS_23packed_gelu_tanh_kernelIS3_EES5_S7_EELb1ELb0ELb0EEEvPS5_PS6_i --------------------------
	.section	.nv.constant0._ZN4vllm18act_and_mul_kernelIN3c108BFloat16E14__nv_bfloat162XadL_ZNS_16gelu_tanh_kernelIS2_EET_RKS5_EEXadL_ZNS_23packed_gelu_tanh_kernelIS3_EES5_S7_EELb1ELb0ELb0EEEvPS5_PS6_i,"a",@progbits
	.sectionflags	@""
	.align	4
.nv.constant0._ZN4vllm18act_and_mul_kernelIN3c108BFloat16E14__nv_bfloat162XadL_ZNS_16gelu_tanh_kernelIS2_EET_RKS5_EEXadL_ZNS_23packed_gelu_tanh_kernelIS3_EES5_S7_EELb1ELb0ELb0EEEvPS5_PS6_i:
	.zero		372


//--------------------- .nv.constant0._ZN4vllm18act_and_mul_kernelIN3c104HalfE7__half2XadL_ZNS_16gelu_tanh_kernelIS2_EET_RKS5_EEXadL_ZNS_23packed_gelu_tanh_kernelIS3_EES5_S7_EELb1ELb0ELb0EEEvPS5_PS6_i --------------------------
	.section	.nv.constant0._ZN4vllm18act_and_mul_kernelIN3c104HalfE7__half2XadL_ZNS_16gelu_tanh_kernelIS2_EET_RKS5_EEXadL_ZNS_23packed_gelu_tanh_kernelIS3_EES5_S7_EELb1ELb0ELb0EEEvPS5_PS6_i,"a",@progbits
	.sectionflags	@""
	.align	4
.nv.constant0._ZN4vllm18act_and_mul_kernelIN3c104HalfE7__half2XadL_ZNS_16gelu_tanh_kernelIS2_EET_RKS5_EEXadL_ZNS_23packed_gelu_tanh_kernelIS3_EES5_S7_EELb1ELb0ELb0EEEvPS5_PS6_i:
	.zero		372


//--------------------- .nv.constant0._ZN4vllm18act_and_mul_kernelIf6float2XadL_ZNS_16gelu_tanh_kernelIfEET_RKS3_EEXadL_ZNS_23packed_gelu_tanh_kernelIS1_EES3_S5_EELb1ELb0ELb0EEEvPS3_PS4_i --------------------------
	.section	.nv.constant0._ZN4vllm18act_and_mul_kernelIf6float2XadL_ZNS_16gelu_tanh_kernelIfEET_RKS3_EEXadL_ZNS_23packed_gelu_tanh_kernelIS1_EES3_S5_EELb1ELb0ELb0EEEvPS3_PS4_i,"a",@progbits
	.sectionflags	@""
	.align	4
.nv.constant0._ZN4vllm18act_and_mul_kernelIf6float2XadL_ZNS_16gelu_tanh_kernelIfEET_RKS3_EEXadL_ZNS_23packed_gelu_tanh_kernelIS1_EES3_S5_EELb1ELb0ELb0EEEvPS3_PS4_i:
	.zero		372


//--------------------- .nv.constant0._ZN4vllm18act_and_mul_kernelIN3c108BFloat16E14__nv_bfloat162XadL_ZNS_16gelu_tanh_kernelIS2_EET_RKS5_EEXadL_ZNS_23packed_gelu_tanh_kernelIS3_EES5_S7_EELb1ELb1ELb0EEEvPS5_PS6_i --------------------------
	.section	.nv.constant0._ZN4vllm18act_and_mul_kernelIN3c108BFloat16E14__nv_bfloat162XadL_ZNS_16gelu_tanh_kernelIS2_EET_RKS5_EEXadL_ZNS_23packed_gelu_tanh_kernelIS3_EES5_S7_EELb1ELb1ELb0EEEvPS5_PS6_i,"a",@progbits
	.sectionflags	@""
	.align	4
.nv.constant0._ZN4vllm18act_and_mul_kernelIN3c108BFloat16E14__nv_bfloat162XadL_ZNS_16gelu_tanh_kernelIS2_EET_RKS5_EEXadL_ZNS_23packed_gelu_tanh_kernelIS3_EES5_S7_EELb1ELb1ELb0EEEvPS5_PS6_i:
	.zero		372


//--------------------- .nv.constant0._ZN4vllm18act_and_mul_kernelIN3c104HalfE7__half2XadL_ZNS_16gelu_tanh_kernelIS2_EET_RKS5_EEXadL_ZNS_23packed_gelu_tanh_kernelIS3_EES5_S7_EELb1ELb1ELb0EEEvPS5_PS6_i --------------------------
	.section	.nv.constant0._ZN4vllm18act_and_mul_kernelIN3c104HalfE7__half2XadL_ZNS_16gelu_tanh_kernelIS2_EET_RKS5_EEXadL_ZNS_23packed_gelu_tanh_kernelIS3_EES5_S7_EELb1ELb1ELb0EEEvPS5_PS6_i,"a",@progbits
	.sectionflags	@""
	.align	4
.nv.constant0._ZN4vllm18act_and_mul_kernelIN3c104HalfE7__half2XadL_ZNS_16gelu_tanh_kernelIS2_EET_RKS5_EEXadL_ZNS_23packed_gelu_tanh_kernelIS3_EES5_S7_EELb1ELb1ELb0EEEvPS5_PS6_i:
	.zero		372


//--------------------- .nv.constant0._ZN4vllm18act_and_mul_kernelIf6float2XadL_ZNS_16gelu_tanh_kernelIfEET_RKS3_EEXadL_ZNS_23packed_gelu_tanh_kernelIS1_EES3_S5_EELb1ELb1ELb0EEEvPS3_PS4_i --------------------------
	.section	.nv.constant0._ZN4vllm18act_and_mul_kernelIf6float2XadL_ZNS_16gelu_tanh_kernelIfEET_RKS3_EEXadL_ZNS_23packed_gelu_tanh_kernelIS1_EES3_S5_EELb1ELb1ELb0EEEvPS3_PS4_i,"a",@progbits
	.sectionflags	@""
	.align	4
.nv.constant0._ZN4vllm18act_and_mul_kernelIf6float2XadL_ZNS_16gelu_tanh_kernelIfEET_RKS3_EEXadL_ZNS_23packed_gelu_tanh_kernelIS1_EES3_S5_EELb1ELb1ELb0EEEvPS3_PS4_i:
	.zero		372


//--------------------- .nv.constant0._ZN4vllm18act_and_mul_kernelIN3c108BFloat16E14__nv_bfloat162XadL_ZNS_16gelu_tanh_kernelIS2_EET_RKS5_EEXadL_ZNS_23packed_gelu_tanh_kernelIS3_EES5_S7_EELb1ELb1ELb1EEEvPS5_PS6_i --------------------------
	.section	.nv.constant0._ZN4vllm18act_and_mul_kernelIN3c108BFloat16E14__nv_bfloat162XadL_ZNS_16gelu_tanh_kernelIS2_EET_RKS5_EEXadL_ZNS_23packed_gelu_tanh_kernelIS3_EES5_S7_EELb1ELb1ELb1EEEvPS5_PS6_i,"a",@progbits
	.sectionflags	@""
	.align	4
.nv.constant0._ZN4vllm18act_and_mul_kernelIN3c108BFloat16E14__nv_bfloat162XadL_ZNS_16gelu_tanh_kernelIS2_EET_RKS5_EEXadL_ZNS_23packed_gelu_tanh_kernelIS3_EES5_S7_EELb1ELb1ELb1EEEvPS5_PS6_i:
	.zero		372


//--------------------- .nv.constant0._ZN4vllm18act_and_mul_kernelIN3c104HalfE7__half2XadL_ZNS_16gelu_tanh_kernelIS2_EET_RKS5_EEXadL_ZNS_23packed_gelu_tanh_kernelIS3_EES5_S7_EELb1ELb1ELb1EEEvPS5_PS6_i --------------------------
	.section	.nv.constant0._ZN4vllm18act_and_mul_kernelIN3c104HalfE7__half2XadL_ZNS_16gelu_tanh_kernelIS2_EET_RKS5_EEXadL_ZNS_23packed_gelu_tanh_kernelIS3_EES5_S7_EELb1ELb1ELb1EEEvPS5_PS6_i,"a",@progbits
	.sectionflags	@""
	.align	4
.nv.constant0._ZN4vllm18act_and_mul_kernelIN3c104HalfE7__half2XadL_ZNS_16gelu_tanh_kernelIS2_EET_RKS5_EEXadL_ZNS_23packed_gelu_tanh_kernelIS3_EES5_S7_EELb1ELb1ELb1EEEvPS5_PS6_i:
	.zero		372


//--------------------- .nv.constant0._ZN4vllm18act_and_mul_kernelIf6float2XadL_ZNS_16gelu_tanh_kernelIfEET_RKS3_EEXadL_ZNS_23packed_gelu_tanh_kernelIS1_EES3_S5_EELb1ELb1ELb1EEEvPS3_PS4_i --------------------------
	.section	.nv.constant0._ZN4vllm18act_and_mul_kernelIf6float2XadL_ZNS_16gelu_tanh_kernelIfEET_RKS3_EEXadL_ZNS_23packed_gelu_tanh_kernelIS1_EES3_S5_EELb1ELb1ELb1EEEvPS3_PS4_i,"a",@progbits
	.sectionflags	@""
	.align	4
.nv.constant0._ZN4vllm18act_and_mul_kernelIf6float2XadL_ZNS_16gelu_tanh_kernelIfEET_RKS3_EEXadL_ZNS_23packed_gelu_tanh_kernelIS1_EES3_S5_EELb1ELb1ELb1EEEvPS3_PS4_i:
	.zero		372


//--------------------- .nv.constant0._ZN4vllm18act_and_mul_kernelIN3c108BFloat16E14__nv_bfloat162XadL_ZNS_11gelu_kernelIS2_EET_RKS5_EEXadL_ZNS_18packed_gelu_kernelIS3_EES5_S7_EELb1ELb0ELb0EEEvPS5_PS6_i --------------------------
	.section	.nv.constant0._ZN4vllm18act_and_mul_kernelIN3c108BFloat16E14__nv_bfloat162XadL_ZNS_11gelu_kernelIS2_EET_RKS5_EEXadL_ZNS_18packed_gelu_kernelIS3_EES5_S7_EELb1ELb0ELb0EEEvPS5_PS6_i,"a",@progbits
	.sectionflags	@""
	.align	4
.nv.constant0._ZN4vllm18act_and_mul_kernelIN3c108BFloat16E14__nv_bfloat162XadL_ZNS_11gelu_kernelIS2_EET_RKS5_EEXadL_ZNS_18packed_gelu_kernelIS3_EES5_S7_EELb1ELb0ELb0EEEvPS5_PS6_i:
	.zero		372


//--------------------- .nv.constant0._ZN4vllm18act_and_mul_kernelIN3c104HalfE7__half2XadL_ZNS_11gelu_kernelIS2_EET_RKS5_EEXadL_ZNS_18packed_gelu_kernelIS3_EES5_S7_EELb1ELb0ELb0EEEvPS5_PS6_i --------------------------
	.section	.nv.constant0._ZN4vllm18act_and_mul_kernelIN3c104HalfE7__half2XadL_ZNS_11gelu_kernelIS2_EET_RKS5_EEXadL_ZNS_18packed_gelu_kernelIS3_EES5_S7_EELb1ELb0ELb0EEEvPS5_PS6_i,"a",@progbits
	.sectionflags	@""
	.align	4
.nv.constant0._ZN4vllm18act_and_mul_kernelIN3c104HalfE7__half2XadL_ZNS_11gelu_kernelIS2_EET_RKS5_EEXadL_ZNS_18packed_gelu_kernelIS3_EES5_S7_EELb1ELb0ELb0EEEvPS5_PS6_i:
	.zero		372


//--------------------- .nv.constant0._ZN4vllm18act_and_mul_kernelIf6float2XadL_ZNS_11gelu_kernelIfEET_RKS3_EEXadL_ZNS_18packed_gelu_kernelIS1_EES3_S5_EELb1ELb0ELb0EEEvPS3_PS4_i --------------------------
	.section	.nv.constant0._ZN4vllm18act_and_mul_kernelIf6float2XadL_ZNS_11gelu_kernelIfEET_RKS3_EEXadL_ZNS_18packed_gelu_kernelIS1_EES3_S5_EELb1ELb0ELb0EEEvPS3_PS4_i,"a",@progbits
	.sectionflags	@""
	.align	4
.nv.constant0._ZN4vllm18act_and_mul_kernelIf6float2XadL_ZNS_11gelu_kernelIfEET_RKS3_EEXadL_ZNS_18packed_gelu_kernelIS1_EES3_S5_EELb1ELb0ELb0EEEvPS3_PS4_i:
	.zero		372


//--------------------- .nv.constant0._ZN4vllm18act_and_mul_kernelIN3c108BFloat16E14__nv_bfloat162XadL_ZNS_11gelu_kernelIS2_EET_RKS5_EEXadL_ZNS_18packed_gelu_kernelIS3_EES5_S7_EELb1ELb1ELb0EEEvPS5_PS6_i --------------------------
	.section	.nv.constant0._ZN4vllm18act_and_mul_kernelIN3c108BFloat16E14__nv_bfloat162XadL_ZNS_11gelu_kernelIS2_EET_RKS5_EEXadL_ZNS_18packed_gelu_kernelIS3_EES5_S7_EELb1ELb1ELb0EEEvPS5_PS6_i,"a",@progbits
	.sectionflags	@""
	.align	4
.nv.constant0._ZN4vllm18act_and_mul_kernelIN3c108BFloat16E14__nv_bfloat162XadL_ZNS_11gelu_kernelIS2_EET_RKS5_EEXadL_ZNS_18packed_gelu_kernelIS3_EES5_S7_EELb1ELb1ELb0EEEvPS5_PS6_i:
	.zero		372


//--------------------- .nv.constant0._ZN4vllm18act_and_mul_kernelIN3c104HalfE7__half2XadL_ZNS_11gelu_kernelIS2_EET_RKS5_EEXadL_ZNS_18packed_gelu_kernelIS3_EES5_S7_EELb1ELb1ELb0EEEvPS5_PS6_i --------------------------
	.section	.nv.constant0._ZN4vllm18act_and_mul_kernelIN3c104HalfE7__half2XadL_ZNS_11gelu_kernelIS2_EET_RKS5_EEXadL_ZNS_18packed_gelu_kernelIS3_EES5_S7_EELb1ELb1ELb0EEEvPS5_PS6_i,"a",@progbits
	.sectionflags	@""
	.align	4
.nv.constant0._ZN4vllm18act_and_mul_kernelIN3c104HalfE7__half2XadL_ZNS_11gelu_kernelIS2_EET_RKS5_EEXadL_ZNS_18packed_gelu_kernelIS3_EES5_S7_EELb1ELb1ELb0EEEvPS5_PS6_i:
	.zero		372


//--------------------- .nv.constant0._ZN4vllm18act_and_mul_kernelIf6float2XadL_ZNS_11gelu_kernelIfEET_RKS3_EEXadL_ZNS_18packed_gelu_kernelIS1_EES3_S5_EELb1ELb1ELb0EEEvPS3_PS4_i --------------------------
	.section	.nv.constant0._ZN4vllm18act_and_mul_kernelIf6float2XadL_ZNS_11gelu_kernelIfEET_RKS3_EEXadL_ZNS_18packed_gelu_kernelIS1_EES3_S5_EELb1ELb1ELb0EEEvPS3_PS4_i,"a",@progbits
	.sectionflags	@""
	.align	4
.nv.constant0._ZN4vllm18act_and_mul_kernelIf6float2XadL_ZNS_11gelu_kernelIfEET_RKS3_EEXadL_ZNS_18packed_gelu_kernelIS1_EES3_S5_EELb1ELb1ELb0EEEvPS3_PS4_i:
	.zero		372


//--------------------- .nv.constant0._ZN4vllm18act_and_mul_kernelIN3c108BFloat16E14__nv_bfloat162XadL_ZNS_11gelu_kernelIS2_EET_RKS5_EEXadL_ZNS_18packed_gelu_kernelIS3_EES5_S7_EELb1ELb1ELb1EEEvPS5_PS6_i --------------------------
	.section	.nv.constant0._ZN4vllm18act_and_mul_kernelIN3c108BFloat16E14__nv_bfloat162XadL_ZNS_11gelu_kernelIS2_EET_RKS5_EEXadL_ZNS_18packed_gelu_kernelIS3_EES5_S7_EELb1ELb1ELb1EEEvPS5_PS6_i,"a",@progbits
	.sectionflags	@""
	.align	4
.nv.constant0._ZN4vllm18act_and_mul_kernelIN3c108BFloat16E14__nv_bfloat162XadL_ZNS_11gelu_kernelIS2_EET_RKS5_EEXadL_ZNS_18packed_gelu_kernelIS3_EES5_S7_EELb1ELb1ELb1EEEvPS5_PS6_i:
	.zero		372


//--------------------- .nv.constant0._ZN4vllm18act_and_mul_kernelIN3c104HalfE7__half2XadL_ZNS_11gelu_kernelIS2_EET_RKS5_EEXadL_ZNS_18packed_gelu_kernelIS3_EES5_S7_EELb1ELb1ELb1EEEvPS5_PS6_i --------------------------
	.section	.nv.constant0._ZN4vllm18act_and_mul_kernelIN3c104HalfE7__half2XadL_ZNS_11gelu_kernelIS2_EET_RKS5_EEXadL_ZNS_18packed_gelu_kernelIS3_EES5_S7_EELb1ELb1ELb1EEEvPS5_PS6_i,"a",@progbits
	.sectionflags	@""
	.align	4
.nv.constant0._ZN4vllm18act_and_mul_kernelIN3c104HalfE7__half2XadL_ZNS_11gelu_kernelIS2_EET_RKS5_EEXadL_ZNS_18packed_gelu_kernelIS3_EES5_S7_EELb1ELb1ELb1EEEvPS5_PS6_i:
	.zero		372


//--------------------- .nv.constant0._ZN4vllm18act_and_mul_kernelIf6float2XadL_ZNS_11gelu_kernelIfEET_RKS3_EEXadL_ZNS_18packed_gelu_kernelIS1_EES3_S5_EELb1ELb1ELb1EEEvPS3_PS4_i --------------------------
	.section	.nv.constant0._ZN4vllm18act_and_mul_kernelIf6float2XadL_ZNS_11gelu_kernelIfEET_RKS3_EEXadL_ZNS_18packed_gelu_kernelIS1_EES3_S5_EELb1ELb1ELb1EEEvPS3_PS4_i,"a",@progbits
	.sectionflags	@""
	.align	4
.nv.constant0._ZN4vllm18act_and_mul_kernelIf6float2XadL_ZNS_11gelu_kernelIfEET_RKS3_EEXadL_ZNS_18packed_gelu_kernelIS1_EES3_S5_EELb1ELb1ELb1EEEvPS3_PS4_i:
	.zero		372


//--------------------- .nv.constant0._ZN4vllm18act_and_mul_kernelIN3c108BFloat16E14__nv_bfloat162XadL_ZNS_11silu_kernelIS2_EET_RKS5_EEXadL_ZNS_18packed_silu_kernelIS3_EES5_S7_EELb0ELb0ELb0EEEvPS5_PS6_i --------------------------
	.section	.nv.constant0._ZN4vllm18act_and_mul_kernelIN3c108BFloat16E14__nv_bfloat162XadL_ZNS_11silu_kernelIS2_EET_RKS5_EEXadL_ZNS_18packed_silu_kernelIS3_EES5_S7_EELb0ELb0ELb0EEEvPS5_PS6_i,"a",@progbits
	.sectionflags	@""
	.align	4
.nv.constant0._ZN4vllm18act_and_mul_kernelIN3c108BFloat16E14__nv_bfloat162XadL_ZNS_11silu_kernelIS2_EET_RKS5_EEXadL_ZNS_18packed_silu_kernelIS3_EES5_S7_EELb0ELb0ELb0EEEvPS5_PS6_i:
	.zero		372


//--------------------- .nv.constant0._ZN4vllm18act_and_mul_kernelIN3c104HalfE7__half2XadL_ZNS_11silu_kernelIS2_EET_RKS5_EEXadL_ZNS_18packed_silu_kernelIS3_EES5_S7_EELb0ELb0ELb0EEEvPS5_PS6_i --------------------------
	.section	.nv.constant0._ZN4vllm18act_and_mul_kernelIN3c104HalfE7__half2XadL_ZNS_11silu_kernelIS2_EET_RKS5_EEXadL_ZNS_18packed_silu_kernelIS3_EES5_S7_EELb0ELb0ELb0EEEvPS5_PS6_i,"a",@progbits
	.sectionflags	@""
	.align	4
.nv.constant0._ZN4vllm18act_and_mul_kernelIN3c104HalfE7__half2XadL_ZNS_11silu_kernelIS2_EET_RKS5_EEXadL_ZNS_18packed_silu_kernelIS3_EES5_S7_EELb0ELb0ELb0EEEvPS5_PS6_i:
	.zero		372


//--------------------- .nv.constant0._ZN4vllm18act_and_mul_kernelIf6float2XadL_ZNS_11silu_kernelIfEET_RKS3_EEXadL_ZNS_18packed_silu_kernelIS1_EES3_S5_EELb0ELb0ELb0EEEvPS3_PS4_i --------------------------
	.section	.nv.constant0._ZN4vllm18act_and_mul_kernelIf6float2XadL_ZNS_11silu_kernelIfEET_RKS3_EEXadL_ZNS_18packed_silu_kernelIS1_EES3_S5_EELb0ELb0ELb0EEEvPS3_PS4_i,"a",@progbits
	.sectionflags	@""
	.align	4
.nv.constant0._ZN4vllm18act_and_mul_kernelIf6float2XadL_ZNS_11silu_kernelIfEET_RKS3_EEXadL_ZNS_18packed_silu_kernelIS1_EES3_S5_EELb0ELb0ELb0EEEvPS3_PS4_i:
	.zero		372


//--------------------- .nv.constant0._ZN4vllm18act_and_mul_kernelIN3c108BFloat16E14__nv_bfloat162XadL_ZNS_11silu_kernelIS2_EET_RKS5_EEXadL_ZNS_18packed_silu_kernelIS3_EES5_S7_EELb0ELb1ELb0EEEvPS5_PS6_i --------------------------
	.section	.nv.constant0._ZN4vllm18act_and_mul_kernelIN3c108BFloat16E14__nv_bfloat162XadL_ZNS_11silu_kernelIS2_EET_RKS5_EEXadL_ZNS_18packed_silu_kernelIS3_EES5_S7_EELb0ELb1ELb0EEEvPS5_PS6_i,"a",@progbits
	.sectionflags	@""
	.align	4
.nv.constant0._ZN4vllm18act_and_mul_kernelIN3c108BFloat16E14__nv_bfloat162XadL_ZNS_11silu_kernelIS2_EET_RKS5_EEXadL_ZNS_18packed_silu_kernelIS3_EES5_S7_EELb0ELb1ELb0EEEvPS5_PS6_i:
	.zero		372


//--------------------- .nv.constant0._ZN4vllm18act_and_mul_kernelIN3c104HalfE7__half2XadL_ZNS_11silu_kernelIS2_EET_RKS5_EEXadL_ZNS_18packed_silu_kernelIS3_EES5_S7_EELb0ELb1ELb0EEEvPS5_PS6_i --------------------------
	.section	.nv.constant0._ZN4vllm18act_and_mul_kernelIN3c104HalfE7__half2XadL_ZNS_11silu_kernelIS2_EET_RKS5_EEXadL_ZNS_18packed_silu_kernelIS3_EES5_S7_EELb0ELb1ELb0EEEvPS5_PS6_i,"a",@progbits
	.sectionflags	@""
	.align	4
.nv.constant0._ZN4vllm18act_and_mul_kernelIN3c104HalfE7__half2XadL_ZNS_11silu_kernelIS2_EET_RKS5_EEXadL_ZNS_18packed_silu_kernelIS3_EES5_S7_EELb0ELb1ELb0EEEvPS5_PS6_i:
	.zero		372


//--------------------- .nv.constant0._ZN4vllm18act_and_mul_kernelIf6float2XadL_ZNS_11silu_kernelIfEET_RKS3_EEXadL_ZNS_18packed_silu_kernelIS1_EES3_S5_EELb0ELb1ELb0EEEvPS3_PS4_i --------------------------
	.section	.nv.constant0._ZN4vllm18act_and_mul_kernelIf6float2XadL_ZNS_11silu_kernelIfEET_RKS3_EEXadL_ZNS_18packed_silu_kernelIS1_EES3_S5_EELb0ELb1ELb0EEEvPS3_PS4_i,"a",@progbits
	.sectionflags	@""
	.align	4
.nv.constant0._ZN4vllm18act_and_mul_kernelIf6float2XadL_ZNS_11silu_kernelIfEET_RKS3_EEXadL_ZNS_18packed_silu_kernelIS1_EES3_S5_EELb0ELb1ELb0EEEvPS3_PS4_i:
	.zero		372


//--------------------- .nv.constant0._ZN4vllm18act_and_mul_kernelIN3c108BFloat16E14__nv_bfloat162XadL_ZNS_11silu_kernelIS2_EET_RKS5_EEXadL_ZNS_18packed_silu_kernelIS3_EES5_S7_EELb0ELb1ELb1EEEvPS5_PS6_i --------------------------
	.section	.nv.constant0._ZN4vllm18act_and_mul_kernelIN3c108BFloat16E14__nv_bfloat162XadL_ZNS_11silu_kernelIS2_EET_RKS5_EEXadL_ZNS_18packed_silu_kernelIS3_EES5_S7_EELb0ELb1ELb1EEEvPS5_PS6_i,"a",@progbits
	.sectionflags	@""
	.align	4
.nv.constant0._ZN4vllm18act_and_mul_kernelIN3c108BFloat16E14__nv_bfloat162XadL_ZNS_11silu_kernelIS2_EET_RKS5_EEXadL_ZNS_18packed_silu_kernelIS3_EES5_S7_EELb0ELb1ELb1EEEvPS5_PS6_i:
	.zero		372


//--------------------- .nv.constant0._ZN4vllm18act_and_mul_kernelIN3c104HalfE7__half2XadL_ZNS_11silu_kernelIS2_EET_RKS5_EEXadL_ZNS_18packed_silu_kernelIS3_EES5_S7_EELb0ELb1ELb1EEEvPS5_PS6_i --------------------------
	.section	.nv.constant0._ZN4vllm18act_and_mul_kernelIN3c104HalfE7__half2XadL_ZNS_11silu_kernelIS2_EET_RKS5_EEXadL_ZNS_18packed_silu_kernelIS3_EES5_S7_EELb0ELb1ELb1EEEvPS5_PS6_i,"a",@progbits
	.sectionflags	@""
	.align	4
.nv.constant0._ZN4vllm18act_and_mul_kernelIN3c104HalfE7__half2XadL_ZNS_11silu_kernelIS2_EET_RKS5_EEXadL_ZNS_18packed_silu_kernelIS3_EES5_S7_EELb0ELb1ELb1EEEvPS5_PS6_i:
	.zero		372


//--------------------- .nv.constant0._ZN4vllm18act_and_mul_kernelIf6float2XadL_ZNS_11silu_kernelIfEET_RKS3_EEXadL_ZNS_18packed_silu_kernelIS1_EES3_S5_EELb0ELb1ELb1EEEvPS3_PS4_i --------------------------
	.section	.nv.constant0._ZN4vllm18act_and_mul_kernelIf6float2XadL_ZNS_11silu_kernelIfEET_RKS3_EEXadL_ZNS_18packed_silu_kernelIS1_EES3_S5_EELb0ELb1ELb1EEEvPS3_PS4_i,"a",@progbits
	.sectionflags	@""
	.align	4
.nv.constant0._ZN4vllm18act_and_mul_kernelIf6float2XadL_ZNS_11silu_kernelIfEET_RKS3_EEXadL_ZNS_18packed_silu_kernelIS1_EES3_S5_EELb0ELb1ELb1EEEvPS3_PS4_i:
	.zero		372


//--------------------- .nv.constant0._ZN4vllm18act_and_mul_kernelIN3c108BFloat16E14__nv_bfloat162XadL_ZNS_11silu_kernelIS2_EET_RKS5_EEXadL_ZNS_18packed_silu_kernelIS3_EES5_S7_EELb1ELb0ELb0EEEvPS5_PS6_i --------------------------
	.section	.nv.constant0._ZN4vllm18act_and_mul_kernelIN3c108BFloat16E14__nv_bfloat162XadL_ZNS_11silu_kernelIS2_EET_RKS5_EEXadL_ZNS_18packed_silu_kernelIS3_EES5_S7_EELb1ELb0ELb0EEEvPS5_PS6_i,"a",@progbits
	.sectionflags	@""
	.align	4
.nv.constant0._ZN4vllm18act_and_mul_kernelIN3c108BFloat16E14__nv_bfloat162XadL_ZNS_11silu_kernelIS2_EET_RKS5_EEXadL_ZNS_18packed_silu_kernelIS3_EES5_S7_EELb1ELb0ELb0EEEvPS5_PS6_i:
	.zero		372


//--------------------- .nv.constant0._ZN4vllm18act_and_mul_kernelIN3c104HalfE7__half2XadL_ZNS_11silu_kernelIS2_EET_RKS5_EEXadL_ZNS_18packed_silu_kernelIS3_EES5_S7_EELb1ELb0ELb0EEEvPS5_PS6_i --------------------------
	.section	.nv.constant0._ZN4vllm18act_and_mul_kernelIN3c104HalfE7__half2XadL_ZNS_11silu_kernelIS2_EET_RKS5_EEXadL_ZNS_18packed_silu_kernelIS3_EES5_S7_EELb1ELb0ELb0EEEvPS5_PS6_i,"a",@progbits
	.sectionflags	@""
	.align	4
.nv.constant0._ZN4vllm18act_and_mul_kernelIN3c104HalfE7__half2XadL_ZNS_11silu_kernelIS2_EET_RKS5_EEXadL_ZNS_18packed_silu_kernelIS3_EES5_S7_EELb1ELb0ELb0EEEvPS5_PS6_i:
	.zero		372


//--------------------- .nv.constant0._ZN4vllm18act_and_mul_kernelIf6float2XadL_ZNS_11silu_kernelIfEET_RKS3_EEXadL_ZNS_18packed_silu_kernelIS1_EES3_S5_EELb1ELb0ELb0EEEvPS3_PS4_i --------------------------
	.section	.nv.constant0._ZN4vllm18act_and_mul_kernelIf6float2XadL_ZNS_11silu_kernelIfEET_RKS3_EEXadL_ZNS_18packed_silu_kernelIS1_EES3_S5_EELb1ELb0ELb0EEEvPS3_PS4_i,"a",@progbits
	.sectionflags	@""
	.align	4
.nv.constant0._ZN4vllm18act_and_mul_kernelIf6float2XadL_ZNS_11silu_kernelIfEET_RKS3_EEXadL_ZNS_18packed_silu_kernelIS1_EES3_S5_EELb1ELb0ELb0EEEvPS3_PS4_i:
	.zero		372


//--------------------- .nv.constant0._ZN4vllm18act_and_mul_kernelIN3c108BFloat16E14__nv_bfloat162XadL_ZNS_11silu_kernelIS2_EET_RKS5_EEXadL_ZNS_18packed_silu_kernelIS3_EES5_S7_EELb1ELb1ELb0EEEvPS5_PS6_i --------------------------
	.section	.nv.constant0._ZN4vllm18act_and_mul_kernelIN3c108BFloat16E14__nv_bfloat162XadL_ZNS_11silu_kernelIS2_EET_RKS5_EEXadL_ZNS_18packed_silu_kernelIS3_EES5_S7_EELb1ELb1ELb0EEEvPS5_PS6_i,"a",@progbits
	.sectionflags	@""
	.align	4
.nv.constant0._ZN4vllm18act_and_mul_kernelIN3c108BFloat16E14__nv_bfloat162XadL_ZNS_11silu_kernelIS2_EET_RKS5_EEXadL_ZNS_18packed_silu_kernelIS3_EES5_S7_EELb1ELb1ELb0EEEvPS5_PS6_i:
	.zero		372


//--------------------- .nv.constant0._ZN4vllm18act_and_mul_kernelIN3c104HalfE7__half2XadL_ZNS_11silu_kernelIS2_EET_RKS5_EEXadL_ZNS_18packed_silu_kernelIS3_EES5_S7_EELb1ELb1ELb0EEEvPS5_PS6_i --------------------------
	.section	.nv.constant0._ZN4vllm18act_and_mul_kernelIN3c104HalfE7__half2XadL_ZNS_11silu_kernelIS2_EET_RKS5_EEXadL_ZNS_18packed_silu_kernelIS3_EES5_S7_EELb1ELb1ELb0EEEvPS5_PS6_i,"a",@progbits
	.sectionflags	@""
	.align	4
.nv.constant0._ZN4vllm18act_and_mul_kernelIN3c104HalfE7__half2XadL_ZNS_11silu_kernelIS2_EET_RKS5_EEXadL_ZNS_18packed_silu_kernelIS3_EES5_S7_EELb1ELb1ELb0EEEvPS5_PS6_i:
	.zero		372


//--------------------- .nv.constant0._ZN4vllm18act_and_mul_kernelIf6float2XadL_ZNS_11silu_kernelIfEET_RKS3_EEXadL_ZNS_18packed_silu_kernelIS1_EES3_S5_EELb1ELb1ELb0EEEvPS3_PS4_i --------------------------
	.section	.nv.constant0._ZN4vllm18act_and_mul_kernelIf6float2XadL_ZNS_11silu_kernelIfEET_RKS3_EEXadL_ZNS_18packed_silu_kernelIS1_EES3_S5_EELb1ELb1ELb0EEEvPS3_PS4_i,"a",@progbits
	.sectionflags	@""
	.align	4
.nv.constant0._ZN4vllm18act_and_mul_kernelIf6float2XadL_ZNS_11silu_kernelIfEET_RKS3_EEXadL_ZNS_18packed_silu_kernelIS1_EES3_S5_EELb1ELb1ELb0EEEvPS3_PS4_i:
	.zero		372


//--------------------- .nv.constant0._ZN4vllm18act_and_mul_kernelIN3c108BFloat16E14__nv_bfloat162XadL_ZNS_11silu_kernelIS2_EET_RKS5_EEXadL_ZNS_18packed_silu_kernelIS3_EES5_S7_EELb1ELb1ELb1EEEvPS5_PS6_i --------------------------
	.section	.nv.constant0._ZN4vllm18act_and_mul_kernelIN3c108BFloat16E14__nv_bfloat162XadL_ZNS_11silu_kernelIS2_EET_RKS5_EEXadL_ZNS_18packed_silu_kernelIS3_EES5_S7_EELb1ELb1ELb1EEEvPS5_PS6_i,"a",@progbits
	.sectionflags	@""
	.align	4
.nv.constant0._ZN4vllm18act_and_mul_kernelIN3c108BFloat16E14__nv_bfloat162XadL_ZNS_11silu_kernelIS2_EET_RKS5_EEXadL_ZNS_18packed_silu_kernelIS3_EES5_S7_EELb1ELb1ELb1EEEvPS5_PS6_i:
	.zero		372


//--------------------- .nv.constant0._ZN4vllm18act_and_mul_kernelIN3c104HalfE7__half2XadL_ZNS_11silu_kernelIS2_EET_RKS5_EEXadL_ZNS_18packed_silu_kernelIS3_EES5_S7_EELb1ELb1ELb1EEEvPS5_PS6_i --------------------------
	.section	.nv.constant0._ZN4vllm18act_and_mul_kernelIN3c104HalfE7__half2XadL_ZNS_11silu_kernelIS2_EET_RKS5_EEXadL_ZNS_18packed_silu_kernelIS3_EES5_S7_EELb1ELb1ELb1EEEvPS5_PS6_i,"a",@progbits
	.sectionflags	@""
	.align	4
.nv.constant0._ZN4vllm18act_and_mul_kernelIN3c104HalfE7__half2XadL_ZNS_11silu_kernelIS2_EET_RKS5_EEXadL_ZNS_18packed_silu_kernelIS3_EES5_S7_EELb1ELb1ELb1EEEvPS5_PS6_i:
	.zero		372


//--------------------- .nv.constant0._ZN4vllm18act_and_mul_kernelIf6float2XadL_ZNS_11silu_kernelIfEET_RKS3_EEXadL_ZNS_18packed_silu_kernelIS1_EES3_S5_EELb1ELb1ELb1EEEvPS3_PS4_i --------------------------
	.section	.nv.constant0._ZN4vllm18act_and_mul_kernelIf6float2XadL_ZNS_11silu_kernelIfEET_RKS3_EEXadL_ZNS_18packed_silu_kernelIS1_EES3_S5_EELb1ELb1ELb1EEEvPS3_PS4_i,"a",@progbits
	.sectionflags	@""
	.align	4
.nv.constant0._ZN4vllm18act_and_mul_kernelIf6float2XadL_ZNS_11silu_kernelIfEET_RKS3_EEXadL_ZNS_18packed_silu_kernelIS1_EES3_S5_EELb1ELb1ELb1EEEvPS3_PS4_i:
	.zero		372


//--------------------- .text._ZN4vllm17activation_kernelIN3c108BFloat16EXadL_ZNS_17gelu_quick_kernelIS2_EET_RKS4_EELb0ELb0EEEvPS4_PS5_i --------------------------
	.section	.text._ZN4vllm17activation_kernelIN3c108BFloat16EXadL_ZNS_17gelu_quick_kernelIS2_EET_RKS4_EELb0ELb0EEEvPS4_PS5_i,"ax",@progbits
	.sectioninfo	@"SHI_REGISTERS=13"
	.align	128
        .global         _ZN4vllm17activation_kernelIN3c108BFloat16EXadL_ZNS_17gelu_quick_kernelIS2_EET_RKS4_EELb0ELb0EEEvPS4_PS5_i
        .type           _ZN4vllm17activation_kernelIN3c108BFloat16EXadL_ZNS_17gelu_quick_kernelIS2_EET_RKS4_EELb0ELb0EEEvPS4_PS5_i,@function
        .size           _ZN4vllm17activation_kernelIN3c108BFloat16EXadL_ZNS_17gelu_quick_kernelIS2_EET_RKS4_EELb0ELb0EEEvPS4_PS5_i,(.L_x_165 - _ZN4vllm17activation_kernelIN3c108BFloat16EXadL_ZNS_17gelu_quick_kernelIS2_EET_RKS4_EELb0ELb0EEEvPS4_PS5_i)
        .other          _ZN4vllm17activation_kernelIN3c108BFloat16EXadL_ZNS_17gelu_quick_kernelIS2_EET_RKS4_EELb0ELb0EEEvPS4_PS5_i,@"STO_CUDA_ENTRY STV_DEFAULT"
_ZN4vllm17activation_kernelIN3c108BFloat16EXadL_ZNS_17gelu_quick_kernelIS2_EET_RKS4_EELb0ELb0EEEvPS4_PS5_i:
.text._ZN4vllm17activation_kernelIN3c108BFloat16EXadL_ZNS_17gelu_quick_kernelIS2_EET_RKS4_EELb0ELb0EEEvPS4_PS5_i:
[----:B------:R-:W-:Y:S02]  /*0000*/  IMAD.MOV.U32 R1, RZ, RZ, c[0x0][0x28] ;  /* 0x00000a00ff017624 */ /* 0x000fe400078e00ff */
[----:B------:R-:W0:Y:S01]  /*0010*/  S2R R0, SR_TID.X ;  /* 0x0000000000007919 */ /* 0x000e220000002100 */
[----:B------:R-:W-:Y:S02]  /*0020*/  ULDC UR4, c[0x0][0x170] ;  /* 0x00005c0000047ab9 */ /* 0x000fe40000000800 */
[----:B------:R-:W-:Y:S01]  /*0030*/  USHF.R.S32.HI UR4, URZ, 0x1f, UR4 ;  /* 0x0000001f3f047899 */ /* 0x000fe20008011404 */
[----:B0-----:R-:W-:-:S05]  /*0040*/  ISETP.GE.U32.AND P0, PT, R0, c[0x0][0x170], PT ;  /* 0x00005c0000007a0c */ /* 0x001fca0003f06070 */
[----:B------:R-:W-:-:S13]  /*0050*/  ISETP.GE.AND.EX P0, PT, RZ, UR4, PT, P0 ;  /* 0x00000004ff007c0c */ /* 0x000fda000bf06300 */
[----:B------:R-:W-:Y:S05]  /*0060*/  @P0 EXIT ;  /* 0x000000000000094d */ /* 0x000fea0003800000 */
[----:B------:R-:W0:Y:S01]  /*0070*/  S2R R10, SR_CTAID.X ;  /* 0x00000000000a7919 */ /* 0x000e220000002500 */
[----:B------:R-:W-:Y:S01]  /*0080*/  IMAD.MOV.U32 R8, RZ, RZ, R0 ;  /* 0x000000ffff087224 */ /* 0x000fe200078e0000 */
[----:B------:R-:W-:Y:S01]  /*0090*/  ULDC.64 UR6, c[0x0][0x118] ;  /* 0x0000460000067ab9 */ /* 0x000fe20000000a00 */
[----:B------:R-:W-:Y:S02]  /*00a0*/  IMAD.MOV.U32 R9, RZ, RZ, RZ ;  /* 0x000000ffff097224 */ /* 0x000fe400078e00ff */
.L_x_0:
[----:B0-----:R-:W-:-:S05]  /*00b0*/  IMAD R7, R10, c[0x0][0x170], RZ ;  /* 0x00005c000a077a24 */ /* 0x001fca00078e02ff */
[----:B------:R-:W-:-:S05]  /*00c0*/  IADD3 R7, P0, R7, R8, RZ ;  /* 0x0000000807077210 */ /* 0x000fca0007f1e0ff */
[----:B------:R-:W-:Y:S02]  /*00d0*/  IMAD.X R0, RZ, RZ, R9, P0 ;  /* 0x000000ffff007224 */ /* 0x000fe400000e0609 */
[----:B------:R-:W-:-:S03]  /*00e0*/  IMAD.SHL.U32 R4, R7, 0x2, RZ ;  /* 0x0000000207047824 */ /* 0x000fc600078e00ff */
[----:B------:R-:W-:Y:S02]  /*00f0*/  SHF.L.U64.HI R7, R7, 0x1, R0 ;  /* 0x0000000107077819 */ /* 0x000fe40000010200 */
[----:B------:R-:W-:-:S04]  /*0100*/  IADD3 R2, P0, R4, c[0x0][0x168], RZ ;  /* 0x00005a0004027a10 */ /* 0x000fc80007f1e0ff */
[----:B------:R-:W-:-:S05]  /*0110*/  IADD3.X R3, R7, c[0x0][0x16c], RZ, P0, !PT ;  /* 0x00005b0007037a10 */ /* 0x000fca00007fe4ff */
[----:B------:R-:W2:Y:S01]  /*0120*/  LDG.E.U16.CONSTANT R2, [R2.64] ;  /* 0x0000000602027981 */ /* 0x000ea2000c1e9500 */
[----:B------:R-:W-:Y:S02]  /*0130*/  IADD3 R4, P0, R4, c[0x0][0x160], RZ ;  /* 0x0000580004047a10 */ /* 0x000fe40007f1e0ff */
[----:B------:R-:W-:-:S05]  /*0140*/  IADD3 R8, P1, R8, c[0x0][0x0], RZ ;  /* 0x0000000008087a10 */ /* 0x000fca0007f3e0ff */
[----:B------:R-:W-:Y:S01]  /*0150*/  IMAD.X R9, RZ, RZ, R9, P1 ;  /* 0x000000ffff097224 */ /* 0x000fe200008e0609 */
[----:B--2---:R-:W-:-:S05]  /*0160*/  PRMT R2, RZ, 0x5410, R2 ;  /* 0x00005410ff027816 */ /* 0x004fca0000000002 */
[----:B------:R-:W-:-:S04]  /*0170*/  FMUL.FTZ R0, R2, -1.7020000219345092773 ;  /* 0xbfd9db2302007820 */ /* 0x000fc80000410000 */
[----:B------:R-:W-:-:S06]  /*0180*/  FMUL.FTZ R0, R0, 1.4426950216293334961 ;  /* 0x3fb8aa3b00007820 */ /* 0x000fcc0000410000 */
[----:B------:R-:W0:Y:S02]  /*0190*/  MUFU.EX2 R0, R0 ;  /* 0x0000000000007308 */ /* 0x000e240000000800 */
[----:B0-----:R-:W-:-:S06]  /*01a0*/  FADD.FTZ R6, R0, 1 ;  /* 0x3f80000000067421 */ /* 0x001fcc0000010000 */
[----:B------:R-:W0:Y:S02]  /*01b0*/  MUFU.RCP R5, R6 ;  /* 0x0000000600057308 */ /* 0x000e240000001000 */
[----:B0-----:R-:W-:-:S05]  /*01c0*/  FMUL.FTZ R5, R2, R5 ;  /* 0x0000000502057220 */ /* 0x001fca0000410000 */
[----:B------:R-:W-:Y:S02]  /*01d0*/  F2FP.BF16.PACK_AB R3, RZ, R5 ;  /* 0x00000005ff03723e */ /* 0x000fe400000010ff */
[----:B------:R-:W-:Y:S02]  /*01e0*/  IADD3.X R5, R7, c[0x0][0x164], RZ, P0, !PT ;  /* 0x0000590007057a10 */ /* 0x000fe400007fe4ff */
[----:B------:R-:W-:-:S03]  /*01f0*/  ISETP.GE.U32.AND P0, PT, R8, c[0x0][0x170], PT ;  /* 0x00005c0008007a0c */ /* 0x000fc60003f06070 */
[----:B------:R0:W-:Y:S01]  /*0200*/  STG.E.U16 [R4.64], R3 ;  /* 0x0000000304007986 */ /* 0x0001e2000c101506 */
[----:B------:R-:W-:-:S13]  /*0210*/  ISETP.GE.AND.EX P0, PT, R9, UR4, PT, P0 ;  /* 0x0000000409007c0c */ /* 0x000fda000bf06300 */
[----:B0-----:R-:W-:Y:S05]  /*0220*/  @!P0 BRA `(.L_x_0) ;  /* 0xfffffe8000008947 */ /* 0x001fea000383ffff */
[----:B------:R-:W-:Y:S05]  /*0230*/  EXIT ;  /* 0x000000000000794d */ /* 0x000fea0003800000 */
.L_x_1:
[----:B------:R-:W-:-:S00]  /*0240*/  BRA `(.L_x_1) ;  /* 0xfffffff000007947 */ /* 0x000fc0000383ffff */
[----:B------:R-:W-:-:S00]  /*0250*/  NOP ;  /* 0x0000000000007918 */ /* 0x000fc00000000000 */
        /* <DEDUP_REMOVED lines=10> */
.L_x_165:


//--------------------- .text._ZN4vllm17activation_kernelIN3c104HalfEXadL_ZNS_17gelu_quick_kernelIS2_EET_RKS4_EELb0ELb0EEEvPS4_PS5_i --------------------------
	.section	.text._ZN4vllm17activation_kernelIN3c104HalfEXadL_ZNS_17gelu_quick_kernelIS2_EET_RKS4_EELb0ELb0EEEvPS4_PS5_i,"ax",@progbits
	.sectioninfo	@"SHI_REGISTERS=14"
	.align	128
        .global         _ZN4vllm17activation_kernelIN3c104HalfEXadL_ZNS_17gelu_quick_kernelIS2_EET_RKS4_EELb0ELb0EEEvPS4_PS5_i
        .type           _ZN4vllm17activation_kernelIN3c104HalfEXadL_ZNS_17gelu_quick_kernelIS2_EET_RKS4_EELb0ELb0EEEvPS4_PS5_i,@function
        .size           _ZN4vllm17activation_kernelIN3c104HalfEXadL_ZNS_17gelu_quick_kernelIS2_EET_RKS4_EELb0ELb0EEEvPS4_PS5_i,(.L_x_166 - _ZN4vllm17activation_kernelIN3c104HalfEXadL_ZNS_17gelu_quick_kernelIS2_EET_RKS4_EELb0ELb0EEEvPS4_PS5_i)
        .other          _ZN4vllm17activation_kernelIN3c104HalfEXadL_ZNS_17gelu_quick_kernelIS2_EET_RKS4_EELb0ELb0EEEvPS4_PS5_i,@"STO_CUDA_ENTRY STV_DEFAULT"
_ZN4vllm17activation_kernelIN3c104HalfEXadL_ZNS_17gelu_quick_kernelIS2_EET_RKS4_EELb0ELb0EEEvPS4_PS5_i:
.text._ZN4vllm17activation_kernelIN3c104HalfEXadL_ZNS_17gelu_quick_kernelIS2_EET_RKS4_EELb0ELb0EEEvPS4_PS5_i:
        /* <DEDUP_REMOVED lines=11> */
.L_x_2:
        /* <DEDUP_REMOVED lines=8> */
[----:B------:R-:W-:-:S05]  /*0130*/  IADD3 R9, P1, R9, c[0x0][0x0], RZ ;  /* 0x0000000009097a10 */ /* 0x000fca0007f3e0ff */
[----:B------:R-:W-:Y:S01]  /*0140*/  IMAD.X R10, RZ, RZ, R10, P1 ;  /* 0x000000ffff0a7224 */ /* 0x000fe200008e060a */
[----:B--2---:R-:W-:-:S05]  /*0150*/  HADD2.F32 R0, -RZ, R2.H0_H0 ;  /* 0x20000002ff007230 */ /* 0x004fca0000004100 */
[----:B------:R-:W-:-:S04]  /*0160*/  FMUL.FTZ R4, R0, -1.7020000219345092773 ;  /* 0xbfd9db2300047820 */ /* 0x000fc80000410000 */
[----:B------:R-:W-:Y:S01]  /*0170*/  FMUL.FTZ R6, R4, 1.4426950216293334961 ;  /* 0x3fb8aa3b04067820 */ /* 0x000fe20000410000 */
[----:B------:R-:W-:-:S04]  /*0180*/  IADD3 R4, P0, R5, c[0x0][0x160], RZ ;  /* 0x0000580005047a10 */ /* 0x000fc80007f1e0ff */
[----:B------:R-:W-:Y:S01]  /*0190*/  IADD3.X R5, R8, c[0x0][0x164], RZ, P0, !PT ;  /* 0x0000590008057a10 */ /* 0x000fe200007fe4ff */
[----:B------:R-:W0:Y:S01]  /*01a0*/  MUFU.EX2 R6, R6 ;  /* 0x0000000600067308 */ /* 0x000e220000000800 */
[----:B------:R-:W-:-:S04]  /*01b0*/  ISETP.GE.U32.AND P0, PT, R9, c[0x0][0x170], PT ;  /* 0x00005c0009007a0c */ /* 0x000fc80003f06070 */
[----:B------:R-:W-:Y:S01]  /*01c0*/  ISETP.GE.AND.EX P0, PT, R10, UR4, PT, P0 ;  /* 0x000000040a007c0c */ /* 0x000fe2000bf06300 */
[----:B0-----:R-:W-:-:S06]  /*01d0*/  FADD.FTZ R7, R6, 1 ;  /* 0x3f80000006077421 */ /* 0x001fcc0000010000 */
[----:B------:R-:W0:Y:S02]  /*01e0*/  MUFU.RCP R7, R7 ;  /* 0x0000000700077308 */ /* 0x000e240000001000 */
[----:B0-----:R-:W-:-:S05]  /*01f0*/  FMUL.FTZ R0, R0, R7 ;  /* 0x0000000700007220 */ /* 0x001fca0000410000 */
[----:B------:R-:W-:-:S05]  /*0200*/  F2FP.PACK_AB R0, RZ, R0 ;  /* 0x00000000ff00723e */ /* 0x000fca00000000ff */
[----:B------:R0:W-:Y:S01]  /*0210*/  STG.E.U16 [R4.64], R0 ;  /* 0x0000000004007986 */ /* 0x0001e2000c101506 */
[----:B------:R-:W-:Y:S05]  /*0220*/  @!P0 BRA `(.L_x_2) ;  /* 0xfffffe8000008947 */ /* 0x000fea000383ffff */
[----:B------:R-:W-:Y:S05]  /*0230*/  EXIT ;  /* 0x000000000000794d */ /* 0x000fea0003800000 */
.L_x_3:
        /* <DEDUP_REMOVED lines=12> */
.L_x_166:


//--------------------- .text._ZN4vllm17activation_kernelIfXadL_ZNS_17gelu_quick_kernelIfEET_RKS2_EELb0ELb0EEEvPS2_PS3_i --------------------------
	.section	.text._ZN4vllm17activation_kernelIfXadL_ZNS_17gelu_quick_kernelIfEET_RKS2_EELb0ELb0EEEvPS2_PS3_i,"ax",@progbits
	.sectioninfo	@"SHI_REGISTERS=13"
	.align	128
        .global         _ZN4vllm17activation_kernelIfXadL_ZNS_17gelu_quick_kernelIfEET_RKS2_EELb0ELb0EEEvPS2_PS3_i
        .type           _ZN4vllm17activation_kernelIfXadL_ZNS_17gelu_quick_kernelIfEET_RKS2_EELb0ELb0EEEvPS2_PS3_i,@function
        .size           _ZN4vllm17activation_kernelIfXadL_ZNS_17gelu_quick_kernelIfEET_RKS2_EELb0ELb0EEEvPS2_PS3_i,(.L_x_167 - _ZN4vllm17activation_kernelIfXadL_ZNS_17gelu_quick_kernelIfEET_RKS2_EELb0ELb0EEEvPS2_PS3_i)
        .other          _ZN4vllm17activation_kernelIfXadL_ZNS_17gelu_quick_kernelIfEET_RKS2_EELb0ELb0EEEvPS2_PS3_i,@"STO_CUDA_ENTRY STV_DEFAULT"
_ZN4vllm17activation_kernelIfXadL_ZNS_17gelu_quick_kernelIfEET_RKS2_EELb0ELb0EEEvPS2_PS3_i:
.text._ZN4vllm17activation_kernelIfXadL_ZNS_17gelu_quick_kernelIfEET_RKS2_EELb0ELb0EEEvPS2_PS3_i:
        /* <DEDUP_REMOVED lines=11> */
.L_x_4:
[----:B0-----:R-:W-:-:S05]  /*00b0*/  IMAD R5, R10, c[0x0][0x170], RZ ;  /* 0x00005c000a057a24 */ /* 0x001fca00078e02ff */
[----:B------:R-:W-:-:S05]  /*00c0*/  IADD3 R5, P0, R5, R8, RZ ;  /* 0x0000000805057210 */ /* 0x000fca0007f1e0ff */
[----:B------:R-:W-:Y:S02]  /*00d0*/  IMAD.X R0, RZ, RZ, R9, P0 ;  /* 0x000000ffff007224 */ /* 0x000fe400000e0609 */
[----:B------:R-:W-:-:S03]  /*00e0*/  IMAD.SHL.U32 R4, R5, 0x4, RZ ;  /* 0x0000000405047824 */ /* 0x000fc600078e00ff */
[----:B------:R-:W-:Y:S02]  /*00f0*/  SHF.L.U64.HI R5, R5, 0x2, R0 ;  /* 0x0000000205057819 */ /* 0x000fe40000010200 */
[----:B------:R-:W-:-:S04]  /*0100*/  IADD3 R2, P0, R4, c[0x0][0x168], RZ ;  /* 0x00005a0004027a10 */ /* 0x000fc80007f1e0ff */
[----:B------:R-:W-:-:S05]  /*0110*/  IADD3.X R3, R5, c[0x0][0x16c], RZ, P0, !PT ;  /* 0x00005b0005037a10 */ /* 0x000fca00007fe4ff */
[----:B------:R-:W2:Y:S01]  /*0120*/  LDG.E.CONSTANT R2, [R2.64] ;  /* 0x0000000602027981 */ /* 0x000ea2000c1e9900 */
[----:B------:R-:W-:Y:S02]  /*0130*/  IADD3 R4, P0, R4, c[0x0][0x160], RZ ;  /* 0x0000580004047a10 */ /* 0x000fe40007f1e0ff */
[----:B------:R-:W-:Y:S02]  /*0140*/  IADD3 R8, P1, R8, c[0x0][0x0], RZ ;  /* 0x0000000008087a10 */ /* 0x000fe40007f3e0ff */
[----:B------:R-:W-:Y:S02]  /*0150*/  IADD3.X R5, R5, c[0x0][0x164], RZ, P0, !PT ;  /* 0x0000590005057a10 */ /* 0x000fe400007fe4ff */
[----:B------:R-:W-:Y:S01]  /*0160*/  ISETP.GE.U32.AND P0, PT, R8, c[0x0][0x170], PT ;  /* 0x00005c0008007a0c */ /* 0x000fe20003f06070 */
[----:B------:R-:W-:-:S05]  /*0170*/  IMAD.X R9, RZ, RZ, R9, P1 ;  /* 0x000000ffff097224 */ /* 0x000fca00008e0609 */
[----:B------:R-:W-:Y:S01]  /*0180*/  ISETP.GE.AND.EX P0, PT, R9, UR4, PT, P0 ;  /* 0x0000000409007c0c */ /* 0x000fe2000bf06300 */
[----:B--2---:R-:W-:-:S04]  /*0190*/  FMUL.FTZ R0, R2, -1.7020000219345092773 ;  /* 0xbfd9db2302007820 */ /* 0x004fc80000410000 */
[----:B------:R-:W-:-:S06]  /*01a0*/  FMUL.FTZ R0, R0, 1.4426950216293334961 ;  /* 0x3fb8aa3b00007820 */ /* 0x000fcc0000410000 */
[----:B------:R-:W0:Y:S02]  /*01b0*/  MUFU.EX2 R0, R0 ;  /* 0x0000000000007308 */ /* 0x000e240000000800 */
[----:B0-----:R-:W-:-:S06]  /*01c0*/  FADD.FTZ R6, R0, 1 ;  /* 0x3f80000000067421 */ /* 0x001fcc0000010000 */
[----:B------:R-:W0:Y:S02]  /*01d0*/  MUFU.RCP R7, R6 ;  /* 0x0000000600077308 */ /* 0x000e240000001000 */
[----:B0-----:R-:W-:-:S05]  /*01e0*/  FMUL.FTZ R7, R2, R7 ;  /* 0x0000000702077220 */ /* 0x001fca0000410000 */
[----:B------:R0:W-:Y:S01]  /*01f0*/  STG.E [R4.64], R7 ;  /* 0x0000000704007986 */ /* 0x0001e2000c101906 */
[----:B------:R-:W-:Y:S05]  /*0200*/  @!P0 BRA `(.L_x_4) ;  /* 0xfffffea000008947 */ /* 0x000fea000383ffff */
[----:B------:R-:W-:Y:S05]  /*0210*/  EXIT ;  /* 0x000000000000794d */ /* 0x000fea0003800000 */
.L_x_5:
        /* <DEDUP_REMOVED lines=14> */
.L_x_167:


//--------------------- .text._ZN4vllm17activation_kernelIN3c108BFloat16EXadL_ZNS_17gelu_quick_kernelIS2_EET_RKS4_EELb1ELb0EEEvPS4_PS5_i --------------------------
	.section	.text._ZN4vllm17activation_kernelIN3c108BFloat16EXadL_ZNS_17gelu_quick_kernelIS2_EET_RKS4_EELb1ELb0EEEvPS4_PS5_i,"ax",@progbits
	.sectioninfo	@"SHI_REGISTERS=28"
	.align	128
        .global         _ZN4vllm17activation_kernelIN3c108BFloat16EXadL_ZNS_17gelu_quick_kernelIS2_EET_RKS4_EELb1ELb0EEEvPS4_PS5_i
        .type           _ZN4vllm17activation_kernelIN3c108BFloat16EXadL_ZNS_17gelu_quick_kernelIS2_EET_RKS4_EELb1ELb0EEEvPS4_PS5_i,@function
        .size           _ZN4vllm17activation_kernelIN3c108BFloat16EXadL_ZNS_17gelu_quick_kernelIS2_EET_RKS4_EELb1ELb0EEEvPS4_PS5_i,(.L_x_168 - _ZN4vllm17activation_kernelIN3c108BFloat16EXadL_ZNS_17gelu_quick_kernelIS2_EET_RKS4_EELb1ELb0EEEvPS4_PS5_i)
        .other          _ZN4vllm17activation_kernelIN3c108BFloat16EXadL_ZNS_17gelu_quick_kernelIS2_EET_RKS4_EELb1ELb0EEEvPS4_PS5_i,@"STO_CUDA_ENTRY STV_DEFAULT"
_ZN4vllm17activation_kernelIN3c108BFloat16EXadL_ZNS_17gelu_quick_kernelIS2_EET_RKS4_EELb1ELb0EEEvPS4_PS5_i:
.text._ZN4vllm17activation_kernelIN3c108BFloat16EXadL_ZNS_17gelu_quick_kernelIS2_EET_RKS4_EELb1ELb0EEEvPS4_PS5_i:
[----:B------:R-:W-:Y:S02]  /*0000*/  MOV R1, c[0x0][0x28] ;  /* 0x00000a0000017a02 */ /* 0x000fe40000000f00 */
[----:B------:R-:W0:Y:S01]  /*0010*/  S2R R11, SR_TID.X ;  /* 0x00000000000b7919 */ /* 0x000e220000002100 */
[----:B------:R-:W-:Y:S02]  /*0020*/  ULDC UR5, c[0x0][0x170] ;  /* 0x00005c0000057ab9 */ /* 0x000fe40000000800 */
[----:B------:R-:W-:-:S04]  /*0030*/  USHF.R.S32.HI UR4, URZ, 0x1f, UR5 ;  /* 0x0000001f3f047899 */ /* 0x000fc80008011405 */
[----:B------:R-:W-:-:S04]  /*0040*/  ULEA.HI UR4, UR4, UR5, URZ, 0x3 ;  /* 0x0000000504047291 */ /* 0x000fc8000f8f183f */
[----:B------:R-:W-:-:S06]  /*0050*/  USHF.R.S32.HI UR4, URZ, 0x3, UR4 ;  /* 0x000000033f047899 */ /* 0x000fcc0008011404 */
[----:B0-----:R-:W-:-:S13]  /*0060*/  ISETP.GE.AND P0, PT, R11, UR4, PT ;  /* 0x000000040b007c0c */ /* 0x001fda000bf06270 */
[----:B------:R-:W-:Y:S05]  /*0070*/  @P0 EXIT ;  /* 0x000000000000094d */ /* 0x000fea0003800000 */
[----:B------:R-:W0:Y:S01]  /*0080*/  S2R R2, SR_CTAID.X ;  /* 0x0000000000027919 */ /* 0x000e220000002500 */
[----:B------:R-:W-:Y:S01]  /*0090*/  HFMA2.MMA R3, -RZ, RZ, 0, 1.1920928955078125e-07 ;  /* 0x00000002ff037435 */ /* 0x000fe200000001ff */
[----:B------:R-:W-:Y:S01]  /*00a0*/  ULDC.64 UR6, c[0x0][0x118] ;  /* 0x0000460000067ab9 */ /* 0x000fe20000000a00 */
[----:B0-----:R-:W-:-:S08]  /*00b0*/  IMAD R2, R2, c[0x0][0x170], RZ ;  /* 0x00005c0002027a24 */ /* 0x001fd000078e02ff */
[----:B------:R-:W-:-:S04]  /*00c0*/  IMAD.WIDE.U32 R8, R2, R3, c[0x0][0x160] ;  /* 0x0000580002087625 */ /* 0x000fc800078e0003 */
[----:B------:R-:W-:-:S06]  /*00d0*/  IMAD.WIDE.U32 R2, R2, R3, c[0x0][0x168] ;  /* 0x00005a0002027625 */ /* 0x000fcc00078e0003 */
.L_x_6:
[----:B0-----:R-:W-:-:S06]  /*00e0*/  IMAD.WIDE R4, R11, 0x10, R2 ;  /* 0x000000100b047825 */ /* 0x001fcc00078e0202 */
[----:B------:R-:W2:Y:S02]  /*00f0*/  LDG.E.128.CONSTANT R4, [R4.64] ;  /* 0x0000000604047981 */ /* 0x000ea4000c1e9d00 */
[--C-:B--2---:R-:W-:Y:S02]  /*0100*/  PRMT R0, RZ, 0x5410, R4.reuse ;  /* 0x00005410ff007816 */ /* 0x104fe40000000004 */
[----:B------:R-:W-:Y:S02]  /*0110*/  PRMT R10, RZ, 0x7610, R4 ;  /* 0x00007610ff0a7816 */ /* 0x000fe40000000004 */
[----:B------:R-:W-:Y:S01]  /*0120*/  PRMT R4, RZ, 0x5410, R5 ;  /* 0x00005410ff047816 */ /* 0x000fe20000000005 */
[----:B------:R-:W-:Y:S02]  /*0130*/  FMUL.FTZ R12, R0, -1.7020000219345092773 ;  /* 0xbfd9db23000c7820 */ /* 0x000fe40000410000 */
[----:B------:R-:W-:Y:S02]  /*0140*/  FMUL.FTZ R13, R10, -1.7020000219345092773 ;  /* 0xbfd9db230a0d7820 */ /* 0x000fe40000410000 */
[----:B------:R-:W-:-:S02]  /*0150*/  FMUL.FTZ R12, R12, 1.4426950216293334961 ;  /* 0x3fb8aa3b0c0c7820 */ /* 0x000fc40000410000 */
[----:B------:R-:W-:Y:S02]  /*0160*/  FMUL.FTZ R13, R13, 1.4426950216293334961 ;  /* 0x3fb8aa3b0d0d7820 */ /* 0x000fe40000410000 */
[----:B------:R0:W1:Y:S01]  /*0170*/  MUFU.EX2 R17, R12 ;  /* 0x0000000c00117308 */ /* 0x0000620000000800 */
[----:B------:R-:W-:-:S04]  /*0180*/  FMUL.FTZ R14, R4, -1.7020000219345092773 ;  /* 0xbfd9db23040e7820 */ /* 0x000fc80000410000 */
[----:B------:R-:W-:-:S03]  /*0190*/  FMUL.FTZ R14, R14, 1.4426950216293334961 ;  /* 0x3fb8aa3b0e0e7820 */ /* 0x000fc60000410000 */
[----:B------:R2:W3:Y:S01]  /*01a0*/  MUFU.EX2 R18, R13 ;  /* 0x0000000d00127308 */ /* 0x0004e20000000800 */
[----:B0-----:R-:W-:-:S05]  /*01b0*/  PRMT R12, RZ, 0x7610, R5 ;  /* 0x00007610ff0c7816 */ /* 0x001fca0000000005 */
[----:B------:R-:W-:Y:S02]  /*01c0*/  FMUL.FTZ R5, R12, -1.7020000219345092773 ;  /* 0xbfd9db230c057820 */ /* 0x000fe40000410000 */
[----:B------:R-:W0:Y:S01]  /*01d0*/  MUFU.EX2 R20, R14 ;  /* 0x0000000e00147308 */ /* 0x000e220000000800 */
[--C-:B--2---:R-:W-:Y:S01]  /*01e0*/  PRMT R13, RZ, 0x7610, R6.reuse ;  /* 0x00007610ff0d7816 */ /* 0x104fe20000000006 */
[----:B------:R-:W-:Y:S01]  /*01f0*/  FMUL.FTZ R21, R5, 1.4426950216293334961 ;  /* 0x3fb8aa3b05157820 */ /* 0x000fe20000410000 */
[----:B------:R-:W-:Y:S01]  /*0200*/  PRMT R5, RZ, 0x5410, R6 ;  /* 0x00005410ff057816 */ /* 0x000fe20000000006 */
[----:B-1----:R-:W-:Y:S02]  /*0210*/  FADD.FTZ R17, R17, 1 ;  /* 0x3f80000011117421 */ /* 0x002fe40000010000 */
[----:B------:R-:W-:Y:S02]  /*0220*/  FMUL.FTZ R6, R13, -1.7020000219345092773 ;  /* 0xbfd9db230d067820 */ /* 0x000fe40000410000 */
[----:B------:R-:W-:Y:S01]  /*0230*/  FMUL.FTZ R15, R5, -1.7020000219345092773 ;  /* 0xbfd9db23050f7820 */ /* 0x000fe20000410000 */
[----:B------:R-:W1:Y:S01]  /*0240*/  MUFU.EX2 R21, R21 ;  /* 0x0000001500157308 */ /* 0x000e620000000800 */
[----:B------:R-:W-:Y:S01]  /*0250*/  FMUL.FTZ R22, R6, 1.4426950216293334961 ;  /* 0x3fb8aa3b06167820 */ /* 0x000fe20000410000 */
[--C-:B------:R-:W-:Y:S01]  /*0260*/  PRMT R6, RZ, 0x5410, R7.reuse ;  /* 0x00005410ff067816 */ /* 0x100fe20000000007 */
[----:B------:R-:W-:Y:S01]  /*0270*/  FMUL.FTZ R19, R15, 1.4426950216293334961 ;  /* 0x3fb8aa3b0f137820 */ /* 0x000fe20000410000 */
[----:B------:R-:W-:Y:S01]  /*0280*/  PRMT R7, RZ, 0x7610, R7 ;  /* 0x00007610ff077816 */ /* 0x000fe20000000007 */
[----:B---3--:R-:W-:-:S02]  /*0290*/  FADD.FTZ R23, R18, 1 ;  /* 0x3f80000012177421 */ /* 0x008fc40000010000 */
[----:B------:R-:W-:Y:S01]  /*02a0*/  FMUL.FTZ R15, R6, -1.7020000219345092773 ;  /* 0xbfd9db23060f7820 */ /* 0x000fe20000410000 */
[----:B------:R-:W2:Y:S01]  /*02b0*/  MUFU.EX2 R14, R22 ;  /* 0x00000016000e7308 */ /* 0x000ea20000000800 */
[----:B0-----:R-:W-:Y:S02]  /*02c0*/  FADD.FTZ R20, R20, 1 ;  /* 0x3f80000014147421 */ /* 0x001fe40000010000 */
[----:B------:R-:W-:Y:S02]  /*02d0*/  FMUL.FTZ R16, R15, 1.4426950216293334961 ;  /* 0x3fb8aa3b0f107820 */ /* 0x000fe40000410000 */
[----:B------:R-:W-:-:S03]  /*02e0*/  FMUL.FTZ R15, R7, -1.7020000219345092773 ;  /* 0xbfd9db23070f7820 */ /* 0x000fc60000410000 */
[----:B------:R-:W0:Y:S01]  /*02f0*/  MUFU.EX2 R19, R19 ;  /* 0x0000001300137308 */ /* 0x000e220000000800 */
[----:B------:R-:W-:Y:S02]  /*0300*/  FMUL.FTZ R15, R15, 1.4426950216293334961 ;  /* 0x3fb8aa3b0f0f7820 */ /* 0x000fe40000410000 */
[----:B-1----:R-:W-:-:S05]  /*0310*/  FADD.FTZ R21, R21, 1 ;  /* 0x3f80000015157421 */ /* 0x002fca0000010000 */
[----:B------:R-:W1:Y:S01]  /*0320*/  MUFU.EX2 R16, R16 ;  /* 0x0000001000107308 */ /* 0x000e620000000800 */
[----:B--2---:R-:W-:-:S07]  /*0330*/  FADD.FTZ R14, R14, 1 ;  /* 0x3f8000000e0e7421 */ /* 0x004fce0000010000 */
[----:B------:R-:W2:Y:S01]  /*0340*/  MUFU.EX2 R15, R15 ;  /* 0x0000000f000f7308 */ /* 0x000ea20000000800 */
[----:B0-----:R-:W-:Y:S02]  /*0350*/  FADD.FTZ R18, R19, 1 ;  /* 0x3f80000013127421 */ /* 0x001fe40000010000 */
[----:B-1----:R-:W-:-:S05]  /*0360*/  FADD.FTZ R16, R16, 1 ;  /* 0x3f80000010107421 */ /* 0x002fca0000010000 */
[----:B------:R-:W0:Y:S01]  /*0370*/  MUFU.RCP R17, R17 ;  /* 0x0000001100117308 */ /* 0x000e220000001000 */
[----:B--2---:R-:W-:-:S07]  /*0380*/  FADD.FTZ R15, R15, 1 ;  /* 0x3f8000000f0f7421 */ /* 0x004fce0000010000 */
[----:B------:R-:W1:Y:S08]  /*0390*/  MUFU.RCP R25, R20 ;  /* 0x0000001400197308 */ /* 0x000e700000001000 */
[----:B------:R-:W2:Y:S01]  /*03a0*/  MUFU.RCP R21, R21 ;  /* 0x0000001500157308 */ /* 0x000ea20000001000 */
[----:B0-----:R-:W-:-:S07]  /*03b0*/  FMUL.FTZ R17, R0, R17 ;  /* 0x0000001100117220 */ /* 0x001fce0000410000 */
[----:B------:R-:W0:Y:S01]  /*03c0*/  MUFU.RCP R18, R18 ;  /* 0x0000001200127308 */ /* 0x000e220000001000 */
[----:B-1----:R-:W-:-:S07]  /*03d0*/  FMUL.FTZ R25, R4, R25 ;  /* 0x0000001904197220 */ /* 0x002fce0000410000 */
[----:B------:R-:W1:Y:S01]  /*03e0*/  MUFU.RCP R14, R14 ;  /* 0x0000000e000e7308 */ /* 0x000e620000001000 */
[----:B--2---:R-:W-:-:S07]  /*03f0*/  FMUL.FTZ R12, R12, R21 ;  /* 0x000000150c0c7220 */ /* 0x004fce0000410000 */
[----:B------:R-:W2:Y:S01]  /*0400*/  MUFU.RCP R23, R23 ;  /* 0x0000001700177308 */ /* 0x000ea20000001000 */
[----:B0-----:R-:W-:Y:S01]  /*0410*/  FMUL.FTZ R18, R5, R18 ;  /* 0x0000001205127220 */ /* 0x001fe20000410000 */
[----:B------:R-:W-:-:S06]  /*0420*/  F2FP.BF16.PACK_AB R5, R12, R25 ;  /* 0x000000190c05723e */ /* 0x000fcc00000010ff */
[----:B------:R-:W0:Y:S01]  /*0430*/  MUFU.RCP R19, R16 ;  /* 0x0000001000137308 */ /* 0x000e220000001000 */
[----:B-1----:R-:W-:-:S07]  /*0440*/  FMUL.FTZ R13, R13, R14 ;  /* 0x0000000e0d0d7220 */ /* 0x002fce0000410000 */
[----:B------:R-:W1:Y:S01]  /*0450*/  MUFU.RCP R22, R15 ;  /* 0x0000000f00167308 */ /* 0x000e620000001000 */
[----:B--2---:R-:W-:-:S05]  /*0460*/  FMUL.FTZ R10, R10, R23 ;  /* 0x000000170a0a7220 */ /* 0x004fca0000410000 */
[----:B------:R-:W-:Y:S01]  /*0470*/  F2FP.BF16.PACK_AB R4, R10, R17 ;  /* 0x000000110a04723e */ /* 0x000fe200000010ff */
[----:B0-----:R-:W-:Y:S01]  /*0480*/  FMUL.FTZ R0, R6, R19 ;  /* 0x0000001306007220 */ /* 0x001fe20000410000 */
[----:B------:R-:W-:Y:S01]  /*0490*/  F2FP.BF16.PACK_AB R6, R13, R18 ;  /* 0x000000120d06723e */ /* 0x000fe200000010ff */
[C---:B------:R-:W-:Y:S01]  /*04a0*/  IMAD.WIDE R12, R11.reuse, 0x10, R8 ;  /* 0x000000100b0c7825 */ /* 0x040fe200078e0208 */
[----:B------:R-:W-:-:S04]  /*04b0*/  IADD3 R11, R11, c[0x0][0x0], RZ ;  /* 0x000000000b0b7a10 */ /* 0x000fc80007ffe0ff */
[----:B------:R-:W-:Y:S01]  /*04c0*/  ISETP.GE.AND P0, PT, R11, UR4, PT ;  /* 0x000000040b007c0c */ /* 0x000fe2000bf06270 */
[----:B-1----:R-:W-:-:S05]  /*04d0*/  FMUL.FTZ R7, R7, R22 ;  /* 0x0000001607077220 */ /* 0x002fca0000410000 */
[----:B------:R-:W-:-:S05]  /*04e0*/  F2FP.BF16.PACK_AB R7, R7, R0 ;  /* 0x000000000707723e */ /* 0x000fca00000010ff */
[----:B------:R0:W-:Y:S02]  /*04f0*/  STG.E.128 [R12.64], R4 ;  /* 0x000000040c007986 */ /* 0x0001e4000c101d06 */
[----:B------:R-:W-:Y:S05]  /*0500*/  @!P0 BRA `(.L_x_6) ;  /* 0xfffffbd000008947 */ /* 0x000fea000383ffff */
[----:B------:R-:W-:Y:S05]  /*0510*/  EXIT ;  /* 0x000000000000794d */ /* 0x000fea0003800000 */
.L_x_7:
        /* <DEDUP_REMOVED lines=14> */
.L_x_168:


//--------------------- .text._ZN4vllm17activation_kernelIN3c104HalfEXadL_ZNS_17gelu_quick_kernelIS2_EET_RKS4_EELb1ELb0EEEvPS4_PS5_i --------------------------
	.section	.text._ZN4vllm17activation_kernelIN3c104HalfEXadL_ZNS_17gelu_quick_kernelIS2_EET_RKS4_EELb1ELb0EEEvPS4_PS5_i,"ax",@progbits
	.sectioninfo	@"SHI_REGISTERS=28"
	.align	128
        .global         _ZN4vllm17activation_kernelIN3c104HalfEXadL_ZNS_17gelu_quick_kernelIS2_EET_RKS4_EELb1ELb0EEEvPS4_PS5_i
        .type           _ZN4vllm17activation_kernelIN3c104HalfEXadL_ZNS_17gelu_quick_kernelIS2_EET_RKS4_EELb1ELb0EEEvPS4_PS5_i,@function
        .size           _ZN4vllm17activation_kernelIN3c104HalfEXadL_ZNS_17gelu_quick_kernelIS2_EET_RKS4_EELb1ELb0EEEvPS4_PS5_i,(.L_x_169 - _ZN4vllm17activation_kernelIN3c104HalfEXadL_ZNS_17gelu_quick_kernelIS2_EET_RKS4_EELb1ELb0EEEvPS4_PS5_i)
        .other          _ZN4vllm17activation_kernelIN3c104HalfEXadL_ZNS_17gelu_quick_kernelIS2_EET_RKS4_EELb1ELb0EEEvPS4_PS5_i,@"STO_CUDA_ENTRY STV_DEFAULT"
_ZN4vllm17activation_kernelIN3c104HalfEXadL_ZNS_17gelu_quick_kernelIS2_EET_RKS4_EELb1ELb0EEEvPS4_PS5_i:
.text._ZN4vllm17activation_kernelIN3c104HalfEXadL_ZNS_17gelu_quick_kernelIS2_EET_RKS4_EELb1ELb0EEEvPS4_PS5_i:
        /* <DEDUP_REMOVED lines=14> */
.L_x_8:
[----:B0-----:R-:W-:-:S06]  /*00e0*/  IMAD.WIDE R6, R11, 0x10, R2 ;  /* 0x000000100b067825 */ /* 0x001fcc00078e0202 */
[----:B------:R-:W2:Y:S02]  /*00f0*/  LDG.E.128.CONSTANT R4, [R6.64] ;  /* 0x0000000606047981 */ /* 0x000ea4000c1e9d00 */
[--C-:B--2---:R-:W-:Y:S02]  /*0100*/  HADD2.F32 R0, -RZ, R4.reuse.H0_H0 ;  /* 0x20000004ff007230 */ /* 0x104fe40000004100 */
[----:B------:R-:W-:Y:S02]  /*0110*/  HADD2.F32 R10, -RZ, R4.H1_H1 ;  /* 0x30000004ff0a7230 */ /* 0x000fe40000004100 */
[----:B------:R-:W-:Y:S01]  /*0120*/  HADD2.F32 R4, -RZ, R5.H0_H0 ;  /* 0x20000005ff047230 */ /* 0x000fe20000004100 */
[----:B------:R-:W-:-:S04]  /*0130*/  FMUL.FTZ R12, R0, -1.7020000219345092773 ;  /* 0xbfd9db23000c7820 */ /* 0x000fc80000410000 */
[----:B------:R-:W-:Y:S02]  /*0140*/  FMUL.FTZ R16, R12, 1.4426950216293334961 ;  /* 0x3fb8aa3b0c107820 */ /* 0x000fe40000410000 */
[----:B------:R-:W-:Y:S02]  /*0150*/  FMUL.FTZ R12, R10, -1.7020000219345092773 ;  /* 0xbfd9db230a0c7820 */ /* 0x000fe40000410000 */
[----:B------:R-:W-:Y:S02]  /*0160*/  FMUL.FTZ R13, R4, -1.7020000219345092773 ;  /* 0xbfd9db23040d7820 */ /* 0x000fe40000410000 */
[----:B------:R-:W-:Y:S01]  /*0170*/  FMUL.FTZ R17, R12, 1.4426950216293334961 ;  /* 0x3fb8aa3b0c117820 */ /* 0x000fe20000410000 */
[----:B------:R-:W-:Y:S01]  /*0180*/  HADD2.F32 R12, -RZ, R5.H1_H1 ;  /* 0x30000005ff0c7230 */ /* 0x000fe20000004100 */
[----:B------:R-:W-:Y:S01]  /*0190*/  FMUL.FTZ R20, R13, 1.4426950216293334961 ;  /* 0x3fb8aa3b0d147820 */ /* 0x000fe20000410000 */
[----:B------:R-:W-:Y:S01]  /*01a0*/  HADD2.F32 R5, -RZ, R6.H0_H0 ;  /* 0x20000006ff057230 */ /* 0x000fe20000004100 */
[----:B------:R-:W0:Y:S02]  /*01b0*/  MUFU.EX2 R16, R16 ;  /* 0x0000001000107308 */ /* 0x000e240000000800 */
[----:B------:R-:W-:-:S02]  /*01c0*/  FMUL.FTZ R13, R12, -1.7020000219345092773 ;  /* 0xbfd9db230c0d7820 */ /* 0x000fc40000410000 */
[----:B------:R-:W-:Y:S02]  /*01d0*/  FMUL.FTZ R14, R5, -1.7020000219345092773 ;  /* 0xbfd9db23050e7820 */ /* 0x000fe40000410000 */
[----:B------:R-:W-:Y:S01]  /*01e0*/  FMUL.FTZ R21, R13, 1.4426950216293334961 ;  /* 0x3fb8aa3b0d157820 */ /* 0x000fe20000410000 */
[----:B------:R-:W-:Y:S01]  /*01f0*/  HADD2.F32 R13, -RZ, R6.H1_H1 ;  /* 0x30000006ff0d7230 */ /* 0x000fe20000004100 */
[----:B------:R-:W-:Y:S01]  /*0200*/  FMUL.FTZ R19, R14, 1.4426950216293334961 ;  /* 0x3fb8aa3b0e137820 */ /* 0x000fe20000410000 */
[--C-:B------:R-:W-:Y:S01]  /*0210*/  HADD2.F32 R6, -RZ, R7.reuse.H0_H0 ;  /* 0x20000007ff067230 */ /* 0x100fe20000004100 */
[----:B------:R-:W1:Y:S01]  /*0220*/  MUFU.EX2 R17, R17 ;  /* 0x0000001100117308 */ /* 0x000e620000000800 */
[----:B------:R-:W-:Y:S01]  /*0230*/  HADD2.F32 R7, -RZ, R7.H1_H1 ;  /* 0x30000007ff077230 */ /* 0x000fe20000004100 */
[----:B------:R-:W-:-:S04]  /*0240*/  FMUL.FTZ R14, R13, -1.7020000219345092773 ;  /* 0xbfd9db230d0e7820 */ /* 0x000fc80000410000 */
[----:B------:R-:W-:Y:S02]  /*0250*/  FMUL.FTZ R18, R14, 1.4426950216293334961 ;  /* 0x3fb8aa3b0e127820 */ /* 0x000fe40000410000 */
[----:B------:R-:W-:Y:S01]  /*0260*/  FMUL.FTZ R14, R6, -1.7020000219345092773 ;  /* 0xbfd9db23060e7820 */ /* 0x000fe20000410000 */
[----:B------:R-:W2:Y:S01]  /*0270*/  MUFU.EX2 R21, R21 ;  /* 0x0000001500157308 */ /* 0x000ea20000000800 */
[----:B0-----:R-:W-:Y:S02]  /*0280*/  FADD.FTZ R23, R16, 1 ;  /* 0x3f80000010177421 */ /* 0x001fe40000010000 */
[----:B------:R-:W-:Y:S02]  /*0290*/  FMUL.FTZ R15, R14, 1.4426950216293334961 ;  /* 0x3fb8aa3b0e0f7820 */ /* 0x000fe40000410000 */
[----:B------:R-:W-:Y:S02]  /*02a0*/  FMUL.FTZ R14, R7, -1.7020000219345092773 ;  /* 0xbfd9db23070e7820 */ /* 0x000fe40000410000 */
[----:B-1----:R-:W-:Y:S01]  /*02b0*/  FADD.FTZ R17, R17, 1 ;  /* 0x3f80000011117421 */ /* 0x002fe20000010000 */
[----:B------:R-:W0:Y:S01]  /*02c0*/  MUFU.EX2 R19, R19 ;  /* 0x0000001300137308 */ /* 0x000e220000000800 */
[----:B------:R-:W-:-:S07]  /*02d0*/  FMUL.FTZ R14, R14, 1.4426950216293334961 ;  /* 0x3fb8aa3b0e0e7820 */ /* 0x000fce0000410000 */
[----:B------:R-:W1:Y:S01]  /*02e0*/  MUFU.EX2 R18, R18 ;  /* 0x0000001200127308 */ /* 0x000e620000000800 */
[----:B--2---:R-:W-:-:S07]  /*02f0*/  FADD.FTZ R21, R21, 1 ;  /* 0x3f80000015157421 */ /* 0x004fce0000010000 */
[----:B------:R-:W2:Y:S01]  /*0300*/  MUFU.EX2 R15, R15 ;  /* 0x0000000f000f7308 */ /* 0x000ea20000000800 */
[----:B0-----:R-:W-:-:S07]  /*0310*/  FADD.FTZ R16, R19, 1 ;  /* 0x3f80000013107421 */ /* 0x001fce0000010000 */
[----:B------:R-:W0:Y:S01]  /*0320*/  MUFU.EX2 R14, R14 ;  /* 0x0000000e000e7308 */ /* 0x000e220000000800 */
[----:B-1----:R-:W-:-:S07]  /*0330*/  FADD.FTZ R18, R18, 1 ;  /* 0x3f80000012127421 */ /* 0x002fce0000010000 */
[----:B------:R-:W1:Y:S01]  /*0340*/  MUFU.EX2 R20, R20 ;  /* 0x0000001400147308 */ /* 0x000e620000000800 */
[----:B--2---:R-:W-:Y:S02]  /*0350*/  FADD.FTZ R15, R15, 1 ;  /* 0x3f8000000f0f7421 */ /* 0x004fe40000010000 */
[----:B0-----:R-:W-:-:S05]  /*0360*/  FADD.FTZ R14, R14, 1 ;  /* 0x3f8000000e0e7421 */ /* 0x001fca0000010000 */
[----:B------:R-:W0:Y:S01]  /*0370*/  MUFU.RCP R23, R23 ;  /* 0x0000001700177308 */ /* 0x000e220000001000 */
[----:B-1----:R-:W-:-:S07]  /*0380*/  FADD.FTZ R20, R20, 1 ;  /* 0x3f80000014147421 */ /* 0x002fce0000010000 */
        /* <DEDUP_REMOVED lines=9> */
[----:B------:R-:W-:-:S06]  /*0420*/  F2FP.PACK_AB R5, R12, R25 ;  /* 0x000000190c05723e */ /* 0x000fcc00000000ff */
[----:B------:R-:W0:Y:S01]  /*0430*/  MUFU.RCP R15, R15 ;  /* 0x0000000f000f7308 */ /* 0x000e220000001000 */
[----:B-1----:R-:W-:-:S07]  /*0440*/  FMUL.FTZ R13, R13, R18 ;  /* 0x000000120d0d7220 */ /* 0x002fce0000410000 */
[----:B------:R-:W1:Y:S01]  /*0450*/  MUFU.RCP R14, R14 ;  /* 0x0000000e000e7308 */ /* 0x000e620000001000 */
[----:B--2---:R-:W-:-:S05]  /*0460*/  FMUL.FTZ R10, R10, R17 ;  /* 0x000000110a0a7220 */ /* 0x004fca0000410000 */
[----:B------:R-:W-:Y:S01]  /*0470*/  F2FP.PACK_AB R4, R10, R23 ;  /* 0x000000170a04723e */ /* 0x000fe200000000ff */
[----:B0-----:R-:W-:Y:S01]  /*0480*/  FMUL.FTZ R0, R6, R15 ;  /* 0x0000000f06007220 */ /* 0x001fe20000410000 */
[----:B------:R-:W-:Y:S01]  /*0490*/  F2FP.PACK_AB R6, R13, R16 ;  /* 0x000000100d06723e */ /* 0x000fe200000000ff */
[C---:B------:R-:W-:Y:S01]  /*04a0*/  IMAD.WIDE R12, R11.reuse, 0x10, R8 ;  /* 0x000000100b0c7825 */ /* 0x040fe200078e0208 */
[----:B------:R-:W-:-:S04]  /*04b0*/  IADD3 R11, R11, c[0x0][0x0], RZ ;  /* 0x000000000b0b7a10 */ /* 0x000fc80007ffe0ff */
[----:B------:R-:W-:Y:S01]  /*04c0*/  ISETP.GE.AND P0, PT, R11, UR4, PT ;  /* 0x000000040b007c0c */ /* 0x000fe2000bf06270 */
[----:B-1----:R-:W-:-:S05]  /*04d0*/  FMUL.FTZ R7, R7, R14 ;  /* 0x0000000e07077220 */ /* 0x002fca0000410000 */
[----:B------:R-:W-:-:S05]  /*04e0*/  F2FP.PACK_AB R7, R7, R0 ;  /* 0x000000000707723e */ /* 0x000fca00000000ff */
[----:B------:R0:W-:Y:S02]  /*04f0*/  STG.E.128 [R12.64], R4 ;  /* 0x000000040c007986 */ /* 0x0001e4000c101d06 */
[----:B------:R-:W-:Y:S05]  /*0500*/  @!P0 BRA `(.L_x_8) ;  /* 0xfffffbd000008947 */ /* 0x000fea000383ffff */
[----:B------:R-:W-:Y:S05]  /*0510*/  EXIT ;  /* 0x000000000000794d */ /* 0x000fea0003800000 */
.L_x_9:
        /* <DEDUP_REMOVED lines=14> */
.L_x_169:


//--------------------- .text._ZN4vllm17activation_kernelIfXadL_ZNS_17gelu_quick_kernelIfEET_RKS2_EELb1ELb0EEEvPS2_PS3_i --------------------------
	.section	.text._ZN4vllm17activation_kernelIfXadL_ZNS_17gelu_quick_kernelIfEET_RKS2_EELb1ELb0EEEvPS2_PS3_i,"ax",@progbits
	.sectioninfo	@"SHI_REGISTERS=19"
	.align	128
        .global         _ZN4vllm17activation_kernelIfXadL_ZNS_17gelu_quick_kernelIfEET_RKS2_EELb1ELb0EEEvPS2_PS3_i
        .type           _ZN4vllm17activation_kernelIfXadL_ZNS_17gelu_quick_kernelIfEET_RKS2_EELb1ELb0EEEvPS2_PS3_i,@function
        .size           _ZN4vllm17activation_kernelIfXadL_ZNS_17gelu_quick_kernelIfEET_RKS2_EELb1ELb0EEEvPS2_PS3_i,(.L_x_170 - _ZN4vllm17activation_kernelIfXadL_ZNS_17gelu_quick_kernelIfEET_RKS2_EELb1ELb0EEEvPS2_PS3_i)
        .other          _ZN4vllm17activation_kernelIfXadL_ZNS_17gelu_quick_kernelIfEET_RKS2_EELb1ELb0EEEvPS2_PS3_i,@"STO_CUDA_ENTRY STV_DEFAULT"
_ZN4vllm17activation_kernelIfXadL_ZNS_17gelu_quick_kernelIfEET_RKS2_EELb1ELb0EEEvPS2_PS3_i:
.text._ZN4vllm17activation_kernelIfXadL_ZNS_17gelu_quick_kernelIfEET_RKS2_EELb1ELb0EEEvPS2_PS3_i:
        /* <DEDUP_REMOVED lines=9> */
[----:B------:R-:W-:Y:S01]  /*0090*/  HFMA2.MMA R9, -RZ, RZ, 0, 2.384185791015625e-07 ;  /* 0x00000004ff097435 */ /* 0x000fe200000001ff */
[----:B------:R-:W-:Y:S01]  /*00a0*/  ULDC.64 UR6, c[0x0][0x118] ;  /* 0x0000460000067ab9 */ /* 0x000fe20000000a00 */
[----:B0-----:R-:W-:-:S08]  /*00b0*/  IMAD R8, R8, c[0x0][0x170], RZ ;  /* 0x00005c0008087a24 */ /* 0x001fd000078e02ff */
[----:B------:R-:W-:-:S04]  /*00c0*/  IMAD.WIDE.U32 R2, R8, R9, c[0x0][0x160] ;  /* 0x0000580008027625 */ /* 0x000fc800078e0009 */
[----:B------:R-:W-:-:S06]  /*00d0*/  IMAD.WIDE.U32 R8, R8, R9, c[0x0][0x168] ;  /* 0x00005a0008087625 */ /* 0x000fcc00078e0009 */
.L_x_10:
[----:B0-----:R-:W-:-:S06]  /*00e0*/  IMAD.WIDE R4, R11, 0x10, R8 ;  /* 0x000000100b047825 */ /* 0x001fcc00078e0208 */
[----:B------:R-:W2:Y:S02]  /*00f0*/  LDG.E.128.CONSTANT R4, [R4.64] ;  /* 0x0000000604047981 */ /* 0x000ea4000c1e9d00 */
[----:B--2---:R-:W-:-:S04]  /*0100*/  FMUL.FTZ R0, R7, -1.7020000219345092773 ;  /* 0xbfd9db2307007820 */ /* 0x004fc80000410000 */
[----:B------:R-:W-:Y:S02]  /*0110*/  FMUL.FTZ R13, R0, 1.4426950216293334961 ;  /* 0x3fb8aa3b000d7820 */ /* 0x000fe40000410000 */
[----:B------:R-:W-:-:S04]  /*0120*/  FMUL.FTZ R0, R6, -1.7020000219345092773 ;  /* 0xbfd9db2306007820 */ /* 0x000fc80000410000 */
[----:B------:R-:W-:Y:S01]  /*0130*/  FMUL.FTZ R10, R0, 1.4426950216293334961 ;  /* 0x3fb8aa3b000a7820 */ /* 0x000fe20000410000 */
[----:B------:R-:W0:Y:S01]  /*0140*/  MUFU.EX2 R13, R13 ;  /* 0x0000000d000d7308 */ /* 0x000e220000000800 */
[----:B------:R-:W-:-:S04]  /*0150*/  FMUL.FTZ R0, R5, -1.7020000219345092773 ;  /* 0xbfd9db2305007820 */ /* 0x000fc80000410000 */
[----:B------:R-:W-:Y:S02]  /*0160*/  FMUL.FTZ R12, R0, 1.4426950216293334961 ;  /* 0x3fb8aa3b000c7820 */ /* 0x000fe40000410000 */
[----:B------:R-:W-:Y:S01]  /*0170*/  FMUL.FTZ R0, R4, -1.7020000219345092773 ;  /* 0xbfd9db2304007820 */ /* 0x000fe20000410000 */
[----:B------:R-:W1:Y:S03]  /*0180*/  MUFU.EX2 R10, R10 ;  /* 0x0000000a000a7308 */ /* 0x000e660000000800 */
[----:B------:R-:W-:-:S05]  /*0190*/  FMUL.FTZ R0, R0, 1.4426950216293334961 ;  /* 0x3fb8aa3b00007820 */ /* 0x000fca0000410000 */
[----:B------:R-:W2:Y:S01]  /*01a0*/  MUFU.EX2 R12, R12 ;  /* 0x0000000c000c7308 */ /* 0x000ea20000000800 */
[----:B0-----:R-:W-:-:S07]  /*01b0*/  FADD.FTZ R16, R13, 1 ;  /* 0x3f8000000d107421 */ /* 0x001fce0000010000 */
[----:B------:R-:W0:Y:S01]  /*01c0*/  MUFU.EX2 R0, R0 ;  /* 0x0000000000007308 */ /* 0x000e220000000800 */
[----:B-1----:R-:W-:Y:S02]  /*01d0*/  FADD.FTZ R15, R10, 1 ;  /* 0x3f8000000a0f7421 */ /* 0x002fe40000010000 */
[----:B--2---:R-:W-:-:S05]  /*01e0*/  FADD.FTZ R14, R12, 1 ;  /* 0x3f8000000c0e7421 */ /* 0x004fca0000010000 */
[----:B------:R-:W1:Y:S01]  /*01f0*/  MUFU.RCP R16, R16 ;  /* 0x0000001000107308 */ /* 0x000e620000001000 */
[----:B0-----:R-:W-:-:S07]  /*0200*/  FADD.FTZ R10, R0, 1 ;  /* 0x3f800000000a7421 */ /* 0x001fce0000010000 */
[----:B------:R-:W0:Y:S08]  /*0210*/  MUFU.RCP R15, R15 ;  /* 0x0000000f000f7308 */ /* 0x000e300000001000 */
[----:B------:R-:W2:Y:S01]  /*0220*/  MUFU.RCP R13, R10 ;  /* 0x0000000a000d7308 */ /* 0x000ea20000001000 */
[----:B-1----:R-:W-:-:S07]  /*0230*/  FMUL.FTZ R7, R7, R16 ;  /* 0x0000001007077220 */ /* 0x002fce0000410000 */
[----:B------:R-:W1:Y:S01]  /*0240*/  MUFU.RCP R14, R14 ;  /* 0x0000000e000e7308 */ /* 0x000e620000001000 */
[----:B0-----:R-:W-:Y:S02]  /*0250*/  FMUL.FTZ R6, R6, R15 ;  /* 0x0000000f06067220 */ /* 0x001fe40000410000 */
[----:B--2---:R-:W-:Y:S02]  /*0260*/  FMUL.FTZ R4, R4, R13 ;  /* 0x0000000d04047220 */ /* 0x004fe40000410000 */
[C---:B------:R-:W-:Y:S01]  /*0270*/  IMAD.WIDE R12, R11.reuse, 0x10, R2 ;  /* 0x000000100b0c7825 */ /* 0x040fe200078e0202 */
[----:B------:R-:W-:-:S04]  /*0280*/  IADD3 R11, R11, c[0x0][0x0], RZ ;  /* 0x000000000b0b7a10 */ /* 0x000fc80007ffe0ff */
[----:B------:R-:W-:Y:S01]  /*0290*/  ISETP.GE.AND P0, PT, R11, UR4, PT ;  /* 0x000000040b007c0c */ /* 0x000fe2000bf06270 */
[----:B-1----:R-:W-:-:S05]  /*02a0*/  FMUL.FTZ R5, R5, R14 ;  /* 0x0000000e05057220 */ /* 0x002fca0000410000 */
[----:B------:R0:W-:Y:S07]  /*02b0*/  STG.E.128 [R12.64], R4 ;  /* 0x000000040c007986 */ /* 0x0001ee000c101d06 */
[----:B------:R-:W-:Y:S05]  /*02c0*/  @!P0 BRA `(.L_x_10) ;  /* 0xfffffe1000008947 */ /* 0x000fea000383ffff */
[----:B------:R-:W-:Y:S05]  /*02d0*/  EXIT ;  /* 0x000000000000794d */ /* 0x000fea0003800000 */
.L_x_11:
        /* <DEDUP_REMOVED lines=10> */
.L_x_170:


//--------------------- .text._ZN4vllm17activation_kernelIN3c108BFloat16EXadL_ZNS_17gelu_quick_kernelIS2_EET_RKS4_EELb1ELb1EEEvPS4_PS5_i --------------------------
	.section	.text._ZN4vllm17activation_kernelIN3c108BFloat16EXadL_ZNS_17gelu_quick_kernelIS2_EET_RKS4_EELb1ELb1EEEvPS4_PS5_i,"ax",@progbits
	.sectioninfo	@"SHI_REGISTERS=24"
	.align	128
        .global         _ZN4vllm17activation_kernelIN3c108BFloat16EXadL_ZNS_17gelu_quick_kernelIS2_EET_RKS4_EELb1ELb1EEEvPS4_PS5_i
        .type           _ZN4vllm17activation_kernelIN3c108BFloat16EXadL_ZNS_17gelu_quick_kernelIS2_EET_RKS4_EELb1ELb1EEEvPS4_PS5_i,@function
        .size           _ZN4vllm17activation_kernelIN3c108BFloat16EXadL_ZNS_17gelu_quick_kernelIS2_EET_RKS4_EELb1ELb1EEEvPS4_PS5_i,(.L_x_171 - _ZN4vllm17activation_kernelIN3c108BFloat16EXadL_ZNS_17gelu_quick_kernelIS2_EET_RKS4_EELb1ELb1EEEvPS4_PS5_i)
        .other          _ZN4vllm17activation_kernelIN3c108BFloat16EXadL_ZNS_17gelu_quick_kernelIS2_EET_RKS4_EELb1ELb1EEEvPS4_PS5_i,@"STO_CUDA_ENTRY STV_DEFAULT"
_ZN4vllm17activation_kernelIN3c108BFloat16EXadL_ZNS_17gelu_quick_kernelIS2_EET_RKS4_EELb1ELb1EEEvPS4_PS5_i:
.text._ZN4vllm17activation_kernelIN3c108BFloat16EXadL_ZNS_17gelu_quick_kernelIS2_EET_RKS4_EELb1ELb1EEEvPS4_PS5_i:
[----:B------:R-:W-:Y:S02]  /*0000*/  IMAD.MOV.U32 R1, RZ, RZ, c[0x0][0x28] ;  /* 0x00000a00ff017624 */ /* 0x000fe400078e00ff */
[----:B------:R-:W0:Y:S01]  /*0010*/  S2R R17, SR_TID.X ;  /* 0x0000000000117919 */ /* 0x000e220000002100 */
[----:B------:R-:W-:Y:S02]  /*0020*/  ULDC UR5, c[0x0][0x170] ;  /* 0x00005c0000057ab9 */ /* 0x000fe40000000800 */
[----:B------:R-:W-:-:S04]  /*0030*/  USHF.R.S32.HI UR4, URZ, 0x1f, UR5 ;  /* 0x0000001f3f047899 */ /* 0x000fc80008011405 */
[----:B------:R-:W-:-:S04]  /*0040*/  ULEA.HI UR4, UR4, UR5, URZ, 0x4 ;  /* 0x0000000504047291 */ /* 0x000fc8000f8f203f */
[----:B------:R-:W-:-:S06]  /*0050*/  USHF.R.S32.HI UR36, URZ, 0x4, UR4 ;  /* 0x000000043f247899 */ /* 0x000fcc0008011404 */
[----:B0-----:R-:W-:-:S13]  /*0060*/  ISETP.GE.AND P0, PT, R17, UR36, PT ;  /* 0x0000002411007c0c */ /* 0x001fda000bf06270 */
[----:B------:R-:W-:Y:S05]  /*0070*/  @P0 EXIT ;  /* 0x000000000000094d */ /* 0x000fea0003800000 */
.L_x_12:
[----:B------:R-:W-:Y:S01]  /*0080*/  MOV R16, 0x108 ;  /* 0x0000010800107802 */ /* 0x000fe20000000f00 */
[----:B------:R-:W-:Y:S01]  /*0090*/  HFMA2.MMA R13, -RZ, RZ, 0, 0 ;  /* 0x00000000ff0d7435 */ /* 0x000fe200000001ff */
[----:B------:R-:W-:Y:S01]  /*00a0*/  IADD3 R17, R17, c[0x0][0x0], RZ ;  /* 0x0000000011117a10 */ /* 0x000fe20007ffe0ff */
[----:B------:R-:W-:Y:S01]  /*00b0*/  IMAD.MOV.U32 R4, RZ, RZ, c[0x4][0xf0] ;  /* 0x01003c00ff047624 */ /* 0x000fe200078e00ff */
[----:B------:R0:W1:Y:S01]  /*00c0*/  LDC.64 R2, c[0x4][R16] ;  /* 0x0100000010027b82 */ /* 0x0000620000000a00 */
[----:B------:R-:W-:Y:S01]  /*00d0*/  IMAD.MOV.U32 R5, RZ, RZ, c[0x4][0xf4] ;  /* 0x01003d00ff057624 */ /* 0x000fe200078e00ff */
[----:B------:R-:W-:Y:S01]  /*00e0*/  ISETP.GE.AND P0, PT, R17, UR36, PT ;  /* 0x0000002411007c0c */ /* 0x000fe2000bf06270 */
[----:B------:R-:W-:Y:S02]  /*00f0*/  IMAD.MOV.U32 R6, RZ, RZ, c[0x4][0xf8] ;  /* 0x01003e00ff067624 */ /* 0x000fe400078e00ff */
[----:B------:R-:W-:Y:S01]  /*0100*/  IMAD.MOV.U32 R7, RZ, RZ, c[0x4][0xfc] ;  /* 0x01003f00ff077624 */ /* 0x000fe200078e00ff */
[----:B------:R-:W-:Y:S01]  /*0110*/  P2R R18, PR, RZ, 0x1 ;  /* 0x00000001ff127803 */ /* 0x000fe20000000000 */
[----:B------:R-:W-:-:S02]  /*0120*/  IMAD.MOV.U32 R8, RZ, RZ, 0x90 ;  /* 0x00000090ff087424 */ /* 0x000fc400078e00ff */
[----:B------:R-:W-:Y:S02]  /*0130*/  IMAD.MOV.U32 R10, RZ, RZ, c[0x4][0x0] ;  /* 0x01000000ff0a7624 */ /* 0x000fe400078e00ff */
[----:B------:R-:W-:Y:S02]  /*0140*/  IMAD.MOV.U32 R11, RZ, RZ, c[0x4][0x4] ;  /* 0x01000100ff0b7624 */ /* 0x000fe400078e00ff */
[----:B------:R-:W-:Y:S02]  /*0150*/  IMAD.MOV.U32 R12, RZ, RZ, 0x1 ;  /* 0x00000001ff0c7424 */ /* 0x000fe400078e00ff */
[----:B0-----:R-:W-:Y:S01]  /*0160*/  LEPC R14 ;  /* 0x00000000000e734e */ /* 0x001fe20000000000 */
[----:B------:R-:W-:Y:S02]  /*0170*/  MOV R9, 0x1e0 ;  /* 0x000001e000097802 */ /* 0x000fe40000000f00 */
[----:B------:R-:W-:Y:S02]  /*0180*/  MOV R20, 0x160 ;  /* 0x0000016000147802 */ /* 0x000fe40000000f00 */
[----:B------:R-:W-:Y:S02]  /*0190*/  MOV R21, 0x0 ;  /* 0x0000000000157802 */ /* 0x000fe40000000f00 */
[----:B------:R-:W-:-:S02]  /*01a0*/  MOV R0, 0x0 ;  /* 0x0000000000007802 */ /* 0x000fc40000000f00 */
[----:B------:R-:W-:-:S04]  /*01b0*/  IADD3 R20, P0, P1, -R20, R9, R14 ;  /* 0x0000000914147210 */ /* 0x000fc8000791e10e */
[----:B------:R-:W-:-:S04]  /*01c0*/  IADD3.X R21, ~R0, R21, R15, P0, P1 ;  /* 0x0000001500157210 */ /* 0x000fc800007e250f */
[----:B-1----:R-:W-:Y:S05]  /*01d0*/  CALL.ABS.NOINC R2 ;  /* 0x0000000002007343 */ /* 0x002fea0003c00000 */
[----:B------:R0:W1:Y:S01]  /*01e0*/  LDC.64 R2, c[0x4][R16] ;  /* 0x0100000010027b82 */ /* 0x0000620000000a00 */
[----:B------:R-:W-:Y:S01]  /*01f0*/  IMAD.MOV.U32 R4, RZ, RZ, c[0x4][0x100] ;  /* 0x01004000ff047624 */ /* 0x000fe200078e00ff */
[----:B------:R-:W-:Y:S01]  /*0200*/  MOV R10, c[0x4][0x8] ;  /* 0x01000200000a7a02 */ /* 0x000fe20000000f00 */
[----:B------:R-:W-:Y:S02]  /*0210*/  IMAD.MOV.U32 R5, RZ, RZ, c[0x4][0x104] ;  /* 0x01004100ff057624 */ /* 0x000fe400078e00ff */
[----:B------:R-:W-:Y:S02]  /*0220*/  IMAD.MOV.U32 R6, RZ, RZ, c[0x4][0xf8] ;  /* 0x01003e00ff067624 */ /* 0x000fe400078e00ff */
[----:B------:R-:W-:Y:S02]  /*0230*/  IMAD.MOV.U32 R7, RZ, RZ, c[0x4][0xfc] ;  /* 0x01003f00ff077624 */ /* 0x000fe400078e00ff */
[----:B------:R-:W-:Y:S02]  /*0240*/  IMAD.MOV.U32 R8, RZ, RZ, 0x9d ;  /* 0x0000009dff087424 */ /* 0x000fe400078e00ff */
[----:B------:R-:W-:-:S02]  /*0250*/  IMAD.MOV.U32 R11, RZ, RZ, c[0x4][0xc] ;  /* 0x01000300ff0b7624 */ /* 0x000fc400078e00ff */
[----:B------:R-:W-:Y:S02]  /*0260*/  IMAD.MOV.U32 R12, RZ, RZ, 0x1 ;  /* 0x00000001ff0c7424 */ /* 0x000fe400078e00ff */
[----:B------:R-:W-:Y:S02]  /*0270*/  IMAD.MOV.U32 R13, RZ, RZ, RZ ;  /* 0x000000ffff0d7224 */ /* 0x000fe400078e00ff */
[----:B0-----:R-:W-:Y:S01]  /*0280*/  LEPC R14 ;  /* 0x00000000000e734e */ /* 0x001fe20000000000 */
[----:B------:R-:W-:Y:S02]  /*0290*/  MOV R9, 0x300 ;  /* 0x0000030000097802 */ /* 0x000fe40000000f00 */
[----:B------:R-:W-:Y:S02]  /*02a0*/  MOV R20, 0x280 ;  /* 0x0000028000147802 */ /* 0x000fe40000000f00 */
[----:B------:R-:W-:Y:S02]  /*02b0*/  MOV R21, 0x0 ;  /* 0x0000000000157802 */ /* 0x000fe40000000f00 */
[----:B------:R-:W-:Y:S02]  /*02c0*/  MOV R0, 0x0 ;  /* 0x0000000000007802 */ /* 0x000fe40000000f00 */
[----:B------:R-:W-:-:S04]  /*02d0*/  IADD3 R20, P0, P1, -R20, R9, R14 ;  /* 0x0000000914147210 */ /* 0x000fc8000791e10e */
[----:B------:R-:W-:-:S04]  /*02e0*/  IADD3.X R21, ~R0, R21, R15, P0, P1 ;  /* 0x0000001500157210 */ /* 0x000fc800007e250f */
[----:B-1----:R-:W-:Y:S05]  /*02f0*/  CALL.ABS.NOINC R2 ;  /* 0x0000000002007343 */ /* 0x002fea0003c00000 */
[----:B------:R-:W-:-:S13]  /*0300*/  ISETP.NE.AND P6, PT, R18, RZ, PT ;  /* 0x000000ff1200720c */ /* 0x000fda0003fc5270 */
[----:B------:R-:W-:Y:S05]  /*0310*/  @!P6 BRA `(.L_x_12) ;  /* 0xfffffd600000e947 */ /* 0x000fea000383ffff */
[----:B------:R-:W-:Y:S05]  /*0320*/  EXIT ;  /* 0x000000000000794d */ /* 0x000fea0003800000 */
.L_x_13:
        /* <DEDUP_REMOVED lines=13> */
.L_x_171:


//--------------------- .text._ZN4vllm17activation_kernelIN3c104HalfEXadL_ZNS_17gelu_quick_kernelIS2_EET_RKS4_EELb1ELb1EEEvPS4_PS5_i --------------------------
	.section	.text._ZN4vllm17activation_kernelIN3c104HalfEXadL_ZNS_17gelu_quick_kernelIS2_EET_RKS4_EELb1ELb1EEEvPS4_PS5_i,"ax",@progbits
	.sectioninfo	@"SHI_REGISTERS=24"
	.align	128
        .global         _ZN4vllm17activation_kernelIN3c104HalfEXadL_ZNS_17gelu_quick_kernelIS2_EET_RKS4_EELb1ELb1EEEvPS4_PS5_i
        .type           _ZN4vllm17activation_kernelIN3c104HalfEXadL_ZNS_17gelu_quick_kernelIS2_EET_RKS4_EELb1ELb1EEEvPS4_PS5_i,@function
        .size           _ZN4vllm17activation_kernelIN3c104HalfEXadL_ZNS_17gelu_quick_kernelIS2_EET_RKS4_EELb1ELb1EEEvPS4_PS5_i,(.L_x_172 - _ZN4vllm17activation_kernelIN3c104HalfEXadL_ZNS_17gelu_quick_kernelIS2_EET_RKS4_EELb1ELb1EEEvPS4_PS5_i)
        .other          _ZN4vllm17activation_kernelIN3c104HalfEXadL_ZNS_17gelu_quick_kernelIS2_EET_RKS4_EELb1ELb1EEEvPS4_PS5_i,@"STO_CUDA_ENTRY STV_DEFAULT"
_ZN4vllm17activation_kernelIN3c104HalfEXadL_ZNS_17gelu_quick_kernelIS2_EET_RKS4_EELb1ELb1EEEvPS4_PS5_i:
.text._ZN4vllm17activation_kernelIN3c104HalfEXadL_ZNS_17gelu_quick_kernelIS2_EET_RKS4_EELb1ELb1EEEvPS4_PS5_i:
        /* <DEDUP_REMOVED lines=8> */
.L_x_14:
        /* <DEDUP_REMOVED lines=43> */
.L_x_15:
        /* <DEDUP_REMOVED lines=13> */
.L_x_172:


//--------------------- .text._ZN4vllm17activation_kernelIfXadL_ZNS_17gelu_quick_kernelIfEET_RKS2_EELb1ELb1EEEvPS2_PS3_i --------------------------
	.section	.text._ZN4vllm17activation_kernelIfXadL_ZNS_17gelu_quick_kernelIfEET_RKS2_EELb1ELb1EEEvPS2_PS3_i,"ax",@progbits
	.sectioninfo	@"SHI_REGISTERS=24"
	.align	128
        .global         _ZN4vllm17activation_kernelIfXadL_ZNS_17gelu_quick_kernelIfEET_RKS2_EELb1ELb1EEEvPS2_PS3_i
        .type           _ZN4vllm17activation_kernelIfXadL_ZNS_17gelu_quick_kernelIfEET_RKS2_EELb1ELb1EEEvPS2_PS3_i,@function
        .size           _ZN4vllm17activation_kernelIfXadL_ZNS_17gelu_quick_kernelIfEET_RKS2_EELb1ELb1EEEvPS2_PS3_i,(.L_x_173 - _ZN4vllm17activation_kernelIfXadL_ZNS_17gelu_quick_kernelIfEET_RKS2_EELb1ELb1EEEvPS2_PS3_i)
        .other          _ZN4vllm17activation_kernelIfXadL_ZNS_17gelu_quick_kernelIfEET_RKS2_EELb1ELb1EEEvPS2_PS3_i,@"STO_CUDA_ENTRY STV_DEFAULT"
_ZN4vllm17activation_kernelIfXadL_ZNS_17gelu_quick_kernelIfEET_RKS2_EELb1ELb1EEEvPS2_PS3_i:
.text._ZN4vllm17activation_kernelIfXadL_ZNS_17gelu_quick_kernelIfEET_RKS2_EELb1ELb1EEEvPS2_PS3_i:
        /* <DEDUP_REMOVED lines=8> */
.L_x_16:
        /* <DEDUP_REMOVED lines=43> */
.L_x_17:
        /* <DEDUP_REMOVED lines=13> */
.L_x_173:


//--------------------- .text._ZN4vllm17activation_kernelIN3c108BFloat16EXadL_ZNS_16gelu_fast_kernelIS2_EET_RKS4_EELb0ELb0EEEvPS4_PS5_i --------------------------
	.section	.text._ZN4vllm17activation_kernelIN3c108BFloat16EXadL_ZNS_16gelu_fast_kernelIS2_EET_RKS4_EELb0ELb0EEEvPS4_PS5_i,"ax",@progbits
	.sectioninfo	@"SHI_REGISTERS=12"
	.align	128
        .global         _ZN4vllm17activation_kernelIN3c108BFloat16EXadL_ZNS_16gelu_fast_kernelIS2_EET_RKS4_EELb0ELb0EEEvPS4_PS5_i
        .type           _ZN4vllm17activation_kernelIN3c108BFloat16EXadL_ZNS_16gelu_fast_kernelIS2_EET_RKS4_EELb0ELb0EEEvPS4_PS5_i,@function
        .size           _ZN4vllm17activation_kernelIN3c108BFloat16EXadL_ZNS_16gelu_fast_kernelIS2_EET_RKS4_EELb0ELb0EEEvPS4_PS5_i,(.L_x_174 - _ZN4vllm17activation_kernelIN3c108BFloat16EXadL_ZNS_16gelu_fast_kernelIS2_EET_RKS4_EELb0ELb0EEEvPS4_PS5_i)
        .other          _ZN4vllm17activation_kernelIN3c108BFloat16EXadL_ZNS_16gelu_fast_kernelIS2_EET_RKS4_EELb0ELb0EEEvPS4_PS5_i,@"STO_CUDA_ENTRY STV_DEFAULT"
_ZN4vllm17activation_kernelIN3c108BFloat16EXadL_ZNS_16gelu_fast_kernelIS2_EET_RKS4_EELb0ELb0EEEvPS4_PS5_i:
.text._ZN4vllm17activation_kernelIN3c108BFloat16EXadL_ZNS_16gelu_fast_kernelIS2_EET_RKS4_EELb0ELb0EEEvPS4_PS5_i:
        /* <DEDUP_REMOVED lines=8> */
[----:B------:R-:W-:Y:S01]  /*0080*/  IMAD.MOV.U32 R0, RZ, RZ, RZ ;  /* 0x000000ffff007224 */ /* 0x000fe200078e00ff */
[----:B------:R-:W-:Y:S02]  /*0090*/  ULDC.64 UR6, c[0x0][0x118] ;  /* 0x0000460000067ab9 */ /* 0x000fe40000000a00 */
.L_x_18:
        /* <DEDUP_REMOVED lines=12> */
[C---:B------:R-:W-:Y:S02]  /*0160*/  FMUL.FTZ R5, R6.reuse, 0.79788458347320556641 ;  /* 0x3f4c422a06057820 */ /* 0x040fe40000410000 */
[----:B------:R-:W-:-:S05]  /*0170*/  FMUL.FTZ R8, R6, 0.044714998453855514526 ;  /* 0x3d37271306087820 */ /* 0x000fca0000410000 */
[----:B------:R-:W-:-:S04]  /*0180*/  F2FP.BF16.PACK_AB R5, R8, R5 ;  /* 0x000000050805723e */ /* 0x000fc800000010ff */
[--C-:B------:R-:W-:Y:S02]  /*0190*/  PRMT R7, RZ, 0x7610, R5.reuse ;  /* 0x00007610ff077816 */ /* 0x100fe40000000005 */
[----:B------:R-:W-:-:S03]  /*01a0*/  PRMT R5, RZ, 0x5410, R5 ;  /* 0x00005410ff057816 */ /* 0x000fc60000000005 */
[C---:B------:R-:W-:Y:S02]  /*01b0*/  FMUL.FTZ R8, R6.reuse, R7 ;  /* 0x0000000706087220 */ /* 0x040fe40000410000 */
[----:B------:R-:W-:-:S03]  /*01c0*/  FMUL.FTZ R6, R6, 0.5 ;  /* 0x3f00000006067820 */ /* 0x000fc60000410000 */
[----:B------:R-:W-:-:S04]  /*01d0*/  F2FP.BF16.PACK_AB R8, RZ, R8 ;  /* 0x00000008ff08723e */ /* 0x000fc800000010ff */
[----:B------:R-:W-:-:S05]  /*01e0*/  PRMT R8, RZ, 0x5410, R8 ;  /* 0x00005410ff087816 */ /* 0x000fca0000000008 */
[----:B------:R-:W-:-:S05]  /*01f0*/  FADD.FTZ R8, R8, 1 ;  /* 0x3f80000008087421 */ /* 0x000fca0000010000 */
[----:B------:R-:W-:-:S04]  /*0200*/  F2FP.BF16.PACK_AB R8, RZ, R8 ;  /* 0x00000008ff08723e */ /* 0x000fc800000010ff */
[----:B------:R-:W-:-:S05]  /*0210*/  PRMT R8, RZ, 0x5410, R8 ;  /* 0x00005410ff087816 */ /* 0x000fca0000000008 */
[----:B------:R-:W-:-:S05]  /*0220*/  FMUL.FTZ R5, R5, R8 ;  /* 0x0000000805057220 */ /* 0x000fca0000410000 */
[----:B------:R-:W-:-:S04]  /*0230*/  F2FP.BF16.PACK_AB R5, RZ, R5 ;  /* 0x00000005ff05723e */ /* 0x000fc800000010ff */
[----:B------:R-:W-:-:S06]  /*0240*/  PRMT R7, RZ, 0x5410, R5 ;  /* 0x00005410ff077816 */ /* 0x000fcc0000000005 */
[----:B------:R-:W0:Y:S02]  /*0250*/  MUFU.TANH R7, R7 ;  /* 0x0000000700077308 */ /* 0x000e240000002400 */
[----:B0-----:R-:W-:-:S04]  /*0260*/  F2FP.BF16.PACK_AB R5, R6, R7 ;  /* 0x000000070605723e */ /* 0x001fc800000010ff */
[--C-:B------:R-:W-:Y:S02]  /*0270*/  PRMT R6, RZ, 0x5410, R5.reuse ;  /* 0x00005410ff067816 */ /* 0x100fe40000000005 */
[----:B------:R-:W-:-:S03]  /*0280*/  PRMT R5, RZ, 0x7610, R5 ;  /* 0x00007610ff057816 */ /* 0x000fc60000000005 */
[----:B------:R-:W-:-:S05]  /*0290*/  FADD.FTZ R6, R6, 1 ;  /* 0x3f80000006067421 */ /* 0x000fca0000010000 */
[----:B------:R-:W-:-:S04]  /*02a0*/  F2FP.BF16.PACK_AB R6, RZ, R6 ;  /* 0x00000006ff06723e */ /* 0x000fc800000010ff */
[----:B------:R-:W-:-:S05]  /*02b0*/  PRMT R6, RZ, 0x5410, R6 ;  /* 0x00005410ff067816 */ /* 0x000fca0000000006 */
[----:B------:R-:W-:-:S05]  /*02c0*/  FMUL.FTZ R5, R5, R6 ;  /* 0x0000000605057220 */ /* 0x000fca0000410000 */
[----:B------:R-:W-:Y:S02]  /*02d0*/  F2FP.BF16.PACK_AB R6, RZ, R5 ;  /* 0x00000005ff06723e */ /* 0x000fe400000010ff */
[----:B------:R-:W-:Y:S02]  /*02e0*/  IADD3.X R5, R3, c[0x0][0x164], RZ, P0, !PT ;  /* 0x0000590003057a10 */ /* 0x000fe400007fe4ff */
[----:B------:R-:W-:-:S03]  /*02f0*/  ISETP.GE.U32.AND P0, PT, R2, c[0x0][0x170], PT ;  /* 0x00005c0002007a0c */ /* 0x000fc60003f06070 */
[----:B------:R0:W-:Y:S01]  /*0300*/  STG.E.U16 [R4.64], R6 ;  /* 0x0000000604007986 */ /* 0x0001e2000c101506 */
[----:B------:R-:W-:-:S13]  /*0310*/  ISETP.GE.AND.EX P0, PT, R0, UR4, PT, P0 ;  /* 0x0000000400007c0c */ /* 0x000fda000bf06300 */
[----:B0-----:R-:W-:Y:S05]  /*0320*/  @!P0 BRA `(.L_x_18) ;  /* 0xfffffd7000008947 */ /* 0x001fea000383ffff */
[----:B------:R-:W-:Y:S05]  /*0330*/  EXIT ;  /* 0x000000000000794d */ /* 0x000fea0003800000 */
.L_x_19:
        /* <DEDUP_REMOVED lines=12> */
.L_x_174:


//--------------------- .text._ZN4vllm17activation_kernelIN3c104HalfEXadL_ZNS_16gelu_fast_kernelIS2_EET_RKS4_EELb0ELb0EEEvPS4_PS5_i --------------------------
	.section	.text._ZN4vllm17activation_kernelIN3c104HalfEXadL_ZNS_16gelu_fast_kernelIS2_EET_RKS4_EELb0ELb0EEEvPS4_PS5_i,"ax",@progbits
	.sectioninfo	@"SHI_REGISTERS=14"
	.align	128
        .global         _ZN4vllm17activation_kernelIN3c104HalfEXadL_ZNS_16gelu_fast_kernelIS2_EET_RKS4_EELb0ELb0EEEvPS4_PS5_i
        .type           _ZN4vllm17activation_kernelIN3c104HalfEXadL_ZNS_16gelu_fast_kernelIS2_EET_RKS4_EELb0ELb0EEEvPS4_PS5_i,@function
        .size           _ZN4vllm17activation_kernelIN3c104HalfEXadL_ZNS_16gelu_fast_kernelIS2_EET_RKS4_EELb0ELb0EEEvPS4_PS5_i,(.L_x_175 - _ZN4vllm17activation_kernelIN3c104HalfEXadL_ZNS_16gelu_fast_kernelIS2_EET_RKS4_EELb0ELb0EEEvPS4_PS5_i)
        .other          _ZN4vllm17activation_kernelIN3c104HalfEXadL_ZNS_16gelu_fast_kernelIS2_EET_RKS4_EELb0ELb0EEEvPS4_PS5_i,@"STO_CUDA_ENTRY STV_DEFAULT"
_ZN4vllm17activation_kernelIN3c104HalfEXadL_ZNS_16gelu_fast_kernelIS2_EET_RKS4_EELb0ELb0EEEvPS4_PS5_i:
.text._ZN4vllm17activation_kernelIN3c104HalfEXadL_ZNS_16gelu_fast_kernelIS2_EET_RKS4_EELb0ELb0EEEvPS4_PS5_i:
        /* <DEDUP_REMOVED lines=10> */
.L_x_20:
        /* <DEDUP_REMOVED lines=11> */
[----:B--2---:R-:W-:-:S05]  /*0150*/  HADD2.F32 R5, -RZ, R6.H0_H0 ;  /* 0x20000006ff057230 */ /* 0x004fca0000004100 */
[C---:B------:R-:W-:Y:S02]  /*0160*/  FMUL.FTZ R8, R5.reuse, 0.79788458347320556641 ;  /* 0x3f4c422a05087820 */ /* 0x040fe40000410000 */
[C---:B------:R-:W-:Y:S02]  /*0170*/  FMUL.FTZ R9, R5.reuse, 0.044714998453855514526 ;  /* 0x3d37271305097820 */ /* 0x040fe40000410000 */
[----:B------:R-:W-:-:S03]  /*0180*/  FMUL.FTZ R6, R5, 0.5 ;  /* 0x3f00000005067820 */ /* 0x000fc60000410000 */
[----:B------:R-:W-:-:S05]  /*0190*/  F2FP.PACK_AB R8, R9, R8 ;  /* 0x000000080908723e */ /* 0x000fca00000000ff */
[--C-:B------:R-:W-:Y:S02]  /*01a0*/  HADD2.F32 R10, -RZ, R8.reuse.H1_H1 ;  /* 0x30000008ff0a7230 */ /* 0x100fe40000004100 */
[----:B------:R-:W-:-:S03]  /*01b0*/  HADD2.F32 R8, -RZ, R8.H0_H0 ;  /* 0x20000008ff087230 */ /* 0x000fc60000004100 */
[----:B------:R-:W-:-:S05]  /*01c0*/  FMUL.FTZ R10, R5, R10 ;  /* 0x0000000a050a7220 */ /* 0x000fca0000410000 */
[----:B------:R-:W-:-:S05]  /*01d0*/  F2FP.PACK_AB R10, RZ, R10 ;  /* 0x0000000aff0a723e */ /* 0x000fca00000000ff */
[----:B------:R-:W-:-:S05]  /*01e0*/  HADD2.F32 R10, -RZ, R10.H0_H0 ;  /* 0x2000000aff0a7230 */ /* 0x000fca0000004100 */
[----:B------:R-:W-:-:S05]  /*01f0*/  FADD.FTZ R10, R10, 1 ;  /* 0x3f8000000a0a7421 */ /* 0x000fca0000010000 */
[----:B------:R-:W-:-:S05]  /*0200*/  F2FP.PACK_AB R10, RZ, R10 ;  /* 0x0000000aff0a723e */ /* 0x000fca00000000ff */
[----:B------:R-:W-:-:S05]  /*0210*/  HADD2.F32 R7, -RZ, R10.H0_H0 ;  /* 0x2000000aff077230 */ /* 0x000fca0000004100 */
[----:B------:R-:W-:-:S05]  /*0220*/  FMUL.FTZ R7, R8, R7 ;  /* 0x0000000708077220 */ /* 0x000fca0000410000 */
[----:B------:R-:W-:-:S05]  /*0230*/  F2FP.PACK_AB R7, RZ, R7 ;  /* 0x00000007ff07723e */ /* 0x000fca00000000ff */
[----:B------:R-:W-:-:S06]  /*0240*/  HADD2.F32 R7, -RZ, R7.H0_H0 ;  /* 0x20000007ff077230 */ /* 0x000fcc0000004100 */
[----:B------:R-:W0:Y:S02]  /*0250*/  MUFU.TANH R7, R7 ;  /* 0x0000000700077308 */ /* 0x000e240000002400 */
[----:B0-----:R-:W-:-:S05]  /*0260*/  F2FP.PACK_AB R5, R6, R7 ;  /* 0x000000070605723e */ /* 0x001fca00000000ff */
[--C-:B------:R-:W-:Y:S02]  /*0270*/  HADD2.F32 R6, -RZ, R5.reuse.H0_H0 ;  /* 0x20000005ff067230 */ /* 0x100fe40000004100 */
[----:B------:R-:W-:-:S03]  /*0280*/  HADD2.F32 R5, -RZ, R5.H1_H1 ;  /* 0x30000005ff057230 */ /* 0x000fc60000004100 */
[----:B------:R-:W-:-:S05]  /*0290*/  FADD.FTZ R6, R6, 1 ;  /* 0x3f80000006067421 */ /* 0x000fca0000010000 */
[----:B------:R-:W-:-:S05]  /*02a0*/  F2FP.PACK_AB R6, RZ, R6 ;  /* 0x00000006ff06723e */ /* 0x000fca00000000ff */
[----:B------:R-:W-:-:S05]  /*02b0*/  HADD2.F32 R6, -RZ, R6.H0_H0 ;  /* 0x20000006ff067230 */ /* 0x000fca0000004100 */
[----:B------:R-:W-:-:S05]  /*02c0*/  FMUL.FTZ R5, R5, R6 ;  /* 0x0000000605057220 */ /* 0x000fca0000410000 */
[----:B------:R-:W-:Y:S02]  /*02d0*/  F2FP.PACK_AB R6, RZ, R5 ;  /* 0x00000005ff06723e */ /* 0x000fe400000000ff */
[----:B------:R-:W-:Y:S02]  /*02e0*/  IADD3.X R5, R3, c[0x0][0x164], RZ, P0, !PT ;  /* 0x0000590003057a10 */ /* 0x000fe400007fe4ff */
[----:B------:R-:W-:-:S03]  /*02f0*/  ISETP.GE.U32.AND P0, PT, R2, c[0x0][0x170], PT ;  /* 0x00005c0002007a0c */ /* 0x000fc60003f06070 */
[----:B------:R0:W-:Y:S01]  /*0300*/  STG.E.U16 [R4.64], R6 ;  /* 0x0000000604007986 */ /* 0x0001e2000c101506 */
[----:B------:R-:W-:-:S13]  /*0310*/  ISETP.GE.AND.EX P0, PT, R0, UR4, PT, P0 ;  /* 0x0000000400007c0c */ /* 0x000fda000bf06300 */
[----:B0-----:R-:W-:Y:S05]  /*0320*/  @!P0 BRA `(.L_x_20) ;  /* 0xfffffd7000008947 */ /* 0x001fea000383ffff */
[----:B------:R-:W-:Y:S05]  /*0330*/  EXIT ;  /* 0x000000000000794d */ /* 0x000fea0003800000 */
.L_x_21:
        /* <DEDUP_REMOVED lines=12> */
.L_x_175:


//--------------------- .text._ZN4vllm17activation_kernelIfXadL_ZNS_16gelu_fast_kernelIfEET_RKS2_EELb0ELb0EEEvPS2_PS3_i --------------------------
	.section	.text._ZN4vllm17activation_kernelIfXadL_ZNS_16gelu_fast_kernelIfEET_RKS2_EELb0ELb0EEEvPS2_PS3_i,"ax",@progbits
	.sectioninfo	@"SHI_REGISTERS=14"
	.align	128
        .global         _ZN4vllm17activation_kernelIfXadL_ZNS_16gelu_fast_kernelIfEET_RKS2_EELb0ELb0EEEvPS2_PS3_i
        .type           _ZN4vllm17activation_kernelIfXadL_ZNS_16gelu_fast_kernelIfEET_RKS2_EELb0ELb0EEEvPS2_PS3_i,@function
        .size           _ZN4vllm17activation_kernelIfXadL_ZNS_16gelu_fast_kernelIfEET_RKS2_EELb0ELb0EEEvPS2_PS3_i,(.L_x_176 - _ZN4vllm17activation_kernelIfXadL_ZNS_16gelu_fast_kernelIfEET_RKS2_EELb0ELb0EEEvPS2_PS3_i)
        .other          _ZN4vllm17activation_kernelIfXadL_ZNS_16gelu_fast_kernelIfEET_RKS2_EELb0ELb0EEEvPS2_PS3_i,@"STO_CUDA_ENTRY STV_DEFAULT"
_ZN4vllm17activation_kernelIfXadL_ZNS_16gelu_fast_kernelIfEET_RKS2_EELb0ELb0EEEvPS2_PS3_i:
.text._ZN4vllm17activation_kernelIfXadL_ZNS_16gelu_fast_kernelIfEET_RKS2_EELb0ELb0EEEvPS2_PS3_i:
        /* <DEDUP_REMOVED lines=8> */
[----:B------:R-:W-:Y:S01]  /*0080*/  HFMA2.MMA R10, -RZ, RZ, 0, 0 ;  /* 0x00000000ff0a7435 */ /* 0x000fe200000001ff */
[----:B------:R-:W-:Y:S01]  /*0090*/  IMAD.MOV.U32 R9, RZ, RZ, R0 ;  /* 0x000000ffff097224 */ /* 0x000fe200078e0000 */
[----:B------:R-:W-:Y:S02]  /*00a0*/  ULDC.64 UR6, c[0x0][0x118] ;  /* 0x0000460000067ab9 */ /* 0x000fe40000000a00 */
.L_x_22:
[----:B0-----:R-:W-:-:S05]  /*00b0*/  IMAD R8, R11, c[0x0][0x170], RZ ;  /* 0x00005c000b087a24 */ /* 0x001fca00078e02ff */
[----:B------:R-:W-:-:S04]  /*00c0*/  IADD3 R8, P0, R8, R9, RZ ;  /* 0x0000000908087210 */ /* 0x000fc80007f1e0ff */
[----:B------:R-:W-:Y:S01]  /*00d0*/  SHF.L.U32 R4, R8, 0x2, RZ ;  /* 0x0000000208047819 */ /* 0x000fe200000006ff */
[----:B------:R-:W-:-:S03]  /*00e0*/  IMAD.X R3, RZ, RZ, R10, P0 ;  /* 0x000000ffff037224 */ /* 0x000fc600000e060a */
[----:B------:R-:W-:Y:S02]  /*00f0*/  IADD3 R2, P0, R4, c[0x0][0x168], RZ ;  /* 0x00005a0004027a10 */ /* 0x000fe40007f1e0ff */
[----:B------:R-:W-:-:S04]  /*0100*/  SHF.L.U64.HI R8, R8, 0x2, R3 ;  /* 0x0000000208087819 */ /* 0x000fc80000010203 */
[----:B------:R-:W-:-:S05]  /*0110*/  IADD3.X R3, R8, c[0x0][0x16c], RZ, P0, !PT ;  /* 0x00005b0008037a10 */ /* 0x000fca00007fe4ff */
[----:B------:R-:W2:Y:S01]  /*0120*/  LDG.E.CONSTANT R2, [R2.64] ;  /* 0x0000000602027981 */ /* 0x000ea2000c1e9900 */
[----:B------:R-:W-:Y:S02]  /*0130*/  IADD3 R4, P0, R4, c[0x0][0x160], RZ ;  /* 0x0000580004047a10 */ /* 0x000fe40007f1e0ff */
[----:B------:R-:W-:-:S05]  /*0140*/  IADD3 R9, P1, R9, c[0x0][0x0], RZ ;  /* 0x0000000009097a10 */ /* 0x000fca0007f3e0ff */
[----:B------:R-:W-:Y:S02]  /*0150*/  IMAD.X R10, RZ, RZ, R10, P1 ;  /* 0x000000ffff0a7224 */ /* 0x000fe400008e060a */
[C---:B--2---:R-:W-:Y:S02]  /*0160*/  FMUL.FTZ R5, R2.reuse, 0.044714998453855514526 ;  /* 0x3d37271302057820 */ /* 0x044fe40000410000 */
[C---:B------:R-:W-:Y:S02]  /*0170*/  FMUL.FTZ R0, R2.reuse, 0.79788458347320556641 ;  /* 0x3f4c422a02007820 */ /* 0x040fe40000410000 */
[C---:B------:R-:W-:Y:S02]  /*0180*/  FFMA.FTZ R5, R2.reuse, R5, 1 ;  /* 0x3f80000002057423 */ /* 0x040fe40000010005 */
[----:B------:R-:W-:Y:S02]  /*0190*/  FMUL.FTZ R6, R2, 0.5 ;  /* 0x3f00000002067820 */ /* 0x000fe40000410000 */
[----:B------:R-:W-:Y:S01]  /*01a0*/  FMUL.FTZ R0, R0, R5 ;  /* 0x0000000500007220 */ /* 0x000fe20000410000 */
[----:B------:R-:W-:-:S02]  /*01b0*/  IADD3.X R5, R8, c[0x0][0x164], RZ, P0, !PT ;  /* 0x0000590008057a10 */ /* 0x000fc400007fe4ff */
[----:B------:R-:W-:-:S03]  /*01c0*/  ISETP.GE.U32.AND P0, PT, R9, c[0x0][0x170], PT ;  /* 0x00005c0009007a0c */ /* 0x000fc60003f06070 */
[----:B------:R-:W0:Y:S01]  /*01d0*/  MUFU.TANH R0, R0 ;  /* 0x0000000000007308 */ /* 0x000e220000002400 */
[----:B------:R-:W-:Y:S01]  /*01e0*/  ISETP.GE.AND.EX P0, PT, R10, UR4, PT, P0 ;  /* 0x000000040a007c0c */ /* 0x000fe2000bf06300 */
[----:B0-----:R-:W-:-:S04]  /*01f0*/  FADD.FTZ R7, R0, 1 ;  /* 0x3f80000000077421 */ /* 0x001fc80000010000 */
[----:B------:R-:W-:-:S05]  /*0200*/  FMUL.FTZ R7, R6, R7 ;  /* 0x0000000706077220 */ /* 0x000fca0000410000 */
[----:B------:R0:W-:Y:S03]  /*0210*/  STG.E [R4.64], R7 ;  /* 0x0000000704007986 */ /* 0x0001e6000c101906 */
[----:B------:R-:W-:Y:S05]  /*0220*/  @!P0 BRA `(.L_x_22) ;  /* 0xfffffe8000008947 */ /* 0x000fea000383ffff */
[----:B------:R-:W-:Y:S05]  /*0230*/  EXIT ;  /* 0x000000000000794d */ /* 0x000fea0003800000 */
.L_x_23:
        /* <DEDUP_REMOVED lines=12> */
.L_x_176:


//--------------------- .text._ZN4vllm17activation_kernelIN3c108BFloat16EXadL_ZNS_16gelu_fast_kernelIS2_EET_RKS4_EELb1ELb0EEEvPS4_PS5_i --------------------------
	.section	.text._ZN4vllm17activation_kernelIN3c108BFloat16EXadL_ZNS_16gelu_fast_kernelIS2_EET_RKS4_EELb1ELb0EEEvPS4_PS5_i,"ax",@progbits
	.sectioninfo	@"SHI_REGISTERS=30"
	.align	128
        .global         _ZN4vllm17activation_kernelIN3c108BFloat16EXadL_ZNS_16gelu_fast_kernelIS2_EET_RKS4_EELb1ELb0EEEvPS4_PS5_i
        .type           _ZN4vllm17activation_kernelIN3c108BFloat16EXadL_ZNS_16gelu_fast_kernelIS2_EET_RKS4_EELb1ELb0EEEvPS4_PS5_i,@function
        .size           _ZN4vllm17activation_kernelIN3c108BFloat16EXadL_ZNS_16gelu_fast_kernelIS2_EET_RKS4_EELb1ELb0EEEvPS4_PS5_i,(.L_x_177 - _ZN4vllm17activation_kernelIN3c108BFloat16EXadL_ZNS_16gelu_fast_kernelIS2_EET_RKS4_EELb1ELb0EEEvPS4_PS5_i)
        .other          _ZN4vllm17activation_kernelIN3c108BFloat16EXadL_ZNS_16gelu_fast_kernelIS2_EET_RKS4_EELb1ELb0EEEvPS4_PS5_i,@"STO_CUDA_ENTRY STV_DEFAULT"
_ZN4vllm17activation_kernelIN3c108BFloat16EXadL_ZNS_16gelu_fast_kernelIS2_EET_RKS4_EELb1ELb0EEEvPS4_PS5_i:
.text._ZN4vllm17activation_kernelIN3c108BFloat16EXadL_ZNS_16gelu_fast_kernelIS2_EET_RKS4_EELb1ELb0EEEvPS4_PS5_i:
        /* <DEDUP_REMOVED lines=9> */
[----:B------:R-:W-:Y:S01]  /*0090*/  IMAD.MOV.U32 R3, RZ, RZ, 0x2 ;  /* 0x00000002ff037424 */ /* 0x000fe200078e00ff */
[----:B------:R-:W-:Y:S01]  /*00a0*/  ULDC.64 UR6, c[0x0][0x118] ;  /* 0x0000460000067ab9 */ /* 0x000fe20000000a00 */
[----:B0-----:R-:W-:-:S04]  /*00b0*/  IMAD R2, R2, c[0x0][0x170], RZ ;  /* 0x00005c0002027a24 */ /* 0x001fc800078e02ff */
[----:B------:R-:W-:-:S04]  /*00c0*/  IMAD.WIDE.U32 R8, R2, R3, c[0x0][0x160] ;  /* 0x0000580002087625 */ /* 0x000fc800078e0003 */
[----:B------:R-:W-:-:S06]  /*00d0*/  IMAD.WIDE.U32 R2, R2, R3, c[0x0][0x168] ;  /* 0x00005a0002027625 */ /* 0x000fcc00078e0003 */
.L_x_24:
[----:B0-----:R-:W-:-:S06]  /*00e0*/  IMAD.WIDE R4, R11, 0x10, R2 ;  /* 0x000000100b047825 */ /* 0x001fcc00078e0202 */
[----:B------:R-:W2:Y:S02]  /*00f0*/  LDG.E.128.CONSTANT R4, [R4.64] ;  /* 0x0000000604047981 */ /* 0x000ea4000c1e9d00 */
[--C-:B--2---:R-:W-:Y:S02]  /*0100*/  PRMT R13, RZ, 0x5410, R4.reuse ;  /* 0x00005410ff0d7816 */ /* 0x104fe40000000004 */
[----:B------:R-:W-:Y:S02]  /*0110*/  PRMT R12, RZ, 0x7610, R4 ;  /* 0x00007610ff0c7816 */ /* 0x000fe40000000004 */
[----:B------:R-:W-:Y:S01]  /*0120*/  PRMT R10, RZ, 0x7610, R6 ;  /* 0x00007610ff0a7816 */ /* 0x000fe20000000006 */
[C---:B------:R-:W-:Y:S02]  /*0130*/  FMUL.FTZ R15, R13.reuse, 0.79788458347320556641 ;  /* 0x3f4c422a0d0f7820 */ /* 0x040fe40000410000 */
[----:B------:R-:W-:Y:S02]  /*0140*/  FMUL.FTZ R0, R13, 0.044714998453855514526 ;  /* 0x3d3727130d007820 */ /* 0x000fe40000410000 */
[----:B------:R-:W-:-:S02]  /*0150*/  FMUL.FTZ R14, R12, 0.79788458347320556641 ;  /* 0x3f4c422a0c0e7820 */ /* 0x000fc40000410000 */
[----:B------:R-:W-:Y:S01]  /*0160*/  FMUL.FTZ R17, R12, 0.044714998453855514526 ;  /* 0x3d3727130c117820 */ /* 0x000fe20000410000 */
[----:B------:R-:W-:Y:S01]  /*0170*/  F2FP.BF16.PACK_AB R15, R0, R15 ;  /* 0x0000000f000f723e */ /* 0x000fe200000010ff */
[C---:B------:R-:W-:Y:S02]  /*0180*/  FMUL.FTZ R23, R10.reuse, 0.79788458347320556641 ;  /* 0x3f4c422a0a177820 */ /* 0x040fe40000410000 */
[----:B------:R-:W-:Y:S01]  /*0190*/  FMUL.FTZ R24, R10, 0.044714998453855514526 ;  /* 0x3d3727130a187820 */ /* 0x000fe20000410000 */
[----:B------:R-:W-:Y:S02]  /*01a0*/  PRMT R0, RZ, 0x7610, R15 ;  /* 0x00007610ff007816 */ /* 0x000fe4000000000f */
[----:B------:R-:W-:-:S03]  /*01b0*/  F2FP.BF16.PACK_AB R14, R17, R14 ;  /* 0x0000000e110e723e */ /* 0x000fc600000010ff */
[----:B------:R-:W-:Y:S01]  /*01c0*/  FMUL.FTZ R0, R13, R0 ;  /* 0x000000000d007220 */ /* 0x000fe20000410000 */
[--C-:B------:R-:W-:Y:S02]  /*01d0*/  PRMT R17, RZ, 0x7610, R14.reuse ;  /* 0x00007610ff117816 */ /* 0x100fe4000000000e */
[----:B------:R-:W-:Y:S02]  /*01e0*/  PRMT R14, RZ, 0x5410, R14 ;  /* 0x00005410ff0e7816 */ /* 0x000fe4000000000e */
[----:B------:R-:W-:Y:S01]  /*01f0*/  F2FP.BF16.PACK_AB R4, RZ, R0 ;  /* 0x00000000ff04723e */ /* 0x000fe200000010ff */
[----:B------:R-:W-:Y:S01]  /*0200*/  FMUL.FTZ R17, R12, R17 ;  /* 0x000000110c117220 */ /* 0x000fe20000410000 */
[----:B------:R-:W-:Y:S02]  /*0210*/  PRMT R0, RZ, 0x5410, R5 ;  /* 0x00005410ff007816 */ /* 0x000fe40000000005 */
[----:B------:R-:W-:Y:S02]  /*0220*/  PRMT R16, RZ, 0x5410, R4 ;  /* 0x00005410ff107816 */ /* 0x000fe40000000004 */
[----:B------:R-:W-:Y:S01]  /*0230*/  F2FP.BF16.PACK_AB R18, RZ, R17 ;  /* 0x00000011ff12723e */ /* 0x000fe200000010ff */
[C---:B------:R-:W-:Y:S01]  /*0240*/  FMUL.FTZ R19, R0.reuse, 0.79788458347320556641 ;  /* 0x3f4c422a00137820 */ /* 0x040fe20000410000 */
[----:B------:R-:W-:Y:S01]  /*0250*/  PRMT R17, RZ, 0x5410, R15 ;  /* 0x00005410ff117816 */ /* 0x000fe2000000000f */
[----:B------:R-:W-:Y:S01]  /*0260*/  FMUL.FTZ R20, R0, 0.044714998453855514526 ;  /* 0x3d37271300147820 */ /* 0x000fe20000410000 */
[----:B------:R-:W-:Y:S01]  /*0270*/  PRMT R18, RZ, 0x5410, R18 ;  /* 0x00005410ff127816 */ /* 0x000fe20000000012 */
[----:B------:R-:W-:Y:S01]  /*0280*/  FADD.FTZ R16, R16, 1 ;  /* 0x3f80000010107421 */ /* 0x000fe20000010000 */
[----:B------:R-:W-:-:S02]  /*0290*/  PRMT R5, RZ, 0x7610, R5 ;  /* 0x00007610ff057816 */ /* 0x000fc40000000005 */
[----:B------:R-:W-:Y:S01]  /*02a0*/  F2FP.BF16.PACK_AB R15, R20, R19 ;  /* 0x00000013140f723e */ /* 0x000fe200000010ff */
[----:B------:R-:W-:Y:S01]  /*02b0*/  FADD.FTZ R18, R18, 1 ;  /* 0x3f80000012127421 */ /* 0x000fe20000010000 */
[----:B------:R-:W-:Y:S01]  /*02c0*/  F2FP.BF16.PACK_AB R16, RZ, R16 ;  /* 0x00000010ff10723e */ /* 0x000fe200000010ff */
[C---:B------:R-:W-:Y:S01]  /*02d0*/  FMUL.FTZ R21, R5.reuse, 0.79788458347320556641 ;  /* 0x3f4c422a05157820 */ /* 0x040fe20000410000 */
[----:B------:R-:W-:Y:S01]  /*02e0*/  PRMT R19, RZ, 0x7610, R15 ;  /* 0x00007610ff137816 */ /* 0x000fe2000000000f */
[----:B------:R-:W-:Y:S01]  /*02f0*/  FMUL.FTZ R22, R5, 0.044714998453855514526 ;  /* 0x3d37271305167820 */ /* 0x000fe20000410000 */
[----:B------:R-:W-:Y:S02]  /*0300*/  PRMT R16, RZ, 0x5410, R16 ;  /* 0x00005410ff107816 */ /* 0x000fe40000000010 */
[----:B------:R-:W-:Y:S01]  /*0310*/  PRMT R4, RZ, 0x5410, R6 ;  /* 0x00005410ff047816 */ /* 0x000fe20000000006 */
[----:B------:R-:W-:Y:S01]  /*0320*/  FMUL.FTZ R20, R0, R19 ;  /* 0x0000001300147220 */ /* 0x000fe20000410000 */
[----:B------:R-:W-:Y:S01]  /*0330*/  F2FP.BF16.PACK_AB R18, RZ, R18 ;  /* 0x00000012ff12723e */ /* 0x000fe200000010ff */
[----:B------:R-:W-:Y:S01]  /*0340*/  FMUL.FTZ R16, R17, R16 ;  /* 0x0000001011107220 */ /* 0x000fe20000410000 */
[----:B------:R-:W-:Y:S01]  /*0350*/  F2FP.BF16.PACK_AB R19, R22, R21 ;  /* 0x000000151613723e */ /* 0x000fe200000010ff */
[----:B------:R-:W-:Y:S01]  /*0360*/  FMUL.FTZ R21, R4, 0.044714998453855514526 ;  /* 0x3d37271304157820 */ /* 0x000fe20000410000 */
[----:B------:R-:W-:-:S02]  /*0370*/  F2FP.BF16.PACK_AB R20, RZ, R20 ;  /* 0x00000014ff14723e */ /* 0x000fc400000010ff */
[----:B------:R-:W-:Y:S01]  /*0380*/  PRMT R17, RZ, 0x5410, R18 ;  /* 0x00005410ff117816 */ /* 0x000fe20000000012 */
[----:B------:R-:W-:Y:S01]  /*0390*/  FMUL.FTZ R18, R4, 0.79788458347320556641 ;  /* 0x3f4c422a04127820 */ /* 0x000fe20000410000 */
[----:B------:R-:W-:Y:S02]  /*03a0*/  PRMT R20, RZ, 0x5410, R20 ;  /* 0x00005410ff147816 */ /* 0x000fe40000000014 */
[----:B------:R-:W-:Y:S01]  /*03b0*/  PRMT R22, RZ, 0x7610, R19 ;  /* 0x00007610ff167816 */ /* 0x000fe20000000013 */
[----:B------:R-:W-:Y:S01]  /*03c0*/  FMUL.FTZ R17, R14, R17 ;  /* 0x000000110e117220 */ /* 0x000fe20000410000 */
[----:B------:R-:W-:Y:S01]  /*03d0*/  F2FP.BF16.PACK_AB R14, R21, R18 ;  /* 0x00000012150e723e */ /* 0x000fe200000010ff */
[----:B------:R-:W-:Y:S01]  /*03e0*/  FADD.FTZ R20, R20, 1 ;  /* 0x3f80000014147421 */ /* 0x000fe20000010000 */
[----:B------:R-:W-:Y:S01]  /*03f0*/  PRMT R15, RZ, 0x5410, R15 ;  /* 0x00005410ff0f7816 */ /* 0x000fe2000000000f */
[----:B------:R-:W-:Y:S01]  /*0400*/  FMUL.FTZ R22, R5, R22 ;  /* 0x0000001605167220 */ /* 0x000fe20000410000 */
[----:B------:R-:W-:-:S02]  /*0410*/  PRMT R21, RZ, 0x7610, R14 ;  /* 0x00007610ff157816 */ /* 0x000fc4000000000e */
[----:B------:R-:W-:Y:S02]  /*0420*/  F2FP.BF16.PACK_AB R20, RZ, R20 ;  /* 0x00000014ff14723e */ /* 0x000fe400000010ff */
[----:B------:R-:W-:Y:S01]  /*0430*/  F2FP.BF16.PACK_AB R22, RZ, R22 ;  /* 0x00000016ff16723e */ /* 0x000fe200000010ff */
[----:B------:R-:W-:Y:S01]  /*0440*/  FMUL.FTZ R21, R4, R21 ;  /* 0x0000001504157220 */ /* 0x000fe20000410000 */
[----:B------:R-:W-:Y:S02]  /*0450*/  PRMT R18, RZ, 0x5410, R20 ;  /* 0x00005410ff127816 */ /* 0x000fe40000000014 */
[----:B------:R-:W-:Y:S02]  /*0460*/  F2FP.BF16.PACK_AB R20, R24, R23 ;  /* 0x000000171814723e */ /* 0x000fe400000010ff */
[----:B------:R-:W-:Y:S01]  /*0470*/  PRMT R22, RZ, 0x5410, R22 ;  /* 0x00005410ff167816 */ /* 0x000fe20000000016 */
[----:B------:R-:W-:Y:S01]  /*0480*/  FMUL.FTZ R18, R15, R18 ;  /* 0x000000120f127220 */ /* 0x000fe20000410000 */
[----:B------:R-:W-:-:S02]  /*0490*/  PRMT R15, RZ, 0x5410, R19 ;  /* 0x00005410ff0f7816 */ /* 0x000fc40000000013 */
[----:B------:R-:W-:Y:S01]  /*04a0*/  PRMT R19, RZ, 0x7610, R20 ;  /* 0x00007610ff137816 */ /* 0x000fe20000000014 */
[----:B------:R-:W-:Y:S01]  /*04b0*/  FADD.FTZ R22, R22, 1 ;  /* 0x3f80000016167421 */ /* 0x000fe20000010000 */
[----:B------:R-:W-:Y:S02]  /*04c0*/  F2FP.BF16.PACK_AB R21, RZ, R21 ;  /* 0x00000015ff15723e */ /* 0x000fe400000010ff */
[----:B------:R-:W-:Y:S01]  /*04d0*/  PRMT R6, RZ, 0x5410, R7 ;  /* 0x00005410ff067816 */ /* 0x000fe20000000007 */
[C---:B------:R-:W-:Y:S01]  /*04e0*/  FMUL.FTZ R19, R10.reuse, R19 ;  /* 0x000000130a137220 */ /* 0x040fe20000410000 */
[----:B------:R-:W-:Y:S01]  /*04f0*/  PRMT R21, RZ, 0x5410, R21 ;  /* 0x00005410ff157816 */ /* 0x000fe20000000015 */
[----:B------:R-:W-:Y:S01]  /*0500*/  FMUL.FTZ R10, R10, 0.5 ;  /* 0x3f0000000a0a7820 */ /* 0x000fe20000410000 */
[----:B------:R-:W-:Y:S01]  /*0510*/  F2FP.BF16.PACK_AB R22, RZ, R22 ;  /* 0x00000016ff16723e */ /* 0x000fe200000010ff */
[C---:B------:R-:W-:Y:S01]  /*0520*/  FMUL.FTZ R24, R6.reuse, 0.79788458347320556641 ;  /* 0x3f4c422a06187820 */ /* 0x040fe20000410000 */
[----:B------:R-:W-:Y:S01]  /*0530*/  F2FP.BF16.PACK_AB R23, RZ, R19 ;  /* 0x00000013ff17723e */ /* 0x000fe200000010ff */
[----:B------:R-:W-:Y:S01]  /*0540*/  FADD.FTZ R19, R21, 1 ;  /* 0x3f80000015137421 */ /* 0x000fe20000010000 */
[----:B------:R-:W-:Y:S01]  /*0550*/  PRMT R22, RZ, 0x5410, R22 ;  /* 0x00005410ff167816 */ /* 0x000fe20000000016 */
[----:B------:R-:W-:Y:S01]  /*0560*/  FMUL.FTZ R25, R6, 0.044714998453855514526 ;  /* 0x3d37271306197820 */ /* 0x000fe20000410000 */
[----:B------:R-:W-:-:S02]  /*0570*/  PRMT R7, RZ, 0x7610, R7 ;  /* 0x00007610ff077816 */ /* 0x000fc40000000007 */
[----:B------:R-:W-:Y:S01]  /*0580*/  PRMT R23, RZ, 0x5410, R23 ;  /* 0x00005410ff177816 */ /* 0x000fe20000000017 */
[----:B------:R-:W-:Y:S01]  /*0590*/  FMUL.FTZ R15, R15, R22 ;  /* 0x000000160f0f7220 */ /* 0x000fe20000410000 */
[----:B------:R-:W-:Y:S01]  /*05a0*/  F2FP.BF16.PACK_AB R19, RZ, R19 ;  /* 0x00000013ff13723e */ /* 0x000fe200000010ff */
[----:B------:R-:W-:Y:S01]  /*05b0*/  FMUL.FTZ R27, R7, 0.044714998453855514526 ;  /* 0x3d372713071b7820 */ /* 0x000fe20000410000 */
[----:B------:R-:W-:Y:S01]  /*05c0*/  F2FP.BF16.PACK_AB R21, R25, R24 ;  /* 0x000000181915723e */ /* 0x000fe200000010ff */
[----:B------:R-:W-:Y:S01]  /*05d0*/  FMUL.FTZ R24, R7, 0.79788458347320556641 ;  /* 0x3f4c422a07187820 */ /* 0x000fe20000410000 */
[----:B------:R-:W-:Y:S01]  /*05e0*/  PRMT R14, RZ, 0x5410, R14 ;  /* 0x00005410ff0e7816 */ /* 0x000fe2000000000e */
[----:B------:R-:W-:Y:S01]  /*05f0*/  FADD.FTZ R22, R23, 1 ;  /* 0x3f80000017167421 */ /* 0x000fe20000010000 */
[----:B------:R-:W-:Y:S02]  /*0600*/  PRMT R23, RZ, 0x5410, R19 ;  /* 0x00005410ff177816 */ /* 0x000fe40000000013 */
[----:B------:R-:W-:-:S02]  /*0610*/  F2FP.BF16.PACK_AB R19, R27, R24 ;  /* 0x000000181b13723e */ /* 0x000fc400000010ff */
[----:B------:R-:W-:Y:S01]  /*0620*/  PRMT R25, RZ, 0x7610, R21 ;  /* 0x00007610ff197816 */ /* 0x000fe20000000015 */
[----:B------:R-:W-:Y:S01]  /*0630*/  FMUL.FTZ R14, R14, R23 ;  /* 0x000000170e0e7220 */ /* 0x000fe20000410000 */
[----:B------:R-:W-:Y:S02]  /*0640*/  F2FP.BF16.PACK_AB R23, RZ, R22 ;  /* 0x00000016ff17723e */ /* 0x000fe400000010ff */
[----:B------:R-:W-:Y:S01]  /*0650*/  F2FP.BF16.PACK_AB R22, RZ, R16 ;  /* 0x00000010ff16723e */ /* 0x000fe200000010ff */
[----:B------:R-:W-:Y:S01]  /*0660*/  FMUL.FTZ R25, R6, R25 ;  /* 0x0000001906197220 */ /* 0x000fe20000410000 */
[----:B------:R-:W-:Y:S02]  /*0670*/  PRMT R16, RZ, 0x7610, R19 ;  /* 0x00007610ff107816 */ /* 0x000fe40000000013 */
[----:B------:R-:W-:Y:S02]  /*0680*/  F2FP.BF16.PACK_AB R17, RZ, R17 ;  /* 0x00000011ff11723e */ /* 0x000fe400000010ff */
[----:B------:R-:W-:Y:S01]  /*0690*/  F2FP.BF16.PACK_AB R25, RZ, R25 ;  /* 0x00000019ff19723e */ /* 0x000fe200000010ff */
[C---:B------:R-:W-:Y:S01]  /*06a0*/  FMUL.FTZ R24, R7.reuse, R16 ;  /* 0x0000001007187220 */ /* 0x040fe20000410000 */
[----:B------:R-:W-:Y:S01]  /*06b0*/  PRMT R16, RZ, 0x5410, R20 ;  /* 0x00005410ff107816 */ /* 0x000fe20000000014 */
[----:B------:R-:W-:Y:S01]  /*06c0*/  FMUL.FTZ R7, R7, 0.5 ;  /* 0x3f00000007077820 */ /* 0x000fe20000410000 */
[----:B------:R-:W-:-:S02]  /*06d0*/  PRMT R20, RZ, 0x5410, R22 ;  /* 0x00005410ff147816 */ /* 0x000fc40000000016 */
[----:B------:R-:W-:Y:S02]  /*06e0*/  PRMT R25, RZ, 0x5410, R25 ;  /* 0x00005410ff197816 */ /* 0x000fe40000000019 */
[----:B------:R-:W-:Y:S02]  /*06f0*/  F2FP.BF16.PACK_AB R24, RZ, R24 ;  /* 0x00000018ff18723e */ /* 0x000fe400000010ff */
[----:B------:R-:W0:Y:S01]  /*0700*/  MUFU.TANH R20, R20 ;  /* 0x0000001400147308 */ /* 0x000e220000002400 */
[----:B------:R-:W-:Y:S01]  /*0710*/  PRMT R23, RZ, 0x5410, R23 ;  /* 0x00005410ff177816 */ /* 0x000fe20000000017 */
[----:B------:R-:W-:Y:S01]  /*0720*/  FADD.FTZ R25, R25, 1 ;  /* 0x3f80000019197421 */ /* 0x000fe20000010000 */
[----:B------:R-:W-:Y:S02]  /*0730*/  PRMT R24, RZ, 0x5410, R24 ;  /* 0x00005410ff187816 */ /* 0x000fe40000000018 */
[----:B------:R-:W-:Y:S01]  /*0740*/  PRMT R17, RZ, 0x5410, R17 ;  /* 0x00005410ff117816 */ /* 0x000fe20000000011 */
[----:B------:R-:W-:Y:S01]  /*0750*/  FMUL.FTZ R16, R16, R23 ;  /* 0x0000001710107220 */ /* 0x000fe20000410000 */
[----:B------:R-:W-:Y:S01]  /*0760*/  F2FP.BF16.PACK_AB R25, RZ, R25 ;  /* 0x00000019ff19723e */ /* 0x000fe200000010ff */
[----:B------:R-:W-:Y:S01]  /*0770*/  FADD.FTZ R22, R24, 1 ;  /* 0x3f80000018167421 */ /* 0x000fe20000010000 */
[----:B------:R-:W-:Y:S01]  /*0780*/  PRMT R23, RZ, 0x5410, R21 ;  /* 0x00005410ff177816 */ /* 0x000fe20000000015 */
[----:B------:R-:W-:Y:S01]  /*0790*/  FMUL.FTZ R21, R13, 0.5 ;  /* 0x3f0000000d157820 */ /* 0x000fe20000410000 */
[----:B------:R-:W1:Y:S01]  /*07a0*/  MUFU.TANH R17, R17 ;  /* 0x0000001100117308 */ /* 0x000e620000002400 */
[----:B------:R-:W-:-:S02]  /*07b0*/  PRMT R24, RZ, 0x5410, R25 ;  /* 0x00005410ff187816 */ /* 0x000fc40000000019 */
[----:B------:R-:W-:Y:S02]  /*07c0*/  F2FP.BF16.PACK_AB R25, RZ, R22 ;  /* 0x00000016ff19723e */ /* 0x000fe400000010ff */
[----:B------:R-:W-:Y:S01]  /*07d0*/  F2FP.BF16.PACK_AB R22, RZ, R18 ;  /* 0x00000012ff16723e */ /* 0x000fe200000010ff */
[----:B------:R-:W-:Y:S01]  /*07e0*/  FMUL.FTZ R13, R23, R24 ;  /* 0x00000018170d7220 */ /* 0x000fe20000410000 */
[----:B0-----:R-:W-:Y:S02]  /*07f0*/  F2FP.BF16.PACK_AB R18, R21, R20 ;  /* 0x000000141512723e */ /* 0x001fe400000010ff */
[----:B------:R-:W-:Y:S02]  /*0800*/  F2FP.BF16.PACK_AB R23, RZ, R15 ;  /* 0x0000000fff17723e */ /* 0x000fe400000010ff */
[----:B------:R-:W-:Y:S02]  /*0810*/  PRMT R15, RZ, 0x5410, R18 ;  /* 0x00005410ff0f7816 */ /* 0x000fe40000000012 */
[----:B------:R-:W-:-:S02]  /*0820*/  PRMT R19, RZ, 0x5410, R19 ;  /* 0x00005410ff137816 */ /* 0x000fc40000000013 */
[----:B------:R-:W-:Y:S01]  /*0830*/  PRMT R24, RZ, 0x5410, R25 ;  /* 0x00005410ff187816 */ /* 0x000fe20000000019 */
[----:B------:R-:W-:Y:S01]  /*0840*/  FADD.FTZ R20, R15, 1 ;  /* 0x3f8000000f147421 */ /* 0x000fe20000010000 */
[----:B------:R-:W-:Y:S01]  /*0850*/  PRMT R21, RZ, 0x5410, R22 ;  /* 0x00005410ff157816 */ /* 0x000fe20000000016 */
[----:B------:R-:W-:Y:S01]  /*0860*/  FMUL.FTZ R22, R12, 0.5 ;  /* 0x3f0000000c167820 */ /* 0x000fe20000410000 */
[----:B------:R-:W-:Y:S01]  /*0870*/  PRMT R18, RZ, 0x7610, R18 ;  /* 0x00007610ff127816 */ /* 0x000fe20000000012 */
[----:B------:R-:W-:Y:S01]  /*0880*/  FMUL.FTZ R15, R19, R24 ;  /* 0x00000018130f7220 */ /* 0x000fe20000410000 */
[----:B------:R0:W2:Y:S01]  /*0890*/  MUFU.TANH R12, R21 ;  /* 0x00000015000c7308 */ /* 0x0000a20000002400 */
[----:B------:R-:W-:Y:S02]  /*08a0*/  F2FP.BF16.PACK_AB R20, RZ, R20 ;  /* 0x00000014ff14723e */ /* 0x000fe400000010ff */
[----:B-1----:R-:W-:Y:S02]  /*08b0*/  F2FP.BF16.PACK_AB R19, R22, R17 ;  /* 0x000000111613723e */ /* 0x002fe400000010ff */
[----:B------:R-:W-:-:S02]  /*08c0*/  PRMT R17, RZ, 0x5410, R23 ;  /* 0x00005410ff117816 */ /* 0x000fc40000000017 */
[----:B------:R-:W-:Y:S02]  /*08d0*/  F2FP.BF16.PACK_AB R23, RZ, R14 ;  /* 0x0000000eff17723e */ /* 0x000fe400000010ff */
[----:B------:R-:W-:Y:S02]  /*08e0*/  PRMT R14, RZ, 0x5410, R19 ;  /* 0x00005410ff0e7816 */ /* 0x000fe40000000013 */
[----:B0-----:R-:W-:Y:S01]  /*08f0*/  PRMT R21, RZ, 0x5410, R20 ;  /* 0x00005410ff157816 */ /* 0x001fe20000000014 */
[----:B------:R-:W0:Y:S01]  /*0900*/  MUFU.TANH R17, R17 ;  /* 0x0000001100117308 */ /* 0x000e220000002400 */
[----:B------:R-:W-:Y:S01]  /*0910*/  PRMT R23, RZ, 0x5410, R23 ;  /* 0x00005410ff177816 */ /* 0x000fe20000000017 */
[----:B------:R-:W-:Y:S01]  /*0920*/  FADD.FTZ R22, R14, 1 ;  /* 0x3f8000000e167421 */ /* 0x000fe20000010000 */
[----:B------:R-:W-:Y:S01]  /*0930*/  F2FP.BF16.PACK_AB R16, RZ, R16 ;  /* 0x00000010ff10723e */ /* 0x000fe200000010ff */
[----:B------:R-:W-:Y:S01]  /*0940*/  FMUL.FTZ R14, R18, R21 ;  /* 0x00000015120e7220 */ /* 0x000fe20000410000 */
[----:B------:R-:W-:Y:S01]  /*0950*/  F2FP.BF16.PACK_AB R20, RZ, R13 ;  /* 0x0000000dff14723e */ /* 0x000fe200000010ff */
[----:B------:R-:W-:Y:S01]  /*0960*/  FMUL.FTZ R21, R0, 0.5 ;  /* 0x3f00000000157820 */ /* 0x000fe20000410000 */
[----:B------:R-:W-:Y:S01]  /*0970*/  F2FP.BF16.PACK_AB R22, RZ, R22 ;  /* 0x00000016ff16723e */ /* 0x000fe200000010ff */
[----:B------:R-:W1:Y:S01]  /*0980*/  MUFU.TANH R0, R23 ;  /* 0x0000001700007308 */ /* 0x000e620000002400 */
[----:B------:R-:W-:Y:S01]  /*0990*/  PRMT R18, RZ, 0x5410, R16 ;  /* 0x00005410ff127816 */ /* 0x000fe20000000010 */
[----:B------:R-:W-:Y:S01]  /*09a0*/  FMUL.FTZ R16, R5, 0.5 ;  /* 0x3f00000005107820 */ /* 0x000fe20000410000 */
[----:B--2---:R-:W-:Y:S01]  /*09b0*/  F2FP.BF16.PACK_AB R12, R21, R12 ;  /* 0x0000000c150c723e */ /* 0x004fe200000010ff */
[----:B------:R-:W-:Y:S01]  /*09c0*/  FMUL.FTZ R21, R4, 0.5 ;  /* 0x3f00000004157820 */ /* 0x000fe20000410000 */
[----:B------:R-:W-:-:S02]  /*09d0*/  PRMT R19, RZ, 0x7610, R19 ;  /* 0x00007610ff137816 */ /* 0x000fc40000000013 */
[----:B------:R-:W-:Y:S01]  /*09e0*/  PRMT R13, RZ, 0x5410, R12 ;  /* 0x00005410ff0d7816 */ /* 0x000fe2000000000c */
[----:B------:R2:W3:Y:S01]  /*09f0*/  MUFU.TANH R5, R18 ;  /* 0x0000001200057308 */ /* 0x0004e20000002400 */
[----:B------:R-:W-:Y:S02]  /*0a00*/  PRMT R22, RZ, 0x5410, R22 ;  /* 0x00005410ff167816 */ /* 0x000fe40000000016 */
[----:B0-----:R-:W-:Y:S01]  /*0a10*/  F2FP.BF16.PACK_AB R17, R16, R17 ;  /* 0x000000111011723e */ /* 0x001fe200000010ff */
[----:B------:R-:W-:Y:S01]  /*0a20*/  FADD.FTZ R13, R13, 1 ;  /* 0x3f8000000d0d7421 */ /* 0x000fe20000010000 */
[----:B------:R-:W-:Y:S01]  /*0a30*/  PRMT R12, RZ, 0x7610, R12 ;  /* 0x00007610ff0c7816 */ /* 0x000fe2000000000c */
[----:B------:R-:W-:Y:S01]  /*0a40*/  FMUL.FTZ R19, R19, R22 ;  /* 0x0000001613137220 */ /* 0x000fe20000410000 */
[----:B------:R-:W-:Y:S02]  /*0a50*/  F2FP.BF16.PACK_AB R22, RZ, R15 ;  /* 0x0000000fff16723e */ /* 0x000fe400000010ff */
[----:B------:R-:W-:-:S02]  /*0a60*/  F2FP.BF16.PACK_AB R13, RZ, R13 ;  /* 0x0000000dff0d723e */ /* 0x000fc400000010ff */
[----:B------:R-:W-:Y:S02]  /*0a70*/  PRMT R15, RZ, 0x5410, R17 ;  /* 0x00005410ff0f7816 */ /* 0x000fe40000000011 */
[----:B------:R-:W-:Y:S02]  /*0a80*/  PRMT R13, RZ, 0x5410, R13 ;  /* 0x00005410ff0d7816 */ /* 0x000fe4000000000d */
[----:B------:R-:W-:Y:S01]  /*0a90*/  PRMT R20, RZ, 0x5410, R20 ;  /* 0x00005410ff147816 */ /* 0x000fe20000000014 */
[----:B------:R-:W-:Y:S01]  /*0aa0*/  FADD.FTZ R16, R15, 1 ;  /* 0x3f8000000f107421 */ /* 0x000fe20000010000 */
[----:B-1----:R-:W-:Y:S01]  /*0ab0*/  F2FP.BF16.PACK_AB R15, R21, R0 ;  /* 0x00000000150f723e */ /* 0x002fe200000010ff */
[----:B------:R-:W-:Y:S01]  /*0ac0*/  FMUL.FTZ R0, R12, R13 ;  /* 0x0000000d0c007220 */ /* 0x000fe20000410000 */
[----:B------:R-:W-:Y:S01]  /*0ad0*/  PRMT R12, RZ, 0x5410, R22 ;  /* 0x00005410ff0c7816 */ /* 0x000fe20000000016 */
[----:B------:R-:W0:Y:S01]  /*0ae0*/  MUFU.TANH R4, R20 ;  /* 0x0000001400047308 */ /* 0x000e220000002400 */
[----:B------:R-:W-:-:S02]  /*0af0*/  F2FP.BF16.PACK_AB R16, RZ, R16 ;  /* 0x00000010ff10723e */ /* 0x000fc400000010ff */
[----:B------:R-:W-:Y:S02]  /*0b00*/  PRMT R13, RZ, 0x5410, R15 ;  /* 0x00005410ff0d7816 */ /* 0x000fe4000000000f */
[----:B------:R-:W-:Y:S02]  /*0b10*/  PRMT R17, RZ, 0x7610, R17 ;  /* 0x00007610ff117816 */ /* 0x000fe40000000011 */
[----:B------:R-:W-:Y:S01]  /*0b20*/  PRMT R16, RZ, 0x5410, R16 ;  /* 0x00005410ff107816 */ /* 0x000fe20000000010 */
[----:B------:R-:W1:Y:S01]  /*0b30*/  MUFU.TANH R12, R12 ;  /* 0x0000000c000c7308 */ /* 0x000e620000002400 */
[----:B--2---:R-:W-:Y:S01]  /*0b40*/  FADD.FTZ R18, R13, 1 ;  /* 0x3f8000000d127421 */ /* 0x004fe20000010000 */
[----:B---3--:R-:W-:Y:S02]  /*0b50*/  F2FP.BF16.PACK_AB R5, R10, R5 ;  /* 0x000000050a05723e */ /* 0x008fe400000010ff */
[----:B------:R-:W-:Y:S01]  /*0b60*/  FMUL.FTZ R13, R17, R16 ;  /* 0x00000010110d7220 */ /* 0x000fe20000410000 */
[----:B------:R-:W-:Y:S01]  /*0b70*/  PRMT R15, RZ, 0x7610, R15 ;  /* 0x00007610ff0f7816 */ /* 0x000fe2000000000f */
[----:B------:R-:W-:Y:S01]  /*0b80*/  FMUL.FTZ R17, R6, 0.5 ;  /* 0x3f00000006117820 */ /* 0x000fe20000410000 */
[----:B------:R-:W-:-:S04]  /*0b90*/  F2FP.BF16.PACK_AB R18, RZ, R18 ;  /* 0x00000012ff12723e */ /* 0x000fc800000010ff */
[----:B0-----:R-:W-:Y:S02]  /*0ba0*/  F2FP.BF16.PACK_AB R10, R17, R4 ;  /* 0x00000004110a723e */ /* 0x001fe400000010ff */
[----:B------:R-:W-:Y:S02]  /*0bb0*/  PRMT R4, RZ, 0x5410, R5 ;  /* 0x00005410ff047816 */ /* 0x000fe40000000005 */
[----:B------:R-:W-:Y:S02]  /*0bc0*/  PRMT R6, RZ, 0x5410, R18 ;  /* 0x00005410ff067816 */ /* 0x000fe40000000012 */
[----:B-1----:R-:W-:Y:S01]  /*0bd0*/  F2FP.BF16.PACK_AB R16, R7, R12 ;  /* 0x0000000c0710723e */ /* 0x002fe200000010ff */
[----:B------:R-:W-:Y:S01]  /*0be0*/  FADD.FTZ R4, R4, 1 ;  /* 0x3f80000004047421 */ /* 0x000fe20000010000 */
[----:B------:R-:W-:Y:S01]  /*0bf0*/  PRMT R7, RZ, 0x5410, R10 ;  /* 0x00005410ff077816 */ /* 0x000fe2000000000a */
[----:B------:R-:W-:Y:S01]  /*0c00*/  FMUL.FTZ R6, R15, R6 ;  /* 0x000000060f067220 */ /* 0x000fe20000410000 */
[----:B------:R-:W-:-:S02]  /*0c10*/  PRMT R12, RZ, 0x5410, R16 ;  /* 0x00005410ff0c7816 */ /* 0x000fc40000000010 */
[----:B------:R-:W-:Y:S01]  /*0c20*/  F2FP.BF16.PACK_AB R4, RZ, R4 ;  /* 0x00000004ff04723e */ /* 0x000fe200000010ff */
[----:B------:R-:W-:Y:S01]  /*0c30*/  FADD.FTZ R7, R7, 1 ;  /* 0x3f80000007077421 */ /* 0x000fe20000010000 */
[----:B------:R-:W-:Y:S01]  /*0c40*/  PRMT R5, RZ, 0x7610, R5 ;  /* 0x00007610ff057816 */ /* 0x000fe20000000005 */
[----:B------:R-:W-:Y:S01]  /*0c50*/  FADD.FTZ R15, R12, 1 ;  /* 0x3f8000000c0f7421 */ /* 0x000fe20000010000 */
[----:B------:R-:W-:Y:S02]  /*0c60*/  PRMT R4, RZ, 0x5410, R4 ;  /* 0x00005410ff047816 */ /* 0x000fe40000000004 */
[----:B------:R-:W-:Y:S02]  /*0c70*/  F2FP.BF16.PACK_AB R12, RZ, R7 ;  /* 0x00000007ff0c723e */ /* 0x000fe400000010ff */
[----:B------:R-:W-:Y:S01]  /*0c80*/  F2FP.BF16.PACK_AB R15, RZ, R15 ;  /* 0x0000000fff0f723e */ /* 0x000fe200000010ff */
[----:B------:R-:W-:Y:S01]  /*0c90*/  FMUL.FTZ R7, R5, R4 ;  /* 0x0000000405077220 */ /* 0x000fe20000410000 */
[----:B------:R-:W-:-:S02]  /*0ca0*/  PRMT R10, RZ, 0x7610, R10 ;  /* 0x00007610ff0a7816 */ /* 0x000fc4000000000a */
[----:B------:R-:W-:Y:S02]  /*0cb0*/  PRMT R5, RZ, 0x5410, R12 ;  /* 0x00005410ff057816 */ /* 0x000fe4000000000c */
[----:B------:R-:W-:Y:S02]  /*0cc0*/  PRMT R16, RZ, 0x7610, R16 ;  /* 0x00007610ff107816 */ /* 0x000fe40000000010 */
[----:B------:R-:W-:Y:S01]  /*0cd0*/  PRMT R15, RZ, 0x5410, R15 ;  /* 0x00005410ff0f7816 */ /* 0x000fe2000000000f */
[----:B------:R-:W-:Y:S01]  /*0ce0*/  FMUL.FTZ R10, R10, R5 ;  /* 0x000000050a0a7220 */ /* 0x000fe20000410000 */
[----:B------:R-:W-:Y:S01]  /*0cf0*/  F2FP.BF16.PACK_AB R5, R13, R0 ;  /* 0x000000000d05723e */ /* 0x000fe200000010ff */
[----:B------:R-:W-:Y:S01]  /*0d00*/  IMAD.WIDE R12, R11, 0x10, R8 ;  /* 0x000000100b0c7825 */ /* 0x000fe200078e0208 */
[----:B------:R-:W-:Y:S02]  /*0d10*/  F2FP.BF16.PACK_AB R6, R7, R6 ;  /* 0x000000060706723e */ /* 0x000fe400000010ff */
[----:B------:R-:W-:Y:S01]  /*0d20*/  F2FP.BF16.PACK_AB R4, R19, R14 ;  /* 0x0000000e1304723e */ /* 0x000fe200000010ff */
[----:B------:R-:W-:Y:S01]  /*0d30*/  FMUL.FTZ R15, R16, R15 ;  /* 0x0000000f100f7220 */ /* 0x000fe20000410000 */
[----:B------:R-:W-:-:S04]  /*0d40*/  IADD3 R11, R11, c[0x0][0x0], RZ ;  /* 0x000000000b0b7a10 */ /* 0x000fc80007ffe0ff */
[----:B------:R-:W-:Y:S02]  /*0d50*/  F2FP.BF16.PACK_AB R7, R15, R10 ;  /* 0x0000000a0f07723e */ /* 0x000fe400000010ff */
[----:B------:R-:W-:-:S03]  /*0d60*/  ISETP.GE.AND P0, PT, R11, UR4, PT ;  /* 0x000000040b007c0c */ /* 0x000fc6000bf06270 */
[----:B------:R0:W-:Y:S10]  /*0d70*/  STG.E.128 [R12.64], R4 ;  /* 0x000000040c007986 */ /* 0x0001f4000c101d06 */
[----:B------:R-:W-:Y:S05]  /*0d80*/  @!P0 BRA `(.L_x_24) ;  /* 0xfffff35000008947 */ /* 0x000fea000383ffff */
[----:B------:R-:W-:Y:S05]  /*0d90*/  EXIT ;  /* 0x000000000000794d */ /* 0x000fea0003800000 */
.L_x_25:
        /* <DEDUP_REMOVED lines=14> */
.L_x_177:


//--------------------- .text._ZN4vllm17activation_kernelIN3c104HalfEXadL_ZNS_16gelu_fast_kernelIS2_EET_RKS4_EELb1ELb0EEEvPS4_PS5_i --------------------------
	.section	.text._ZN4vllm17activation_kernelIN3c104HalfEXadL_ZNS_16gelu_fast_kernelIS2_EET_RKS4_EELb1ELb0EEEvPS4_PS5_i,"ax",@progbits
	.sectioninfo	@"SHI_REGISTERS=30"
	.align	128
        .global         _ZN4vllm17activation_kernelIN3c104HalfEXadL_ZNS_16gelu_fast_kernelIS2_EET_RKS4_EELb1ELb0EEEvPS4_PS5_i
        .type           _ZN4vllm17activation_kernelIN3c104HalfEXadL_ZNS_16gelu_fast_kernelIS2_EET_RKS4_EELb1ELb0EEEvPS4_PS5_i,@function
        .size           _ZN4vllm17activation_kernelIN3c104HalfEXadL_ZNS_16gelu_fast_kernelIS2_EET_RKS4_EELb1ELb0EEEvPS4_PS5_i,(.L_x_178 - _ZN4vllm17activation_kernelIN3c104HalfEXadL_ZNS_16gelu_fast_kernelIS2_EET_RKS4_EELb1ELb0EEEvPS4_PS5_i)
        .other          _ZN4vllm17activation_kernelIN3c104HalfEXadL_ZNS_16gelu_fast_kernelIS2_EET_RKS4_EELb1ELb0EEEvPS4_PS5_i,@"STO_CUDA_ENTRY STV_DEFAULT"
_ZN4vllm17activation_kernelIN3c104HalfEXadL_ZNS_16gelu_fast_kernelIS2_EET_RKS4_EELb1ELb0EEEvPS4_PS5_i:
.text._ZN4vllm17activation_kernelIN3c104HalfEXadL_ZNS_16gelu_fast_kernelIS2_EET_RKS4_EELb1ELb0EEEvPS4_PS5_i:
        /* <DEDUP_REMOVED lines=14> */
.L_x_26:
[----:B0-----:R-:W-:-:S06]  /*00e0*/  IMAD.WIDE R6, R11, 0x10, R2 ;  /* 0x000000100b067825 */ /* 0x001fcc00078e0202 */
[----:B------:R-:W2:Y:S02]  /*00f0*/  LDG.E.128.CONSTANT R4, [R6.64] ;  /* 0x0000000606047981 */ /* 0x000ea4000c1e9d00 */
[--C-:B--2---:R-:W-:Y:S02]  /*0100*/  HADD2.F32 R10, -RZ, R4.reuse.H0_H0 ;  /* 0x20000004ff0a7230 */ /* 0x104fe40000004100 */
[----:B------:R-:W-:Y:S02]  /*0110*/  HADD2.F32 R4, -RZ, R4.H1_H1 ;  /* 0x30000004ff047230 */ /* 0x000fe40000004100 */
[--C-:B------:R-:W-:Y:S01]  /*0120*/  HADD2.F32 R12, -RZ, R5.reuse.H0_H0 ;  /* 0x20000005ff0c7230 */ /* 0x100fe20000004100 */
[----:B------:R-:W-:Y:S01]  /*0130*/  FMUL.FTZ R0, R10, 0.79788458347320556641 ;  /* 0x3f4c422a0a007820 */ /* 0x000fe20000410000 */
[----:B------:R-:W-:Y:S01]  /*0140*/  HADD2.F32 R5, -RZ, R5.H1_H1 ;  /* 0x30000005ff057230 */ /* 0x000fe20000004100 */
[C---:B------:R-:W-:Y:S02]  /*0150*/  FMUL.FTZ R15, R4.reuse, 0.79788458347320556641 ;  /* 0x3f4c422a040f7820 */ /* 0x040fe40000410000 */
[----:B------:R-:W-:-:S02]  /*0160*/  FMUL.FTZ R16, R4, 0.044714998453855514526 ;  /* 0x3d37271304107820 */ /* 0x000fc40000410000 */
[----:B------:R-:W-:Y:S02]  /*0170*/  FMUL.FTZ R13, R10, 0.044714998453855514526 ;  /* 0x3d3727130a0d7820 */ /* 0x000fe40000410000 */
[----:B------:R-:W-:Y:S01]  /*0180*/  FMUL.FTZ R17, R12, 0.79788458347320556641 ;  /* 0x3f4c422a0c117820 */ /* 0x000fe20000410000 */
[----:B------:R-:W-:Y:S01]  /*0190*/  F2FP.PACK_AB R16, R16, R15 ;  /* 0x0000000f1010723e */ /* 0x000fe200000000ff */
[----:B------:R-:W-:Y:S01]  /*01a0*/  FMUL.FTZ R18, R12, 0.044714998453855514526 ;  /* 0x3d3727130c127820 */ /* 0x000fe20000410000 */
[----:B------:R-:W-:Y:S01]  /*01b0*/  F2FP.PACK_AB R14, R13, R0 ;  /* 0x000000000d0e723e */ /* 0x000fe200000000ff */
[----:B------:R-:W-:Y:S01]  /*01c0*/  HADD2.F32 R0, -RZ, R6.H0_H0 ;  /* 0x20000006ff007230 */ /* 0x000fe20000004100 */
[C---:B------:R-:W-:Y:S01]  /*01d0*/  FMUL.FTZ R22, R5.reuse, 0.79788458347320556641 ;  /* 0x3f4c422a05167820 */ /* 0x040fe20000410000 */
[----:B------:R-:W-:Y:S01]  /*01e0*/  HADD2.F32 R19, -RZ, R16.H1_H1 ;  /* 0x30000010ff137230 */ /* 0x000fe20000004100 */
[----:B------:R-:W-:Y:S01]  /*01f0*/  F2FP.PACK_AB R18, R18, R17 ;  /* 0x000000111212723e */ /* 0x000fe200000000ff */
[--C-:B------:R-:W-:Y:S01]  /*0200*/  HADD2.F32 R15, -RZ, R14.reuse.H1_H1 ;  /* 0x3000000eff0f7230 */ /* 0x100fe20000004100 */
[----:B------:R-:W-:Y:S01]  /*0210*/  FMUL.FTZ R23, R5, 0.044714998453855514526 ;  /* 0x3d37271305177820 */ /* 0x000fe20000410000 */
[----:B------:R-:W-:Y:S01]  /*0220*/  HADD2.F32 R14, -RZ, R14.H0_H0 ;  /* 0x2000000eff0e7230 */ /* 0x000fe20000004100 */
[----:B------:R-:W-:Y:S01]  /*0230*/  FMUL.FTZ R19, R4, R19 ;  /* 0x0000001304137220 */ /* 0x000fe20000410000 */
[--C-:B------:R-:W-:Y:S01]  /*0240*/  HADD2.F32 R21, -RZ, R18.reuse.H1_H1 ;  /* 0x30000012ff157230 */ /* 0x100fe20000004100 */
[----:B------:R-:W-:Y:S01]  /*0250*/  FMUL.FTZ R17, R10, R15 ;  /* 0x0000000f0a117220 */ /* 0x000fe20000410000 */
[----:B------:R-:W-:Y:S01]  /*0260*/  HADD2.F32 R15, -RZ, R18.H0_H0 ;  /* 0x20000012ff0f7230 */ /* 0x000fe20000004100 */
[----:B------:R-:W-:Y:S01]  /*0270*/  FMUL.FTZ R24, R0, 0.79788458347320556641 ;  /* 0x3f4c422a00187820 */ /* 0x000fe20000410000 */
[----:B------:R-:W-:Y:S01]  /*0280*/  F2FP.PACK_AB R18, RZ, R19 ;  /* 0x00000013ff12723e */ /* 0x000fe200000000ff */
[----:B------:R-:W-:Y:S01]  /*0290*/  FMUL.FTZ R21, R12, R21 ;  /* 0x000000150c157220 */ /* 0x000fe20000410000 */
[----:B------:R-:W-:Y:S01]  /*02a0*/  F2FP.PACK_AB R17, RZ, R17 ;  /* 0x00000011ff11723e */ /* 0x000fe200000000ff */
[----:B------:R-:W-:Y:S01]  /*02b0*/  FMUL.FTZ R25, R0, 0.044714998453855514526 ;  /* 0x3d37271300197820 */ /* 0x000fe20000410000 */
[----:B------:R-:W-:Y:S01]  /*02c0*/  HADD2.F32 R16, -RZ, R16.H0_H0 ;  /* 0x20000010ff107230 */ /* 0x000fe20000004100 */
[----:B------:R-:W-:Y:S01]  /*02d0*/  FMUL.FTZ R4, R4, 0.5 ;  /* 0x3f00000004047820 */ /* 0x000fe20000410000 */
[----:B------:R-:W-:Y:S01]  /*02e0*/  F2FP.PACK_AB R21, RZ, R21 ;  /* 0x00000015ff15723e */ /* 0x000fe200000000ff */
[----:B------:R-:W-:Y:S01]  /*02f0*/  HADD2.F32 R20, -RZ, R18.H0_H0 ;  /* 0x20000012ff147230 */ /* 0x000fe20000004100 */
[----:B------:R-:W-:Y:S01]  /*0300*/  F2FP.PACK_AB R18, R23, R22 ;  /* 0x000000161712723e */ /* 0x000fe200000000ff */
[----:B------:R-:W-:Y:S01]  /*0310*/  HADD2.F32 R19, -RZ, R17.H0_H0 ;  /* 0x20000011ff137230 */ /* 0x000fe20000004100 */
[----:B------:R-:W-:Y:S01]  /*0320*/  F2FP.PACK_AB R17, R25, R24 ;  /* 0x000000181911723e */ /* 0x000fe200000000ff */
[----:B------:R-:W-:Y:S01]  /*0330*/  HADD2.F32 R21, -RZ, R21.H0_H0 ;  /* 0x20000015ff157230 */ /* 0x000fe20000004100 */
[----:B------:R-:W-:Y:S01]  /*0340*/  FADD.FTZ R20, R20, 1 ;  /* 0x3f80000014147421 */ /* 0x000fe20000010000 */
[----:B------:R-:W-:Y:S01]  /*0350*/  HADD2.F32 R22, -RZ, R18.H1_H1 ;  /* 0x30000012ff167230 */ /* 0x000fe20000004100 */
[----:B------:R-:W-:Y:S01]  /*0360*/  FADD.FTZ R19, R19, 1 ;  /* 0x3f80000013137421 */ /* 0x000fe20000010000 */
[----:B------:R-:W-:Y:S01]  /*0370*/  HADD2.F32 R25, -RZ, R17.H1_H1 ;  /* 0x30000011ff197230 */ /* 0x000fe20000004100 */
[----:B------:R-:W-:Y:S01]  /*0380*/  FADD.FTZ R21, R21, 1 ;  /* 0x3f80000015157421 */ /* 0x000fe20000010000 */
[----:B------:R-:W-:Y:S01]  /*0390*/  F2FP.PACK_AB R20, RZ, R20 ;  /* 0x00000014ff14723e */ /* 0x000fe200000000ff */
[----:B------:R-:W-:Y:S01]  /*03a0*/  FMUL.FTZ R23, R5, R22 ;  /* 0x0000001605177220 */ /* 0x000fe20000410000 */
[----:B------:R-:W-:Y:S01]  /*03b0*/  F2FP.PACK_AB R19, RZ, R19 ;  /* 0x00000013ff13723e */ /* 0x000fe200000000ff */
[----:B------:R-:W-:Y:S01]  /*03c0*/  FMUL.FTZ R25, R0, R25 ;  /* 0x0000001900197220 */ /* 0x000fe20000410000 */
[----:B------:R-:W-:Y:S01]  /*03d0*/  F2FP.PACK_AB R22, RZ, R21 ;  /* 0x00000015ff16723e */ /* 0x000fe200000000ff */
[----:B------:R-:W-:Y:S01]  /*03e0*/  HADD2.F32 R21, -RZ, R20.H0_H0 ;  /* 0x20000014ff157230 */ /* 0x000fe20000004100 */
[----:B------:R-:W-:Y:S01]  /*03f0*/  F2FP.PACK_AB R23, RZ, R23 ;  /* 0x00000017ff17723e */ /* 0x000fe200000000ff */
[----:B------:R-:W-:Y:S01]  /*0400*/  HADD2.F32 R19, -RZ, R19.H0_H0 ;  /* 0x20000013ff137230 */ /* 0x000fe20000004100 */
[----:B------:R-:W-:Y:S01]  /*0410*/  F2FP.PACK_AB R25, RZ, R25 ;  /* 0x00000019ff19723e */ /* 0x000fe200000000ff */
[----:B------:R-:W-:Y:S01]  /*0420*/  HADD2.F32 R22, -RZ, R22.H0_H0 ;  /* 0x20000016ff167230 */ /* 0x000fe20000004100 */
[----:B------:R-:W-:Y:S01]  /*0430*/  FMUL.FTZ R16, R16, R21 ;  /* 0x0000001510107220 */ /* 0x000fe20000410000 */
[----:B------:R-:W-:Y:S01]  /*0440*/  HADD2.F32 R6, -RZ, R6.H1_H1 ;  /* 0x30000006ff067230 */ /* 0x000fe20000004100 */
[----:B------:R-:W-:Y:S01]  /*0450*/  FMUL.FTZ R20, R14, R19 ;  /* 0x000000130e147220 */ /* 0x000fe20000410000 */
[----:B------:R-:W-:Y:S01]  /*0460*/  HADD2.F32 R13, -RZ, R7.H0_H0 ;  /* 0x20000007ff0d7230 */ /* 0x000fe20000004100 */
[----:B------:R-:W-:Y:S01]  /*0470*/  FMUL.FTZ R14, R15, R22 ;  /* 0x000000160f0e7220 */ /* 0x000fe20000410000 */
[----:B------:R-:W-:Y:S01]  /*0480*/  HADD2.F32 R25, -RZ, R25.H0_H0 ;  /* 0x20000019ff197230 */ /* 0x000fe20000004100 */
[C---:B------:R-:W-:Y:S01]  /*0490*/  FMUL.FTZ R21, R6.reuse, 0.79788458347320556641 ;  /* 0x3f4c422a06157820 */ /* 0x040fe20000410000 */
[----:B------:R-:W-:Y:S01]  /*04a0*/  HADD2.F32 R7, -RZ, R7.H1_H1 ;  /* 0x30000007ff077230 */ /* 0x000fe20000004100 */
[----:B------:R-:W-:Y:S01]  /*04b0*/  FMUL.FTZ R22, R6, 0.044714998453855514526 ;  /* 0x3d37271306167820 */ /* 0x000fe20000410000 */
[----:B------:R-:W-:Y:S01]  /*04c0*/  HADD2.F32 R23, -RZ, R23.H0_H0 ;  /* 0x20000017ff177230 */ /* 0x000fe20000004100 */
[C---:B------:R-:W-:Y:S01]  /*04d0*/  FMUL.FTZ R19, R13.reuse, 0.79788458347320556641 ;  /* 0x3f4c422a0d137820 */ /* 0x040fe20000410000 */
[----:B------:R-:W-:Y:S01]  /*04e0*/  HADD2.F32 R17, -RZ, R17.H0_H0 ;  /* 0x20000011ff117230 */ /* 0x000fe20000004100 */
[----:B------:R-:W-:Y:S01]  /*04f0*/  FMUL.FTZ R24, R13, 0.044714998453855514526 ;  /* 0x3d3727130d187820 */ /* 0x000fe20000410000 */
[----:B------:R-:W-:Y:S01]  /*0500*/  F2FP.PACK_AB R21, R22, R21 ;  /* 0x000000151615723e */ /* 0x000fe200000000ff */
[----:B------:R-:W-:Y:S01]  /*0510*/  FADD.FTZ R25, R25, 1 ;  /* 0x3f80000019197421 */ /* 0x000fe20000010000 */
[----:B------:R-:W-:Y:S01]  /*0520*/  HADD2.F32 R18, -RZ, R18.H0_H0 ;  /* 0x20000012ff127230 */ /* 0x000fe20000004100 */
[C---:B------:R-:W-:Y:S01]  /*0530*/  FMUL.FTZ R15, R7.reuse, 0.79788458347320556641 ;  /* 0x3f4c422a070f7820 */ /* 0x040fe20000410000 */
[----:B------:R-:W-:Y:S01]  /*0540*/  F2FP.PACK_AB R19, R24, R19 ;  /* 0x000000131813723e */ /* 0x000fe200000000ff */
[----:B------:R-:W-:Y:S01]  /*0550*/  FMUL.FTZ R24, R7, 0.044714998453855514526 ;  /* 0x3d37271307187820 */ /* 0x000fe20000410000 */
[----:B------:R-:W-:Y:S01]  /*0560*/  HADD2.F32 R27, -RZ, R21.H1_H1 ;  /* 0x30000015ff1b7230 */ /* 0x000fe20000004100 */
[----:B------:R-:W-:Y:S01]  /*0570*/  FADD.FTZ R23, R23, 1 ;  /* 0x3f80000017177421 */ /* 0x000fe20000010000 */
[----:B------:R-:W-:Y:S01]  /*0580*/  F2FP.PACK_AB R25, RZ, R25 ;  /* 0x00000019ff19723e */ /* 0x000fe200000000ff */
[----:B------:R-:W-:Y:S01]  /*0590*/  HADD2.F32 R22, -RZ, R19.H1_H1 ;  /* 0x30000013ff167230 */ /* 0x000fe20000004100 */
[----:B------:R-:W-:Y:S01]  /*05a0*/  F2FP.PACK_AB R15, R24, R15 ;  /* 0x0000000f180f723e */ /* 0x000fe200000000ff */
[----:B------:R-:W-:Y:S01]  /*05b0*/  FMUL.FTZ R27, R6, R27 ;  /* 0x0000001b061b7220 */ /* 0x000fe20000410000 */
[----:B------:R-:W-:Y:S01]  /*05c0*/  F2FP.PACK_AB R23, RZ, R23 ;  /* 0x00000017ff17723e */ /* 0x000fe200000000ff */
[----:B------:R-:W-:Y:S01]  /*05d0*/  HADD2.F32 R24, -RZ, R25.H0_H0 ;  /* 0x20000019ff187230 */ /* 0x000fe20000004100 */
[----:B------:R-:W-:Y:S01]  /*05e0*/  FMUL.FTZ R22, R13, R22 ;  /* 0x000000160d167220 */ /* 0x000fe20000410000 */
[----:B------:R-:W-:Y:S01]  /*05f0*/  HADD2.F32 R26, -RZ, R15.H1_H1 ;  /* 0x3000000fff1a7230 */ /* 0x000fe20000004100 */
[----:B------:R-:W-:Y:S01]  /*0600*/  F2FP.PACK_AB R27, RZ, R27 ;  /* 0x0000001bff1b723e */ /* 0x000fe200000000ff */
[----:B------:R-:W-:Y:S01]  /*0610*/  HADD2.F32 R23, -RZ, R23.H0_H0 ;  /* 0x20000017ff177230 */ /* 0x000fe20000004100 */
[----:B------:R-:W-:Y:S01]  /*0620*/  FMUL.FTZ R17, R17, R24 ;  /* 0x0000001811117220 */ /* 0x000fe20000410000 */
        /* <DEDUP_REMOVED lines=10> */
[----:B------:R-:W-:Y:S01]  /*06d0*/  FADD.FTZ R27, R27, 1 ;  /* 0x3f8000001b1b7421 */ /* 0x000fe20000010000 */
[----:B------:R-:W-:Y:S01]  /*06e0*/  HADD2.F32 R21, -RZ, R19.H0_H0 ;  /* 0x20000013ff157230 */ /* 0x000fe20000004100 */
[----:B------:R-:W-:Y:S01]  /*06f0*/  FMUL.FTZ R5, R5, 0.5 ;  /* 0x3f00000005057820 */ /* 0x000fe20000410000 */
[----:B------:R-:W-:Y:S01]  /*0700*/  HADD2.F32 R19, -RZ, R24.H0_H0 ;  /* 0x20000018ff137230 */ /* 0x000fe20000004100 */
[----:B------:R-:W-:Y:S01]  /*0710*/  F2FP.PACK_AB R24, RZ, R14 ;  /* 0x0000000eff18723e */ /* 0x000fe200000000ff */
[----:B------:R-:W-:Y:S01]  /*0720*/  FADD.FTZ R25, R22, 1 ;  /* 0x3f80000016197421 */ /* 0x000fe20000010000 */
[----:B------:R-:W-:Y:S01]  /*0730*/  HADD2.F32 R23, -RZ, R23.H0_H0 ;  /* 0x20000017ff177230 */ /* 0x000fe20000004100 */
[----:B------:R-:W-:Y:S01]  /*0740*/  F2FP.PACK_AB R22, RZ, R27 ;  /* 0x0000001bff16723e */ /* 0x000fe200000000ff */
[----:B------:R-:W-:Y:S01]  /*0750*/  HADD2.F32 R26, -RZ, R26.H0_H0 ;  /* 0x2000001aff1a7230 */ /* 0x000fe20000004100 */
[----:B------:R-:W0:Y:S01]  /*0760*/  MUFU.TANH R19, R19 ;  /* 0x0000001300137308 */ /* 0x000e220000002400 */
[----:B------:R-:W-:Y:S01]  /*0770*/  HADD2.F32 R14, -RZ, R15.H0_H0 ;  /* 0x2000000fff0e7230 */ /* 0x000fe20000004100 */
[----:B------:R-:W-:Y:S01]  /*0780*/  F2FP.PACK_AB R25, RZ, R25 ;  /* 0x00000019ff19723e */ /* 0x000fe200000000ff */
[----:B------:R-:W-:Y:S01]  /*0790*/  HADD2.F32 R15, -RZ, R24.H0_H0 ;  /* 0x20000018ff0f7230 */ /* 0x000fe20000004100 */
[----:B------:R-:W-:Y:S01]  /*07a0*/  FADD.FTZ R26, R26, 1 ;  /* 0x3f8000001a1a7421 */ /* 0x000fe20000010000 */
[----:B------:R-:W-:-:S03]  /*07b0*/  F2FP.PACK_AB R24, RZ, R17 ;  /* 0x00000011ff18723e */ /* 0x000fc600000000ff */
[----:B------:R1:W2:Y:S01]  /*07c0*/  MUFU.TANH R16, R23 ;  /* 0x0000001700107308 */ /* 0x0002a20000002400 */
[----:B------:R-:W-:Y:S01]  /*07d0*/  F2FP.PACK_AB R26, RZ, R26 ;  /* 0x0000001aff1a723e */ /* 0x000fe200000000ff */
[----:B------:R-:W-:-:S06]  /*07e0*/  HADD2.F32 R24, -RZ, R24.H0_H0 ;  /* 0x20000018ff187230 */ /* 0x000fcc0000004100 */
[----:B------:R-:W3:Y:S01]  /*07f0*/  MUFU.TANH R15, R15 ;  /* 0x0000000f000f7308 */ /* 0x000ee20000002400 */
[----:B-1----:R-:W-:Y:S01]  /*0800*/  HADD2.F32 R23, -RZ, R22.H0_H0 ;  /* 0x20000016ff177230 */ /* 0x002fe20000004100 */
[----:B0-----:R-:W-:Y:S01]  /*0810*/  F2FP.PACK_AB R19, R4, R19 ;  /* 0x000000130413723e */ /* 0x001fe200000000ff */
[----:B------:R-:W-:Y:S02]  /*0820*/  HADD2.F32 R22, -RZ, R25.H0_H0 ;  /* 0x20000019ff167230 */ /* 0x000fe40000004100 */
[----:B------:R-:W-:Y:S01]  /*0830*/  HADD2.F32 R25, -RZ, R26.H0_H0 ;  /* 0x2000001aff197230 */ /* 0x000fe20000004100 */
[----:B------:R-:W-:Y:S01]  /*0840*/  FMUL.FTZ R20, R20, R23 ;  /* 0x0000001714147220 */ /* 0x000fe20000410000 */
[----:B------:R-:W-:Y:S01]  /*0850*/  HADD2.F32 R23, -RZ, R18.H0_H0 ;  /* 0x20000012ff177230 */ /* 0x000fe20000004100 */
[----:B------:R-:W-:Y:S02]  /*0860*/  FMUL.FTZ R22, R21, R22 ;  /* 0x0000001615167220 */ /* 0x000fe40000410000 */
[----:B------:R-:W-:Y:S01]  /*0870*/  FMUL.FTZ R21, R10, 0.5 ;  /* 0x3f0000000a157820 */ /* 0x000fe20000410000 */
[----:B------:R-:W-:Y:S01]  /*0880*/  F2FP.PACK_AB R20, RZ, R20 ;  /* 0x00000014ff14723e */ /* 0x000fe200000000ff */
[----:B------:R-:W-:Y:S01]  /*0890*/  FMUL.FTZ R18, R12, 0.5 ;  /* 0x3f0000000c127820 */ /* 0x000fe20000410000 */
[----:B------:R-:W-:Y:S01]  /*08a0*/  F2FP.PACK_AB R22, RZ, R22 ;  /* 0x00000016ff16723e */ /* 0x000fe200000000ff */
[----:B------:R-:W-:Y:S01]  /*08b0*/  FMUL.FTZ R17, R14, R25 ;  /* 0x000000190e117220 */ /* 0x000fe20000410000 */
[----:B--2---:R-:W-:Y:S01]  /*08c0*/  F2FP.PACK_AB R12, R21, R16 ;  /* 0x00000010150c723e */ /* 0x004fe200000000ff */
[----:B------:R-:W-:Y:S01]  /*08d0*/  HADD2.F32 R21, -RZ, R19.H0_H0 ;  /* 0x20000013ff157230 */ /* 0x000fe20000004100 */
[----:B---3--:R-:W-:Y:S01]  /*08e0*/  F2FP.PACK_AB R16, R18, R15 ;  /* 0x0000000f1210723e */ /* 0x008fe200000000ff */
[----:B------:R-:W-:Y:S01]  /*08f0*/  HADD2.F32 R18, -RZ, R22.H0_H0 ;  /* 0x20000016ff127230 */ /* 0x000fe20000004100 */
[----:B------:R-:W-:Y:S01]  /*0900*/  F2FP.PACK_AB R22, RZ, R17 ;  /* 0x00000011ff16723e */ /* 0x000fe200000000ff */
[----:B------:R-:W-:Y:S01]  /*0910*/  HADD2.F32 R15, -RZ, R12.H0_H0 ;  /* 0x2000000cff0f7230 */ /* 0x000fe20000004100 */
[----:B------:R-:W0:Y:S01]  /*0920*/  MUFU.TANH R10, R24 ;  /* 0x00000018000a7308 */ /* 0x000e220000002400 */
[----:B------:R-:W-:Y:S01]  /*0930*/  HADD2.F32 R4, -RZ, R20.H0_H0 ;  /* 0x20000014ff047230 */ /* 0x000fe20000004100 */
[----:B------:R-:W-:Y:S01]  /*0940*/  FADD.FTZ R21, R21, 1 ;  /* 0x3f80000015157421 */ /* 0x000fe20000010000 */
[----:B------:R-:W-:Y:S01]  /*0950*/  HADD2.F32 R17, -RZ, R16.H0_H0 ;  /* 0x20000010ff117230 */ /* 0x000fe20000004100 */
[----:B------:R-:W-:Y:S01]  /*0960*/  FADD.FTZ R20, R15, 1 ;  /* 0x3f8000000f147421 */ /* 0x000fe20000010000 */
[----:B------:R-:W-:-:S02]  /*0970*/  HADD2.F32 R15, -RZ, R22.H0_H0 ;  /* 0x20000016ff0f7230 */ /* 0x000fc40000004100 */
[----:B------:R-:W-:Y:S01]  /*0980*/  F2FP.PACK_AB R21, RZ, R21 ;  /* 0x00000015ff15723e */ /* 0x000fe200000000ff */
[----:B------:R1:W2:Y:S01]  /*0990*/  MUFU.TANH R14, R23 ;  /* 0x00000017000e7308 */ /* 0x0002a20000002400 */
[----:B------:R-:W-:Y:S01]  /*09a0*/  FADD.FTZ R22, R17, 1 ;  /* 0x3f80000011167421 */ /* 0x000fe20000010000 */
[----:B------:R-:W-:Y:S01]  /*09b0*/  HADD2.F32 R17, -RZ, R12.H1_H1 ;  /* 0x3000000cff117230 */ /* 0x000fe20000004100 */
[----:B------:R-:W-:Y:S01]  /*09c0*/  F2FP.PACK_AB R20, RZ, R20 ;  /* 0x00000014ff14723e */ /* 0x000fe200000000ff */
[----:B------:R-:W-:Y:S02]  /*09d0*/  HADD2.F32 R19, -RZ, R19.H1_H1 ;  /* 0x30000013ff137230 */ /* 0x000fe40000004100 */
[----:B------:R-:W-:Y:S02]  /*09e0*/  HADD2.F32 R16, -RZ, R16.H1_H1 ;  /* 0x30000010ff107230 */ /* 0x000fe40000004100 */
[----:B------:R-:W3:Y:S01]  /*09f0*/  MUFU.TANH R4, R4 ;  /* 0x0000000400047308 */ /* 0x000ee20000002400 */
[----:B-1----:R-:W-:Y:S01]  /*0a00*/  F2FP.PACK_AB R23, RZ, R22 ;  /* 0x00000016ff17723e */ /* 0x002fe200000000ff */
[----:B------:R-:W-:Y:S01]  /*0a10*/  HADD2.F32 R22, -RZ, R21.H0_H0 ;  /* 0x20000015ff167230 */ /* 0x000fe20000004100 */
[----:B------:R-:W-:Y:S01]  /*0a20*/  FMUL.FTZ R21, R0, 0.5 ;  /* 0x3f00000000157820 */ /* 0x000fe20000410000 */
[----:B------:R-:W-:-:S02]  /*0a30*/  HADD2.F32 R20, -RZ, R20.H0_H0 ;  /* 0x20000014ff147230 */ /* 0x000fc40000004100 */
[----:B------:R-:W-:Y:S01]  /*0a40*/  HADD2.F32 R23, -RZ, R23.H0_H0 ;  /* 0x20000017ff177230 */ /* 0x000fe20000004100 */
[----:B------:R-:W-:Y:S01]  /*0a50*/  FMUL.FTZ R0, R19, R22 ;  /* 0x0000001613007220 */ /* 0x000fe20000410000 */
[----:B------:R1:W4:Y:S01]  /*0a60*/  MUFU.TANH R12, R18 ;  /* 0x00000012000c7308 */ /* 0x0003220000002400 */
[----:B0-----:R-:W-:Y:S01]  /*0a70*/  F2FP.PACK_AB R10, R21, R10 ;  /* 0x0000000a150a723e */ /* 0x001fe200000000ff */
[----:B------:R-:W-:Y:S01]  /*0a80*/  FMUL.FTZ R19, R6, 0.5 ;  /* 0x3f00000006137820 */ /* 0x000fe20000410000 */
[----:B--2---:R-:W-:Y:S01]  /*0a90*/  F2FP.PACK_AB R14, R5, R14 ;  /* 0x0000000e050e723e */ /* 0x004fe200000000ff */
[----:B------:R-:W-:Y:S02]  /*0aa0*/  FMUL.FTZ R21, R13, 0.5 ;  /* 0x3f0000000d157820 */ /* 0x000fe40000410000 */
[----:B------:R-:W-:Y:S02]  /*0ab0*/  FMUL.FTZ R5, R16, R23 ;  /* 0x0000001710057220 */ /* 0x000fe40000410000 */
[----:B------:R-:W0:Y:S01]  /*0ac0*/  MUFU.TANH R15, R15 ;  /* 0x0000000f000f7308 */ /* 0x000e220000002400 */
[----:B-1----:R-:W-:Y:S01]  /*0ad0*/  FMUL.FTZ R18, R7, 0.5 ;  /* 0x3f00000007127820 */ /* 0x002fe20000410000 */
[----:B---3--:R-:W-:Y:S01]  /*0ae0*/  F2FP.PACK_AB R7, R19, R4 ;  /* 0x000000041307723e */ /* 0x008fe200000000ff */
[--C-:B------:R-:W-:Y:S01]  /*0af0*/  HADD2.F32 R13, -RZ, R14.reuse.H0_H0 ;  /* 0x2000000eff0d7230 */ /* 0x100fe20000004100 */
[----:B------:R-:W-:Y:S01]  /*0b00*/  FMUL.FTZ R17, R17, R20 ;  /* 0x0000001411117220 */ /* 0x000fe20000410000 */
[----:B------:R-:W-:-:S02]  /*0b10*/  HADD2.F32 R6, -RZ, R14.H1_H1 ;  /* 0x3000000eff067230 */ /* 0x000fc40000004100 */
[--C-:B------:R-:W-:Y:S01]  /*0b20*/  HADD2.F32 R14, -RZ, R10.reuse.H0_H0 ;  /* 0x2000000aff0e7230 */ /* 0x100fe20000004100 */
[----:B----4-:R-:W-:Y:S01]  /*0b30*/  F2FP.PACK_AB R16, R21, R12 ;  /* 0x0000000c1510723e */ /* 0x010fe200000000ff */
[----:B------:R-:W-:Y:S01]  /*0b40*/  HADD2.F32 R4, -RZ, R10.H1_H1 ;  /* 0x3000000aff047230 */ /* 0x000fe20000004100 */
[----:B------:R-:W-:Y:S01]  /*0b50*/  FADD.FTZ R13, R13, 1 ;  /* 0x3f8000000d0d7421 */ /* 0x000fe20000010000 */
[--C-:B------:R-:W-:Y:S01]  /*0b60*/  HADD2.F32 R12, -RZ, R7.reuse.H1_H1 ;  /* 0x30000007ff0c7230 */ /* 0x100fe20000004100 */
[----:B------:R-:W-:Y:S01]  /*0b70*/  FADD.FTZ R14, R14, 1 ;  /* 0x3f8000000e0e7421 */ /* 0x000fe20000010000 */
[--C-:B------:R-:W-:Y:S02]  /*0b80*/  HADD2.F32 R10, -RZ, R16.reuse.H1_H1 ;  /* 0x30000010ff0a7230 */ /* 0x100fe40000004100 */
[----:B------:R-:W-:Y:S02]  /*0b90*/  F2FP.PACK_AB R13, RZ, R13 ;  /* 0x0000000dff0d723e */ /* 0x000fe400000000ff */
[----:B0-----:R-:W-:Y:S01]  /*0ba0*/  F2FP.PACK_AB R19, R18, R15 ;  /* 0x0000000f1213723e */ /* 0x001fe200000000ff */
[----:B------:R-:W-:Y:S01]  /*0bb0*/  HADD2.F32 R15, -RZ, R7.H0_H0 ;  /* 0x20000007ff0f7230 */ /* 0x000fe20000004100 */
[----:B------:R-:W-:Y:S01]  /*0bc0*/  F2FP.PACK_AB R14, RZ, R14 ;  /* 0x0000000eff0e723e */ /* 0x000fe200000000ff */
[----:B------:R-:W-:-:S02]  /*0bd0*/  HADD2.F32 R18, -RZ, R16.H0_H0 ;  /* 0x20000010ff127230 */ /* 0x000fc40000004100 */
[--C-:B------:R-:W-:Y:S01]  /*0be0*/  HADD2.F32 R16, -RZ, R19.reuse.H0_H0 ;  /* 0x20000013ff107230 */ /* 0x100fe20000004100 */
[----:B------:R-:W-:Y:S01]  /*0bf0*/  FADD.FTZ R15, R15, 1 ;  /* 0x3f8000000f0f7421 */ /* 0x000fe20000010000 */
[----:B------:R-:W-:Y:S01]  /*0c00*/  HADD2.F32 R7, -RZ, R19.H1_H1 ;  /* 0x30000013ff077230 */ /* 0x000fe20000004100 */
[----:B------:R-:W-:Y:S01]  /*0c10*/  FADD.FTZ R18, R18, 1 ;  /* 0x3f80000012127421 */ /* 0x000fe20000010000 */
[----:B------:R-:W-:Y:S01]  /*0c20*/  HADD2.F32 R13, -RZ, R13.H0_H0 ;  /* 0x2000000dff0d7230 */ /* 0x000fe20000004100 */
[----:B------:R-:W-:Y:S01]  /*0c30*/  FADD.FTZ R19, R16, 1 ;  /* 0x3f80000010137421 */ /* 0x000fe20000010000 */
[----:B------:R-:W-:Y:S01]  /*0c40*/  F2FP.PACK_AB R16, RZ, R15 ;  /* 0x0000000fff10723e */ /* 0x000fe200000000ff */
[----:B------:R-:W-:Y:S01]  /*0c50*/  HADD2.F32 R15, -RZ, R14.H0_H0 ;  /* 0x2000000eff0f7230 */ /* 0x000fe20000004100 */
[----:B------:R-:W-:Y:S01]  /*0c60*/  F2FP.PACK_AB R18, RZ, R18 ;  /* 0x00000012ff12723e */ /* 0x000fe200000000ff */
[----:B------:R-:W-:Y:S01]  /*0c70*/  FMUL.FTZ R6, R6, R13 ;  /* 0x0000000d06067220 */ /* 0x000fe20000410000 */
[----:B------:R-:W-:Y:S01]  /*0c80*/  F2FP.PACK_AB R20, RZ, R19 ;  /* 0x00000013ff14723e */ /* 0x000fe200000000ff */
[----:B------:R-:W-:Y:S01]  /*0c90*/  HADD2.F32 R19, -RZ, R16.H0_H0 ;  /* 0x20000010ff137230 */ /* 0x000fe20000004100 */
[----:B------:R-:W-:Y:S01]  /*0ca0*/  FMUL.FTZ R15, R4, R15 ;  /* 0x0000000f040f7220 */ /* 0x000fe20000410000 */
[----:B------:R-:W-:Y:S01]  /*0cb0*/  HADD2.F32 R21, -RZ, R18.H0_H0 ;  /* 0x20000012ff157230 */ /* 0x000fe20000004100 */
[----:B------:R-:W-:Y:S01]  /*0cc0*/  F2FP.PACK_AB R5, R6, R5 ;  /* 0x000000050605723e */ /* 0x000fe200000000ff */
[----:B------:R-:W-:Y:S01]  /*0cd0*/  HADD2.F32 R20, -RZ, R20.H0_H0 ;  /* 0x20000014ff147230 */ /* 0x000fe20000004100 */
[----:B------:R-:W-:Y:S01]  /*0ce0*/  FMUL.FTZ R12, R12, R19 ;  /* 0x000000130c0c7220 */ /* 0x000fe20000410000 */
[----:B------:R-:W-:Y:S01]  /*0cf0*/  F2FP.PACK_AB R4, R0, R17 ;  /* 0x000000110004723e */ /* 0x000fe200000000ff */
[----:B------:R-:W-:-:S02]  /*0d00*/  FMUL.FTZ R10, R10, R21 ;  /* 0x000000150a0a7220 */ /* 0x000fc40000410000 */
[----:B------:R-:W-:Y:S01]  /*0d10*/  FMUL.FTZ R7, R7, R20 ;  /* 0x0000001407077220 */ /* 0x000fe20000410000 */
[----:B------:R-:W-:Y:S01]  /*0d20*/  F2FP.PACK_AB R6, R12, R15 ;  /* 0x0000000f0c06723e */ /* 0x000fe200000000ff */
[C---:B------:R-:W-:Y:S01]  /*0d30*/  IMAD.WIDE R12, R11.reuse, 0x10, R8 ;  /* 0x000000100b0c7825 */ /* 0x040fe200078e0208 */
[----:B------:R-:W-:Y:S02]  /*0d40*/  IADD3 R11, R11, c[0x0][0x0], RZ ;  /* 0x000000000b0b7a10 */ /* 0x000fe40007ffe0ff */
[----:B------:R-:W-:Y:S02]  /*0d50*/  F2FP.PACK_AB R7, R7, R10 ;  /* 0x0000000a0707723e */ /* 0x000fe400000000ff */
[----:B------:R-:W-:-:S03]  /*0d60*/  ISETP.GE.AND P0, PT, R11, UR4, PT ;  /* 0x000000040b007c0c */ /* 0x000fc6000bf06270 */
[----:B------:R0:W-:Y:S10]  /*0d70*/  STG.E.128 [R12.64], R4 ;  /* 0x000000040c007986 */ /* 0x0001f4000c101d06 */
[----:B------:R-:W-:Y:S05]  /*0d80*/  @!P0 BRA `(.L_x_26) ;  /* 0xfffff35000008947 */ /* 0x000fea000383ffff */
[----:B------:R-:W-:Y:S05]  /*0d90*/  EXIT ;  /* 0x000000000000794d */ /* 0x000fea0003800000 */
.L_x_27:
        /* <DEDUP_REMOVED lines=14> */
.L_x_178:


//--------------------- .text._ZN4vllm17activation_kernelIfXadL_ZNS_16gelu_fast_kernelIfEET_RKS2_EELb1ELb0EEEvPS2_PS3_i --------------------------
	.section	.text._ZN4vllm17activation_kernelIfXadL_ZNS_16gelu_fast_kernelIfEET_RKS2_EELb1ELb0EEEvPS2_PS3_i,"ax",@progbits
	.sectioninfo	@"SHI_REGISTERS=20"
	.align	128
        .global         _ZN4vllm17activation_kernelIfXadL_ZNS_16gelu_fast_kernelIfEET_RKS2_EELb1ELb0EEEvPS2_PS3_i
        .type           _ZN4vllm17activation_kernelIfXadL_ZNS_16gelu_fast_kernelIfEET_RKS2_EELb1ELb0EEEvPS2_PS3_i,@function
        .size           _ZN4vllm17activation_kernelIfXadL_ZNS_16gelu_fast_kernelIfEET_RKS2_EELb1ELb0EEEvPS2_PS3_i,(.L_x_179 - _ZN4vllm17activation_kernelIfXadL_ZNS_16gelu_fast_kernelIfEET_RKS2_EELb1ELb0EEEvPS2_PS3_i)
        .other          _ZN4vllm17activation_kernelIfXadL_ZNS_16gelu_fast_kernelIfEET_RKS2_EELb1ELb0EEEvPS2_PS3_i,@"STO_CUDA_ENTRY STV_DEFAULT"
_ZN4vllm17activation_kernelIfXadL_ZNS_16gelu_fast_kernelIfEET_RKS2_EELb1ELb0EEEvPS2_PS3_i:
.text._ZN4vllm17activation_kernelIfXadL_ZNS_16gelu_fast_kernelIfEET_RKS2_EELb1ELb0EEEvPS2_PS3_i:
        /* <DEDUP_REMOVED lines=14> */
.L_x_28:
[----:B0-----:R-:W-:-:S06]  /*00e0*/  IMAD.WIDE R4, R11, 0x10, R8 ;  /* 0x000000100b047825 */ /* 0x001fcc00078e0208 */
[----:B------:R-:W2:Y:S02]  /*00f0*/  LDG.E.128.CONSTANT R4, [R4.64] ;  /* 0x0000000604047981 */ /* 0x000ea4000c1e9d00 */
[C---:B--2---:R-:W-:Y:S02]  /*0100*/  FMUL.FTZ R13, R4.reuse, 0.044714998453855514526 ;  /* 0x3d372713040d7820 */ /* 0x044fe40000410000 */
[C---:B------:R-:W-:Y:S02]  /*0110*/  FMUL.FTZ R0, R4.reuse, 0.79788458347320556641 ;  /* 0x3f4c422a04007820 */ /* 0x040fe40000410000 */
[----:B------:R-:W-:Y:S02]  /*0120*/  FFMA.FTZ R13, R4, R13, 1 ;  /* 0x3f800000040d7423 */ /* 0x000fe4000001000d */
[----:B------:R-:W-:Y:S02]  /*0130*/  FMUL.FTZ R12, R5, 0.044714998453855514526 ;  /* 0x3d372713050c7820 */ /* 0x000fe40000410000 */
[----:B------:R-:W-:-:S02]  /*0140*/  FMUL.FTZ R15, R6, 0.044714998453855514526 ;  /* 0x3d372713060f7820 */ /* 0x000fc40000410000 */
[----:B------:R-:W-:Y:S02]  /*0150*/  FMUL.FTZ R0, R0, R13 ;  /* 0x0000000d00007220 */ /* 0x000fe40000410000 */
[C---:B------:R-:W-:Y:S02]  /*0160*/  FFMA.FTZ R13, R5.reuse, R12, 1 ;  /* 0x3f800000050d7423 */ /* 0x040fe4000001000c */
[----:B------:R-:W-:Y:S02]  /*0170*/  FMUL.FTZ R10, R5, 0.79788458347320556641 ;  /* 0x3f4c422a050a7820 */ /* 0x000fe40000410000 */
[C---:B------:R-:W-:Y:S01]  /*0180*/  FMUL.FTZ R12, R6.reuse, 0.79788458347320556641 ;  /* 0x3f4c422a060c7820 */ /* 0x040fe20000410000 */
[----:B------:R-:W0:Y:S01]  /*0190*/  MUFU.TANH R0, R0 ;  /* 0x0000000000007308 */ /* 0x000e220000002400 */
[----:B------:R-:W-:Y:S02]  /*01a0*/  FFMA.FTZ R15, R6, R15, 1 ;  /* 0x3f800000060f7423 */ /* 0x000fe4000001000f */
[----:B------:R-:W-:-:S02]  /*01b0*/  FMUL.FTZ R14, R7, 0.044714998453855514526 ;  /* 0x3d372713070e7820 */ /* 0x000fc40000410000 */
[----:B------:R-:W-:Y:S02]  /*01c0*/  FMUL.FTZ R10, R10, R13 ;  /* 0x0000000d0a0a7220 */ /* 0x000fe40000410000 */
[----:B------:R-:W-:Y:S02]  /*01d0*/  FMUL.FTZ R15, R12, R15 ;  /* 0x0000000f0c0f7220 */ /* 0x000fe40000410000 */
[C---:B------:R-:W-:Y:S02]  /*01e0*/  FMUL.FTZ R12, R7.reuse, 0.79788458347320556641 ;  /* 0x3f4c422a070c7820 */ /* 0x040fe40000410000 */
[----:B------:R-:W-:Y:S01]  /*01f0*/  FFMA.FTZ R13, R7, R14, 1 ;  /* 0x3f800000070d7423 */ /* 0x000fe2000001000e */
[----:B------:R-:W1:Y:S01]  /*0200*/  MUFU.TANH R10, R10 ;  /* 0x0000000a000a7308 */ /* 0x000e620000002400 */
[----:B------:R-:W-:Y:S02]  /*0210*/  FMUL.FTZ R4, R4, 0.5 ;  /* 0x3f00000004047820 */ /* 0x000fe40000410000 */
[----:B------:R-:W-:-:S02]  /*0220*/  FMUL.FTZ R14, R12, R13 ;  /* 0x0000000d0c0e7220 */ /* 0x000fc40000410000 */
[----:B------:R-:W-:Y:S02]  /*0230*/  FMUL.FTZ R12, R5, 0.5 ;  /* 0x3f000000050c7820 */ /* 0x000fe40000410000 */
[----:B------:R-:W-:Y:S01]  /*0240*/  FMUL.FTZ R16, R7, 0.5 ;  /* 0x3f00000007107820 */ /* 0x000fe20000410000 */
[----:B------:R-:W2:Y:S01]  /*0250*/  MUFU.TANH R15, R15 ;  /* 0x0000000f000f7308 */ /* 0x000ea20000002400 */
[----:B0-----:R-:W-:Y:S02]  /*0260*/  FADD.FTZ R5, R0, 1 ;  /* 0x3f80000000057421 */ /* 0x001fe40000010000 */
[----:B------:R-:W-:Y:S02]  /*0270*/  FMUL.FTZ R6, R6, 0.5 ;  /* 0x3f00000006067820 */ /* 0x000fe40000410000 */
[----:B------:R-:W-:-:S03]  /*0280*/  FMUL.FTZ R4, R4, R5 ;  /* 0x0000000504047220 */ /* 0x000fc60000410000 */
[----:B------:R-:W0:Y:S01]  /*0290*/  MUFU.TANH R14, R14 ;  /* 0x0000000e000e7308 */ /* 0x000e220000002400 */
[----:B-1----:R-:W-:-:S04]  /*02a0*/  FADD.FTZ R7, R10, 1 ;  /* 0x3f8000000a077421 */ /* 0x002fc80000010000 */
[----:B------:R-:W-:Y:S02]  /*02b0*/  FMUL.FTZ R5, R12, R7 ;  /* 0x000000070c057220 */ /* 0x000fe40000410000 */
[----:B--2---:R-:W-:-:S04]  /*02c0*/  FADD.FTZ R13, R15, 1 ;  /* 0x3f8000000f0d7421 */ /* 0x004fc80000010000 */
[----:B------:R-:W-:Y:S02]  /*02d0*/  FMUL.FTZ R6, R6, R13 ;  /* 0x0000000d06067220 */ /* 0x000fe40000410000 */
[C---:B------:R-:W-:Y:S01]  /*02e0*/  IMAD.WIDE R12, R11.reuse, 0x10, R2 ;  /* 0x000000100b0c7825 */ /* 0x040fe200078e0202 */
[----:B------:R-:W-:-:S03]  /*02f0*/  IADD3 R11, R11, c[0x0][0x0], RZ ;  /* 0x000000000b0b7a10 */ /* 0x000fc60007ffe0ff */
[----:B0-----:R-:W-:Y:S01]  /*0300*/  FADD.FTZ R17, R14, 1 ;  /* 0x3f8000000e117421 */ /* 0x001fe20000010000 */
[----:B------:R-:W-:-:S03]  /*0310*/  ISETP.GE.AND P0, PT, R11, UR4, PT ;  /* 0x000000040b007c0c */ /* 0x000fc6000bf06270 */
[----:B------:R-:W-:-:S05]  /*0320*/  FMUL.FTZ R7, R16, R17 ;  /* 0x0000001110077220 */ /* 0x000fca0000410000 */
[----:B------:R0:W-:Y:S05]  /*0330*/  STG.E.128 [R12.64], R4 ;  /* 0x000000040c007986 */ /* 0x0001ea000c101d06 */
[----:B------:R-:W-:Y:S05]  /*0340*/  @!P0 BRA `(.L_x_28) ;  /* 0xfffffd9000008947 */ /* 0x000fea000383ffff */
[----:B------:R-:W-:Y:S05]  /*0350*/  EXIT ;  /* 0x000000000000794d */ /* 0x000fea0003800000 */
.L_x_29:
        /* <DEDUP_REMOVED lines=10> */
.L_x_179:


//--------------------- .text._ZN4vllm17activation_kernelIN3c108BFloat16EXadL_ZNS_16gelu_fast_kernelIS2_EET_RKS4_EELb1ELb1EEEvPS4_PS5_i --------------------------
	.section	.text._ZN4vllm17activation_kernelIN3c108BFloat16EXadL_ZNS_16gelu_fast_kernelIS2_EET_RKS4_EELb1ELb1EEEvPS4_PS5_i,"ax",@progbits
	.sectioninfo	@"SHI_REGISTERS=24"
	.align	128
        .global         _ZN4vllm17activation_kernelIN3c108BFloat16EXadL_ZNS_16gelu_fast_kernelIS2_EET_RKS4_EELb1ELb1EEEvPS4_PS5_i
        .type           _ZN4vllm17activation_kernelIN3c108BFloat16EXadL_ZNS_16gelu_fast_kernelIS2_EET_RKS4_EELb1ELb1EEEvPS4_PS5_i,@function
        .size           _ZN4vllm17activation_kernelIN3c108BFloat16EXadL_ZNS_16gelu_fast_kernelIS2_EET_RKS4_EELb1ELb1EEEvPS4_PS5_i,(.L_x_180 - _ZN4vllm17activation_kernelIN3c108BFloat16EXadL_ZNS_16gelu_fast_kernelIS2_EET_RKS4_EELb1ELb1EEEvPS4_PS5_i)
        .other          _ZN4vllm17activation_kernelIN3c108BFloat16EXadL_ZNS_16gelu_fast_kernelIS2_EET_RKS4_EELb1ELb1EEEvPS4_PS5_i,@"STO_CUDA_ENTRY STV_DEFAULT"
_ZN4vllm17activation_kernelIN3c108BFloat16EXadL_ZNS_16gelu_fast_kernelIS2_EET_RKS4_EELb1ELb1EEEvPS4_PS5_i:
.text._ZN4vllm17activation_kernelIN3c108BFloat16EXadL_ZNS_16gelu_fast_kernelIS2_EET_RKS4_EELb1ELb1EEEvPS4_PS5_i:
        /* <DEDUP_REMOVED lines=8> */
.L_x_30:
        /* <DEDUP_REMOVED lines=43> */
.L_x_31:
        /* <DEDUP_REMOVED lines=13> */
.L_x_180:


//--------------------- .text._ZN4vllm17activation_kernelIN3c104HalfEXadL_ZNS_16gelu_fast_kernelIS2_EET_RKS4_EELb1ELb1EEEvPS4_PS5_i --------------------------
	.section	.text._ZN4vllm17activation_kernelIN3c104HalfEXadL_ZNS_16gelu_fast_kernelIS2_EET_RKS4_EELb1ELb1EEEvPS4_PS5_i,"ax",@progbits
	.sectioninfo	@"SHI_REGISTERS=24"
	.align	128
        .global         _ZN4vllm17activation_kernelIN3c104HalfEXadL_ZNS_16gelu_fast_kernelIS2_EET_RKS4_EELb1ELb1EEEvPS4_PS5_i
        .type           _ZN4vllm17activation_kernelIN3c104HalfEXadL_ZNS_16gelu_fast_kernelIS2_EET_RKS4_EELb1ELb1EEEvPS4_PS5_i,@function
        .size           _ZN4vllm17activation_kernelIN3c104HalfEXadL_ZNS_16gelu_fast_kernelIS2_EET_RKS4_EELb1ELb1EEEvPS4_PS5_i,(.L_x_181 - _ZN4vllm17activation_kernelIN3c104HalfEXadL_ZNS_16gelu_fast_kernelIS2_EET_RKS4_EELb1ELb1EEEvPS4_PS5_i)
        .other          _ZN4vllm17activation_kernelIN3c104HalfEXadL_ZNS_16gelu_fast_kernelIS2_EET_RKS4_EELb1ELb1EEEvPS4_PS5_i,@"STO_CUDA_ENTRY STV_DEFAULT"
_ZN4vllm17activation_kernelIN3c104HalfEXadL_ZNS_16gelu_fast_kernelIS2_EET_RKS4_EELb1ELb1EEEvPS4_PS5_i:
.text._ZN4vllm17activation_kernelIN3c104HalfEXadL_ZNS_16gelu_fast_kernelIS2_EET_RKS4_EELb1ELb1EEEvPS4_PS5_i:
        /* <DEDUP_REMOVED lines=8> */
.L_x_32:
        /* <DEDUP_REMOVED lines=43> */
.L_x_33:
        /* <DEDUP_REMOVED lines=13> */
.L_x_181:


//--------------------- .text._ZN4vllm17activation_kernelIfXadL_ZNS_16gelu_fast_kernelIfEET_RKS2_EELb1ELb1EEEvPS2_PS3_i --------------------------
	.section	.text._ZN4vllm17activation_kernelIfXadL_ZNS_16gelu_fast_kernelIfEET_RKS2_EELb1ELb1EEEvPS2_PS3_i,"ax",@progbits
	.sectioninfo	@"SHI_REGISTERS=24"
	.align	128
        .global         _ZN4vllm17activation_kernelIfXadL_ZNS_16gelu_fast_kernelIfEET_RKS2_EELb1ELb1EEEvPS2_PS3_i
        .type           _ZN4vllm17activation_kernelIfXadL_ZNS_16gelu_fast_kernelIfEET_RKS2_EELb1ELb1EEEvPS2_PS3_i,@function
        .size           _ZN4vllm17activation_kernelIfXadL_ZNS_16gelu_fast_kernelIfEET_RKS2_EELb1ELb1EEEvPS2_PS3_i,(.L_x_182 - _ZN4vllm17activation_kernelIfXadL_ZNS_16gelu_fast_kernelIfEET_RKS2_EELb1ELb1EEEvPS2_PS3_i)
        .other          _ZN4vllm17activation_kernelIfXadL_ZNS_16gelu_fast_kernelIfEET_RKS2_EELb1ELb1EEEvPS2_PS3_i,@"STO_CUDA_ENTRY STV_DEFAULT"
_ZN4vllm17activation_kernelIfXadL_ZNS_16gelu_fast_kernelIfEET_RKS2_EELb1ELb1EEEvPS2_PS3_i:
.text._ZN4vllm17activation_kernelIfXadL_ZNS_16gelu_fast_kernelIfEET_RKS2_EELb1ELb1EEEvPS2_PS3_i:
        /* <DEDUP_REMOVED lines=8> */
.L_x_34:
        /* <DEDUP_REMOVED lines=43> */
.L_x_35:
        /* <DEDUP_REMOVED lines=13> */
.L_x_182:


//--------------------- .text._ZN4vllm17activation_kernelIN3c108BFloat16EXadL_ZNS_15gelu_new_kernelIS2_EET_RKS4_EELb0ELb0EEEvPS4_PS5_i --------------------------
	.section	.text._ZN4vllm17activation_kernelIN3c108BFloat16EXadL_ZNS_15gelu_new_kernelIS2_EET_RKS4_EELb0ELb0EEEvPS4_PS5_i,"ax",@progbits
	.sectioninfo	@"SHI_REGISTERS=11"
	.align	128
        .global         _ZN4vllm17activation_kernelIN3c108BFloat16EXadL_ZNS_15gelu_new_kernelIS2_EET_RKS4_EELb0ELb0EEEvPS4_PS5_i
        .type           _ZN4vllm17activation_kernelIN3c108BFloat16EXadL_ZNS_15gelu_new_kernelIS2_EET_RKS4_EELb0ELb0EEEvPS4_PS5_i,@function
        .size           _ZN4vllm17activation_kernelIN3c108BFloat16EXadL_ZNS_15gelu_new_kernelIS2_EET_RKS4_EELb0ELb0EEEvPS4_PS5_i,(.L_x_183 - _ZN4vllm17activation_kernelIN3c108BFloat16EXadL_ZNS_15gelu_new_kernelIS2_EET_RKS4_EELb0ELb0EEEvPS4_PS5_i)
        .other          _ZN4vllm17activation_kernelIN3c108BFloat16EXadL_ZNS_15gelu_new_kernelIS2_EET_RKS4_EELb0ELb0EEEvPS4_PS5_i,@"STO_CUDA_ENTRY STV_DEFAULT"
_ZN4vllm17activation_kernelIN3c108BFloat16EXadL_ZNS_15gelu_new_kernelIS2_EET_RKS4_EELb0ELb0EEEvPS4_PS5_i:
.text._ZN4vllm17activation_kernelIN3c108BFloat16EXadL_ZNS_15gelu_new_kernelIS2_EET_RKS4_EELb0ELb0EEEvPS4_PS5_i:
        /* <DEDUP_REMOVED lines=10> */
.L_x_36:
        /* <DEDUP_REMOVED lines=12> */
[----:B------:R-:W-:-:S05]  /*0160*/  FMUL.FTZ R5, R6, R6 ;  /* 0x0000000606057220 */ /* 0x000fca0000410000 */
[----:B------:R-:W-:-:S04]  /*0170*/  F2FP.BF16.PACK_AB R5, RZ, R5 ;  /* 0x00000005ff05723e */ /* 0x000fc800000010ff */
[----:B------:R-:W-:-:S05]  /*0180*/  PRMT R5, RZ, 0x5410, R5 ;  /* 0x00005410ff057816 */ /* 0x000fca0000000005 */
[----:B------:R-:W-:-:S05]  /*0190*/  FMUL.FTZ R5, R6, R5 ;  /* 0x0000000506057220 */ /* 0x000fca0000410000 */
[----:B------:R-:W-:-:S04]  /*01a0*/  F2FP.BF16.PACK_AB R5, RZ, R5 ;  /* 0x00000005ff05723e */ /* 0x000fc800000010ff */
[----:B------:R-:W-:-:S05]  /*01b0*/  PRMT R5, RZ, 0x5410, R5 ;  /* 0x00005410ff057816 */ /* 0x000fca0000000005 */
[----:B------:R-:W-:-:S05]  /*01c0*/  FMUL.FTZ R5, R5, 0.044714998453855514526 ;  /* 0x3d37271305057820 */ /* 0x000fca0000410000 */
[----:B------:R-:W-:-:S04]  /*01d0*/  F2FP.BF16.PACK_AB R5, RZ, R5 ;  /* 0x00000005ff05723e */ /* 0x000fc800000010ff */
[----:B------:R-:W-:-:S05]  /*01e0*/  PRMT R5, RZ, 0x5410, R5 ;  /* 0x00005410ff057816 */ /* 0x000fca0000000005 */
[C---:B------:R-:W-:Y:S02]  /*01f0*/  FADD.FTZ R5, R6.reuse, R5 ;  /* 0x0000000506057221 */ /* 0x040fe40000010000 */
[----:B------:R-:W-:-:S03]  /*0200*/  FMUL.FTZ R6, R6, 0.5 ;  /* 0x3f00000006067820 */ /* 0x000fc60000410000 */
[----:B------:R-:W-:-:S04]  /*0210*/  F2FP.BF16.PACK_AB R5, RZ, R5 ;  /* 0x00000005ff05723e */ /* 0x000fc800000010ff */
[----:B------:R-:W-:-:S05]  /*0220*/  PRMT R5, RZ, 0x5410, R5 ;  /* 0x00005410ff057816 */ /* 0x000fca0000000005 */
[----:B------:R-:W-:-:S05]  /*0230*/  FMUL.FTZ R5, R5, 0.79788458347320556641 ;  /* 0x3f4c422a05057820 */ /* 0x000fca0000410000 */
        /* <DEDUP_REMOVED lines=17> */
.L_x_37:
        /* <DEDUP_REMOVED lines=11> */
.L_x_183:


//--------------------- .text._ZN4vllm17activation_kernelIN3c104HalfEXadL_ZNS_15gelu_new_kernelIS2_EET_RKS4_EELb0ELb0EEEvPS4_PS5_i --------------------------
	.section	.text._ZN4vllm17activation_kernelIN3c104HalfEXadL_ZNS_15gelu_new_kernelIS2_EET_RKS4_EELb0ELb0EEEvPS4_PS5_i,"ax",@progbits
	.sectioninfo	@"SHI_REGISTERS=12"
	.align	128
        .global         _ZN4vllm17activation_kernelIN3c104HalfEXadL_ZNS_15gelu_new_kernelIS2_EET_RKS4_EELb0ELb0EEEvPS4_PS5_i
        .type           _ZN4vllm17activation_kernelIN3c104HalfEXadL_ZNS_15gelu_new_kernelIS2_EET_RKS4_EELb0ELb0EEEvPS4_PS5_i,@function
        .size           _ZN4vllm17activation_kernelIN3c104HalfEXadL_ZNS_15gelu_new_kernelIS2_EET_RKS4_EELb0ELb0EEEvPS4_PS5_i,(.L_x_184 - _ZN4vllm17activation_kernelIN3c104HalfEXadL_ZNS_15gelu_new_kernelIS2_EET_RKS4_EELb0ELb0EEEvPS4_PS5_i)
        .other          _ZN4vllm17activation_kernelIN3c104HalfEXadL_ZNS_15gelu_new_kernelIS2_EET_RKS4_EELb0ELb0EEEvPS4_PS5_i,@"STO_CUDA_ENTRY STV_DEFAULT"
_ZN4vllm17activation_kernelIN3c104HalfEXadL_ZNS_15gelu_new_kernelIS2_EET_RKS4_EELb0ELb0EEEvPS4_PS5_i:
.text._ZN4vllm17activation_kernelIN3c104HalfEXadL_ZNS_15gelu_new_kernelIS2_EET_RKS4_EELb0ELb0EEEvPS4_PS5_i:
        /* <DEDUP_REMOVED lines=10> */
.L_x_38:
        /* <DEDUP_REMOVED lines=12> */
[----:B------:R-:W-:-:S05]  /*0160*/  FMUL.FTZ R8, R5, R5 ;  /* 0x0000000505087220 */ /* 0x000fca0000410000 */
[----:B------:R-:W-:-:S05]  /*0170*/  F2FP.PACK_AB R8, RZ, R8 ;  /* 0x00000008ff08723e */ /* 0x000fca00000000ff */
[----:B------:R-:W-:-:S05]  /*0180*/  HADD2.F32 R8, -RZ, R8.H0_H0 ;  /* 0x20000008ff087230 */ /* 0x000fca0000004100 */
[----:B------:R-:W-:-:S05]  /*0190*/  FMUL.FTZ R8, R5, R8 ;  /* 0x0000000805087220 */ /* 0x000fca0000410000 */
[----:B------:R-:W-:-:S05]  /*01a0*/  F2FP.PACK_AB R8, RZ, R8 ;  /* 0x00000008ff08723e */ /* 0x000fca00000000ff */
[----:B------:R-:W-:-:S05]  /*01b0*/  HADD2.F32 R8, -RZ, R8.H0_H0 ;  /* 0x20000008ff087230 */ /* 0x000fca0000004100 */
[----:B------:R-:W-:-:S05]  /*01c0*/  FMUL.FTZ R8, R8, 0.044714998453855514526 ;  /* 0x3d37271308087820 */ /* 0x000fca0000410000 */
[----:B------:R-:W-:-:S05]  /*01d0*/  F2FP.PACK_AB R8, RZ, R8 ;  /* 0x00000008ff08723e */ /* 0x000fca00000000ff */
[----:B------:R-:W-:-:S05]  /*01e0*/  HADD2.F32 R8, -RZ, R8.H0_H0 ;  /* 0x20000008ff087230 */ /* 0x000fca0000004100 */
[C---:B------:R-:W-:Y:S02]  /*01f0*/  FADD.FTZ R8, R5.reuse, R8 ;  /* 0x0000000805087221 */ /* 0x040fe40000010000 */
[----:B------:R-:W-:-:S03]  /*0200*/  FMUL.FTZ R5, R5, 0.5 ;  /* 0x3f00000005057820 */ /* 0x000fc60000410000 */
[----:B------:R-:W-:-:S05]  /*0210*/  F2FP.PACK_AB R8, RZ, R8 ;  /* 0x00000008ff08723e */ /* 0x000fca00000000ff */
[----:B------:R-:W-:-:S05]  /*0220*/  HADD2.F32 R8, -RZ, R8.H0_H0 ;  /* 0x20000008ff087230 */ /* 0x000fca0000004100 */
[----:B------:R-:W-:-:S05]  /*0230*/  FMUL.FTZ R8, R8, 0.79788458347320556641 ;  /* 0x3f4c422a08087820 */ /* 0x000fca0000410000 */
        /* <DEDUP_REMOVED lines=17> */
.L_x_39:
        /* <DEDUP_REMOVED lines=11> */
.L_x_184:


//--------------------- .text._ZN4vllm17activation_kernelIfXadL_ZNS_15gelu_new_kernelIfEET_RKS2_EELb0ELb0EEEvPS2_PS3_i --------------------------
	.section	.text._ZN4vllm17activation_kernelIfXadL_ZNS_15gelu_new_kernelIfEET_RKS2_EELb0ELb0EEEvPS2_PS3_i,"ax",@progbits
	.sectioninfo	@"SHI_REGISTERS=14"
	.align	128
        .global         _ZN4vllm17activation_kernelIfXadL_ZNS_15gelu_new_kernelIfEET_RKS2_EELb0ELb0EEEvPS2_PS3_i
        .type           _ZN4vllm17activation_kernelIfXadL_ZNS_15gelu_new_kernelIfEET_RKS2_EELb0ELb0EEEvPS2_PS3_i,@function
        .size           _ZN4vllm17activation_kernelIfXadL_ZNS_15gelu_new_kernelIfEET_RKS2_EELb0ELb0EEEvPS2_PS3_i,(.L_x_185 - _ZN4vllm17activation_kernelIfXadL_ZNS_15gelu_new_kernelIfEET_RKS2_EELb0ELb0EEEvPS2_PS3_i)
        .other          _ZN4vllm17activation_kernelIfXadL_ZNS_15gelu_new_kernelIfEET_RKS2_EELb0ELb0EEEvPS2_PS3_i,@"STO_CUDA_ENTRY STV_DEFAULT"
_ZN4vllm17activation_kernelIfXadL_ZNS_15gelu_new_kernelIfEET_RKS2_EELb0ELb0EEEvPS2_PS3_i:
.text._ZN4vllm17activation_kernelIfXadL_ZNS_15gelu_new_kernelIfEET_RKS2_EELb0ELb0EEEvPS2_PS3_i:
        /* <DEDUP_REMOVED lines=11> */
.L_x_40:
        /* <DEDUP_REMOVED lines=11> */
[C---:B--2---:R-:W-:Y:S02]  /*0160*/  FMUL.FTZ R5, R2.reuse, R2 ;  /* 0x0000000202057220 */ /* 0x044fe40000410000 */
[C---:B------:R-:W-:Y:S02]  /*0170*/  FMUL.FTZ R6, R2.reuse, 0.5 ;  /* 0x3f00000002067820 */ /* 0x040fe40000410000 */
[----:B------:R-:W-:-:S04]  /*0180*/  FMUL.FTZ R5, R2, R5 ;  /* 0x0000000502057220 */ /* 0x000fc80000410000 */
[----:B------:R-:W-:-:S04]  /*0190*/  FFMA.FTZ R5, R5, 0.044714998453855514526, R2 ;  /* 0x3d37271305057823 */ /* 0x000fc80000010002 */
[----:B------:R-:W-:Y:S01]  /*01a0*/  FMUL.FTZ R0, R5, 0.79788458347320556641 ;  /* 0x3f4c422a05007820 */ /* 0x000fe20000410000 */
[----:B------:R-:W-:Y:S02]  /*01b0*/  IADD3.X R5, R8, c[0x0][0x164], RZ, P0, !PT ;  /* 0x0000590008057a10 */ /* 0x000fe400007fe4ff */
        /* <DEDUP_REMOVED lines=8> */
.L_x_41:
        /* <DEDUP_REMOVED lines=12> */
.L_x_185:


//--------------------- .text._ZN4vllm17activation_kernelIN3c108BFloat16EXadL_ZNS_15gelu_new_kernelIS2_EET_RKS4_EELb1ELb0EEEvPS4_PS5_i --------------------------
	.section	.text._ZN4vllm17activation_kernelIN3c108BFloat16EXadL_ZNS_15gelu_new_kernelIS2_EET_RKS4_EELb1ELb0EEEvPS4_PS5_i,"ax",@progbits
	.sectioninfo	@"SHI_REGISTERS=26"
	.align	128
        .global         _ZN4vllm17activation_kernelIN3c108BFloat16EXadL_ZNS_15gelu_new_kernelIS2_EET_RKS4_EELb1ELb0EEEvPS4_PS5_i
        .type           _ZN4vllm17activation_kernelIN3c108BFloat16EXadL_ZNS_15gelu_new_kernelIS2_EET_RKS4_EELb1ELb0EEEvPS4_PS5_i,@function
        .size           _ZN4vllm17activation_kernelIN3c108BFloat16EXadL_ZNS_15gelu_new_kernelIS2_EET_RKS4_EELb1ELb0EEEvPS4_PS5_i,(.L_x_186 - _ZN4vllm17activation_kernelIN3c108BFloat16EXadL_ZNS_15gelu_new_kernelIS2_EET_RKS4_EELb1ELb0EEEvPS4_PS5_i)
        .other          _ZN4vllm17activation_kernelIN3c108BFloat16EXadL_ZNS_15gelu_new_kernelIS2_EET_RKS4_EELb1ELb0EEEvPS4_PS5_i,@"STO_CUDA_ENTRY STV_DEFAULT"
_ZN4vllm17activation_kernelIN3c108BFloat16EXadL_ZNS_15gelu_new_kernelIS2_EET_RKS4_EELb1ELb0EEEvPS4_PS5_i:
.text._ZN4vllm17activation_kernelIN3c108BFloat16EXadL_ZNS_15gelu_new_kernelIS2_EET_RKS4_EELb1ELb0EEEvPS4_PS5_i:
        /* <DEDUP_REMOVED lines=14> */
.L_x_42:
[----:B0-----:R-:W-:-:S06]  /*00e0*/  IMAD.WIDE R4, R11, 0x10, R2 ;  /* 0x000000100b047825 */ /* 0x001fcc00078e0202 */
[----:B------:R-:W2:Y:S02]  /*00f0*/  LDG.E.128.CONSTANT R4, [R4.64] ;  /* 0x0000000604047981 */ /* 0x000ea4000c1e9d00 */
[----:B--2---:R-:W-:Y:S02]  /*0100*/  PRMT R0, RZ, 0x5410, R4 ;  /* 0x00005410ff007816 */ /* 0x004fe40000000004 */
[--C-:B------:R-:W-:Y:S02]  /*0110*/  PRMT R12, RZ, 0x5410, R5.reuse ;  /* 0x00005410ff0c7816 */ /* 0x100fe40000000005 */
[----:B------:R-:W-:Y:S01]  /*0120*/  PRMT R5, RZ, 0x7610, R5 ;  /* 0x00007610ff057816 */ /* 0x000fe20000000005 */
[----:B------:R-:W-:Y:S02]  /*0130*/  FMUL.FTZ R10, R0, R0 ;  /* 0x00000000000a7220 */ /* 0x000fe40000410000 */
[----:B------:R-:W-:-:S03]  /*0140*/  FMUL.FTZ R17, R12, R12 ;  /* 0x0000000c0c117220 */ /* 0x000fc60000410000 */
[----:B------:R-:W-:Y:S02]  /*0150*/  F2FP.BF16.PACK_AB R10, RZ, R10 ;  /* 0x0000000aff0a723e */ /* 0x000fe400000010ff */
[----:B------:R-:W-:Y:S02]  /*0160*/  F2FP.BF16.PACK_AB R17, RZ, R17 ;  /* 0x00000011ff11723e */ /* 0x000fe400000010ff */
[----:B------:R-:W-:Y:S01]  /*0170*/  PRMT R13, RZ, 0x5410, R10 ;  /* 0x00005410ff0d7816 */ /* 0x000fe2000000000a */
[----:B------:R-:W-:Y:S01]  /*0180*/  FMUL.FTZ R10, R0, 0.5 ;  /* 0x3f000000000a7820 */ /* 0x000fe20000410000 */
[----:B------:R-:W-:-:S03]  /*0190*/  PRMT R19, RZ, 0x5410, R17 ;  /* 0x00005410ff137816 */ /* 0x000fc60000000011 */
[----:B------:R-:W-:Y:S02]  /*01a0*/  FMUL.FTZ R13, R0, R13 ;  /* 0x0000000d000d7220 */ /* 0x000fe40000410000 */
[----:B------:R-:W-:-:S03]  /*01b0*/  FMUL.FTZ R19, R12, R19 ;  /* 0x000000130c137220 */ /* 0x000fc60000410000 */
[----:B------:R-:W-:Y:S02]  /*01c0*/  F2FP.BF16.PACK_AB R13, RZ, R13 ;  /* 0x0000000dff0d723e */ /* 0x000fe400000010ff */
[----:B------:R-:W-:Y:S02]  /*01d0*/  F2FP.BF16.PACK_AB R19, RZ, R19 ;  /* 0x00000013ff13723e */ /* 0x000fe400000010ff */
[----:B------:R-:W-:Y:S02]  /*01e0*/  PRMT R13, RZ, 0x5410, R13 ;  /* 0x00005410ff0d7816 */ /* 0x000fe4000000000d */
[----:B------:R-:W-:-:S03]  /*01f0*/  PRMT R19, RZ, 0x5410, R19 ;  /* 0x00005410ff137816 */ /* 0x000fc60000000013 */
[----:B------:R-:W-:Y:S02]  /*0200*/  FMUL.FTZ R13, R13, 0.044714998453855514526 ;  /* 0x3d3727130d0d7820 */ /* 0x000fe40000410000 */
[----:B------:R-:W-:-:S03]  /*0210*/  FMUL.FTZ R19, R19, 0.044714998453855514526 ;  /* 0x3d37271313137820 */ /* 0x000fc60000410000 */
[----:B------:R-:W-:Y:S02]  /*0220*/  F2FP.BF16.PACK_AB R13, RZ, R13 ;  /* 0x0000000dff0d723e */ /* 0x000fe400000010ff */
[----:B------:R-:W-:Y:S02]  /*0230*/  F2FP.BF16.PACK_AB R19, RZ, R19 ;  /* 0x00000013ff13723e */ /* 0x000fe400000010ff */
[----:B------:R-:W-:Y:S02]  /*0240*/  PRMT R13, RZ, 0x5410, R13 ;  /* 0x00005410ff0d7816 */ /* 0x000fe4000000000d */
[----:B------:R-:W-:-:S03]  /*0250*/  PRMT R19, RZ, 0x5410, R19 ;  /* 0x00005410ff137816 */ /* 0x000fc60000000013 */
[----:B------:R-:W-:Y:S02]  /*0260*/  FADD.FTZ R13, R0, R13 ;  /* 0x0000000d000d7221 */ /* 0x000fe40000010000 */
[----:B------:R-:W-:-:S03]  /*0270*/  FADD.FTZ R19, R12, R19 ;  /* 0x000000130c137221 */ /* 0x000fc60000010000 */
[----:B------:R-:W-:-:S04]  /*0280*/  F2FP.BF16.PACK_AB R13, RZ, R13 ;  /* 0x0000000dff0d723e */ /* 0x000fc800000010ff */
[----:B------:R-:W-:-:S05]  /*0290*/  PRMT R13, RZ, 0x5410, R13 ;  /* 0x00005410ff0d7816 */ /* 0x000fca000000000d */
[----:B------:R-:W-:-:S05]  /*02a0*/  FMUL.FTZ R13, R13, 0.79788458347320556641 ;  /* 0x3f4c422a0d0d7820 */ /* 0x000fca0000410000 */
[----:B------:R-:W-:-:S04]  /*02b0*/  F2FP.BF16.PACK_AB R13, RZ, R13 ;  /* 0x0000000dff0d723e */ /* 0x000fc800000010ff */
[----:B------:R-:W-:-:S06]  /*02c0*/  PRMT R13, RZ, 0x5410, R13 ;  /* 0x00005410ff0d7816 */ /* 0x000fcc000000000d */
[----:B------:R-:W0:Y:S02]  /*02d0*/  MUFU.TANH R13, R13 ;  /* 0x0000000d000d7308 */ /* 0x000e240000002400 */
[----:B0-----:R-:W-:Y:S02]  /*02e0*/  F2FP.BF16.PACK_AB R10, R10, R13 ;  /* 0x0000000d0a0a723e */ /* 0x001fe400000010ff */
[----:B------:R-:W-:Y:S02]  /*02f0*/  PRMT R13, RZ, 0x7610, R4 ;  /* 0x00007610ff0d7816 */ /* 0x000fe40000000004 */
[--C-:B------:R-:W-:Y:S02]  /*0300*/  PRMT R0, RZ, 0x5410, R10.reuse ;  /* 0x00005410ff007816 */ /* 0x100fe4000000000a */
[----:B------:R-:W-:Y:S01]  /*0310*/  PRMT R10, RZ, 0x7610, R10 ;  /* 0x00007610ff0a7816 */ /* 0x000fe2000000000a */
[----:B------:R-:W-:Y:S01]  /*0320*/  FMUL.FTZ R15, R13, R13 ;  /* 0x0000000d0d0f7220 */ /* 0x000fe20000410000 */
[--C-:B------:R-:W-:Y:S01]  /*0330*/  PRMT R4, RZ, 0x5410, R7.reuse ;  /* 0x00005410ff047816 */ /* 0x100fe20000000007 */
[----:B------:R-:W-:Y:S01]  /*0340*/  FADD.FTZ R0, R0, 1 ;  /* 0x3f80000000007421 */ /* 0x000fe20000010000 */
[----:B------:R-:W-:-:S02]  /*0350*/  PRMT R7, RZ, 0x7610, R7 ;  /* 0x00007610ff077816 */ /* 0x000fc40000000007 */
[----:B------:R-:W-:Y:S01]  /*0360*/  F2FP.BF16.PACK_AB R16, RZ, R15 ;  /* 0x0000000fff10723e */ /* 0x000fe200000010ff */
[----:B------:R-:W-:Y:S01]  /*0370*/  FMUL.FTZ R18, R4, R4 ;  /* 0x0000000404127220 */ /* 0x000fe20000410000 */
[----:B------:R-:W-:Y:S02]  /*0380*/  F2FP.BF16.PACK_AB R14, RZ, R0 ;  /* 0x00000000ff0e723e */ /* 0x000fe400000010ff */
[----:B------:R-:W-:Y:S02]  /*0390*/  PRMT R16, RZ, 0x5410, R16 ;  /* 0x00005410ff107816 */ /* 0x000fe40000000010 */
[----:B------:R-:W-:Y:S01]  /*03a0*/  PRMT R15, RZ, 0x5410, R14 ;  /* 0x00005410ff0f7816 */ /* 0x000fe2000000000e */
[----:B------:R-:W-:Y:S01]  /*03b0*/  FMUL.FTZ R14, R5, R5 ;  /* 0x00000005050e7220 */ /* 0x000fe20000410000 */
[--C-:B------:R-:W-:Y:S01]  /*03c0*/  PRMT R0, RZ, 0x5410, R6.reuse ;  /* 0x00005410ff007816 */ /* 0x100fe20000000006 */
[----:B------:R-:W-:Y:S01]  /*03d0*/  FMUL.FTZ R16, R13, R16 ;  /* 0x000000100d107220 */ /* 0x000fe20000410000 */
[----:B------:R-:W-:Y:S01]  /*03e0*/  PRMT R6, RZ, 0x7610, R6 ;  /* 0x00007610ff067816 */ /* 0x000fe20000000006 */
[----:B------:R-:W-:Y:S01]  /*03f0*/  FMUL.FTZ R10, R10, R15 ;  /* 0x0000000f0a0a7220 */ /* 0x000fe20000410000 */
[----:B------:R-:W-:Y:S01]  /*0400*/  F2FP.BF16.PACK_AB R14, RZ, R14 ;  /* 0x0000000eff0e723e */ /* 0x000fe200000010ff */
[----:B------:R-:W-:Y:S01]  /*0410*/  FMUL.FTZ R15, R0, R0 ;  /* 0x00000000000f7220 */ /* 0x000fe20000410000 */
[----:B------:R-:W-:Y:S01]  /*0420*/  F2FP.BF16.PACK_AB R16, RZ, R16 ;  /* 0x00000010ff10723e */ /* 0x000fe200000010ff */
[----:B------:R-:W-:Y:S01]  /*0430*/  FMUL.FTZ R17, R6, R6 ;  /* 0x0000000606117220 */ /* 0x000fe20000410000 */
[----:B------:R-:W-:-:S02]  /*0440*/  F2FP.BF16.PACK_AB R18, RZ, R18 ;  /* 0x00000012ff12723e */ /* 0x000fc400000010ff */
[----:B------:R-:W-:Y:S02]  /*0450*/  F2FP.BF16.PACK_AB R15, RZ, R15 ;  /* 0x0000000fff0f723e */ /* 0x000fe400000010ff */
[----:B------:R-:W-:Y:S02]  /*0460*/  PRMT R14, RZ, 0x5410, R14 ;  /* 0x00005410ff0e7816 */ /* 0x000fe4000000000e */
[----:B------:R-:W-:Y:S02]  /*0470*/  PRMT R16, RZ, 0x5410, R16 ;  /* 0x00005410ff107816 */ /* 0x000fe40000000010 */
[----:B------:R-:W-:Y:S01]  /*0480*/  PRMT R21, RZ, 0x5410, R15 ;  /* 0x00005410ff157816 */ /* 0x000fe2000000000f */
[----:B------:R-:W-:Y:S01]  /*0490*/  FMUL.FTZ R14, R5, R14 ;  /* 0x0000000e050e7220 */ /* 0x000fe20000410000 */
[----:B------:R-:W-:Y:S01]  /*04a0*/  PRMT R15, RZ, 0x5410, R18 ;  /* 0x00005410ff0f7816 */ /* 0x000fe20000000012 */
[----:B------:R-:W-:Y:S01]  /*04b0*/  FMUL.FTZ R18, R7, R7 ;  /* 0x0000000707127220 */ /* 0x000fe20000410000 */
[----:B------:R-:W-:Y:S01]  /*04c0*/  F2FP.BF16.PACK_AB R17, RZ, R17 ;  /* 0x00000011ff11723e */ /* 0x000fe200000010ff */
[----:B------:R-:W-:-:S02]  /*04d0*/  FMUL.FTZ R16, R16, 0.044714998453855514526 ;  /* 0x3d37271310107820 */ /* 0x000fc40000410000 */
[----:B------:R-:W-:Y:S01]  /*04e0*/  FMUL.FTZ R21, R0, R21 ;  /* 0x0000001500157220 */ /* 0x000fe20000410000 */
[----:B------:R-:W-:Y:S01]  /*04f0*/  F2FP.BF16.PACK_AB R20, RZ, R18 ;  /* 0x00000012ff14723e */ /* 0x000fe200000010ff */
[----:B------:R-:W-:Y:S01]  /*0500*/  FMUL.FTZ R15, R4, R15 ;  /* 0x0000000f040f7220 */ /* 0x000fe20000410000 */
[----:B------:R-:W-:Y:S02]  /*0510*/  PRMT R17, RZ, 0x5410, R17 ;  /* 0x00005410ff117816 */ /* 0x000fe40000000011 */
[----:B------:R-:W-:Y:S02]  /*0520*/  F2FP.BF16.PACK_AB R18, RZ, R14 ;  /* 0x0000000eff12723e */ /* 0x000fe400000010ff */
[----:B------:R-:W-:Y:S01]  /*0530*/  F2FP.BF16.PACK_AB R14, RZ, R16 ;  /* 0x00000010ff0e723e */ /* 0x000fe200000010ff */
[----:B------:R-:W-:Y:S01]  /*0540*/  FMUL.FTZ R17, R6, R17 ;  /* 0x0000001106117220 */ /* 0x000fe20000410000 */
[----:B------:R-:W-:Y:S02]  /*0550*/  PRMT R20, RZ, 0x5410, R20 ;  /* 0x00005410ff147816 */ /* 0x000fe40000000014 */
[----:B------:R-:W-:-:S02]  /*0560*/  PRMT R14, RZ, 0x5410, R14 ;  /* 0x00005410ff0e7816 */ /* 0x000fc4000000000e */
[----:B------:R-:W-:Y:S01]  /*0570*/  F2FP.BF16.PACK_AB R21, RZ, R21 ;  /* 0x00000015ff15723e */ /* 0x000fe200000010ff */
[----:B------:R-:W-:Y:S01]  /*0580*/  FMUL.FTZ R20, R7, R20 ;  /* 0x0000001407147220 */ /* 0x000fe20000410000 */
[----:B------:R-:W-:Y:S01]  /*0590*/  F2FP.BF16.PACK_AB R17, RZ, R17 ;  /* 0x00000011ff11723e */ /* 0x000fe200000010ff */
[----:B------:R-:W-:Y:S01]  /*05a0*/  FADD.FTZ R14, R13, R14 ;  /* 0x0000000e0d0e7221 */ /* 0x000fe20000010000 */
[----:B------:R-:W-:Y:S02]  /*05b0*/  PRMT R16, RZ, 0x5410, R21 ;  /* 0x00005410ff107816 */ /* 0x000fe40000000015 */
[----:B------:R-:W-:Y:S02]  /*05c0*/  F2FP.BF16.PACK_AB R21, RZ, R20 ;  /* 0x00000014ff15723e */ /* 0x000fe400000010ff */
[----:B------:R-:W-:Y:S01]  /*05d0*/  PRMT R18, RZ, 0x5410, R18 ;  /* 0x00005410ff127816 */ /* 0x000fe20000000012 */
[----:B------:R-:W-:Y:S01]  /*05e0*/  FMUL.FTZ R16, R16, 0.044714998453855514526 ;  /* 0x3d37271310107820 */ /* 0x000fe20000410000 */
[----:B------:R-:W-:-:S02]  /*05f0*/  PRMT R20, RZ, 0x5410, R17 ;  /* 0x00005410ff147816 */ /* 0x000fc40000000011 */
[----:B------:R-:W-:Y:S01]  /*0600*/  F2FP.BF16.PACK_AB R17, RZ, R14 ;  /* 0x0000000eff11723e */ /* 0x000fe200000010ff */
[----:B------:R-:W-:Y:S01]  /*0610*/  FMUL.FTZ R18, R18, 0.044714998453855514526 ;  /* 0x3d37271312127820 */ /* 0x000fe20000410000 */
[----:B------:R-:W-:Y:S01]  /*0620*/  F2FP.BF16.PACK_AB R15, RZ, R15 ;  /* 0x0000000fff0f723e */ /* 0x000fe200000010ff */
[----:B------:R-:W-:Y:S01]  /*0630*/  FMUL.FTZ R20, R20, 0.044714998453855514526 ;  /* 0x3d37271314147820 */ /* 0x000fe20000410000 */
[----:B------:R-:W-:Y:S02]  /*0640*/  PRMT R17, RZ, 0x5410, R17 ;  /* 0x00005410ff117816 */ /* 0x000fe40000000011 */
[----:B------:R-:W-:Y:S02]  /*0650*/  F2FP.BF16.PACK_AB R18, RZ, R18 ;  /* 0x00000012ff12723e */ /* 0x000fe400000010ff */
[----:B------:R-:W-:Y:S01]  /*0660*/  PRMT R15, RZ, 0x5410, R15 ;  /* 0x00005410ff0f7816 */ /* 0x000fe2000000000f */
[----:B------:R-:W-:Y:S01]  /*0670*/  FMUL.FTZ R17, R17, 0.79788458347320556641 ;  /* 0x3f4c422a11117820 */ /* 0x000fe20000410000 */
[----:B------:R-:W-:-:S02]  /*0680*/  F2FP.BF16.PACK_AB R22, RZ, R20 ;  /* 0x00000014ff16723e */ /* 0x000fc400000010ff */
[----:B------:R-:W-:Y:S02]  /*0690*/  PRMT R20, RZ, 0x5410, R18 ;  /* 0x00005410ff147816 */ /* 0x000fe40000000012 */
[----:B------:R-:W-:Y:S02]  /*06a0*/  PRMT R14, RZ, 0x5410, R21 ;  /* 0x00005410ff0e7816 */ /* 0x000fe40000000015 */
[----:B------:R-:W-:Y:S01]  /*06b0*/  F2FP.BF16.PACK_AB R18, RZ, R17 ;  /* 0x00000011ff12723e */ /* 0x000fe200000010ff */
[----:B------:R-:W-:Y:S01]  /*06c0*/  FADD.FTZ R20, R5, R20 ;  /* 0x0000001405147221 */ /* 0x000fe20000010000 */
[----:B------:R-:W-:Y:S01]  /*06d0*/  F2FP.BF16.PACK_AB R21, RZ, R16 ;  /* 0x00000010ff15723e */ /* 0x000fe200000010ff */
[----:B------:R-:W-:Y:S01]  /*06e0*/  FMUL.FTZ R14, R14, 0.044714998453855514526 ;  /* 0x3d3727130e0e7820 */ /* 0x000fe20000410000 */
[----:B------:R-:W-:Y:S01]  /*06f0*/  F2FP.BF16.PACK_AB R16, RZ, R19 ;  /* 0x00000013ff10723e */ /* 0x000fe200000010ff */
[----:B------:R-:W-:Y:S01]  /*0700*/  FMUL.FTZ R19, R15, 0.044714998453855514526 ;  /* 0x3d3727130f137820 */ /* 0x000fe20000410000 */
[----:B------:R-:W-:-:S02]  /*0710*/  PRMT R15, RZ, 0x5410, R18 ;  /* 0x00005410ff0f7816 */ /* 0x000fc40000000012 */
[----:B------:R-:W-:Y:S02]  /*0720*/  PRMT R21, RZ, 0x5410, R21 ;  /* 0x00005410ff157816 */ /* 0x000fe40000000015 */
[----:B------:R-:W-:Y:S02]  /*0730*/  PRMT R16, RZ, 0x5410, R16 ;  /* 0x00005410ff107816 */ /* 0x000fe40000000010 */
[----:B------:R-:W0:Y:S01]  /*0740*/  MUFU.TANH R15, R15 ;  /* 0x0000000f000f7308 */ /* 0x000e220000002400 */
[----:B------:R-:W-:Y:S01]  /*0750*/  FADD.FTZ R21, R0, R21 ;  /* 0x0000001500157221 */ /* 0x000fe20000010000 */
[----:B------:R-:W-:Y:S01]  /*0760*/  F2FP.BF16.PACK_AB R19, RZ, R19 ;  /* 0x00000013ff13723e */ /* 0x000fe200000010ff */
[----:B------:R-:W-:Y:S01]  /*0770*/  FMUL.FTZ R18, R16, 0.79788458347320556641 ;  /* 0x3f4c422a10127820 */ /* 0x000fe20000410000 */
[----:B------:R-:W-:Y:S02]  /*0780*/  F2FP.BF16.PACK_AB R20, RZ, R20 ;  /* 0x00000014ff14723e */ /* 0x000fe400000010ff */
[----:B------:R-:W-:-:S02]  /*0790*/  PRMT R23, RZ, 0x5410, R19 ;  /* 0x00005410ff177816 */ /* 0x000fc40000000013 */
[----:B------:R-:W-:Y:S02]  /*07a0*/  F2FP.BF16.PACK_AB R21, RZ, R21 ;  /* 0x00000015ff15723e */ /* 0x000fe400000010ff */
[----:B------:R-:W-:Y:S01]  /*07b0*/  F2FP.BF16.PACK_AB R19, RZ, R18 ;  /* 0x00000012ff13723e */ /* 0x000fe200000010ff */
[----:B------:R-:W-:Y:S01]  /*07c0*/  FMUL.FTZ R18, R13, 0.5 ;  /* 0x3f0000000d127820 */ /* 0x000fe20000410000 */
[----:B------:R-:W-:Y:S01]  /*07d0*/  PRMT R17, RZ, 0x5410, R22 ;  /* 0x00005410ff117816 */ /* 0x000fe20000000016 */
[----:B------:R-:W-:Y:S01]  /*07e0*/  FADD.FTZ R23, R4, R23 ;  /* 0x0000001704177221 */ /* 0x000fe20000010000 */
[----:B------:R-:W-:Y:S02]  /*07f0*/  PRMT R16, RZ, 0x5410, R21 ;  /* 0x00005410ff107816 */ /* 0x000fe40000000015 */
[----:B------:R-:W-:Y:S01]  /*0800*/  PRMT R20, RZ, 0x5410, R20 ;  /* 0x00005410ff147816 */ /* 0x000fe20000000014 */
[----:B------:R-:W-:Y:S01]  /*0810*/  FADD.FTZ R17, R6, R17 ;  /* 0x0000001106117221 */ /* 0x000fe20000010000 */
[----:B0-----:R-:W-:Y:S01]  /*0820*/  F2FP.BF16.PACK_AB R13, R18, R15 ;  /* 0x0000000f120d723e */ /* 0x001fe200000010ff */
[----:B------:R-:W-:Y:S01]  /*0830*/  FMUL.FTZ R21, R16, 0.79788458347320556641 ;  /* 0x3f4c422a10157820 */ /* 0x000fe20000410000 */
[----:B------:R-:W-:Y:S01]  /*0840*/  F2FP.BF16.PACK_AB R14, RZ, R14 ;  /* 0x0000000eff0e723e */ /* 0x000fe200000010ff */
[----:B------:R-:W-:Y:S01]  /*0850*/  FMUL.FTZ R20, R20, 0.79788458347320556641 ;  /* 0x3f4c422a14147820 */ /* 0x000fe20000410000 */
[----:B------:R-:W-:Y:S01]  /*0860*/  PRMT R16, RZ, 0x5410, R13 ;  /* 0x00005410ff107816 */ /* 0x000fe2000000000d */
[----:B------:R-:W-:Y:S01]  /*0870*/  FMUL.FTZ R6, R6, 0.5 ;  /* 0x3f00000006067820 */ /* 0x000fe20000410000 */
[----:B------:R-:W-:-:S02]  /*0880*/  PRMT R19, RZ, 0x5410, R19 ;  /* 0x00005410ff137816 */ /* 0x000fc40000000013 */
[----:B------:R-:W-:Y:S01]  /*0890*/  F2FP.BF16.PACK_AB R22, RZ, R17 ;  /* 0x00000011ff16723e */ /* 0x000fe200000010ff */
[----:B------:R-:W-:Y:S01]  /*08a0*/  FADD.FTZ R17, R16, 1 ;  /* 0x3f80000010117421 */ /* 0x000fe20000010000 */
[----:B------:R-:W-:Y:S01]  /*08b0*/  PRMT R14, RZ, 0x5410, R14 ;  /* 0x00005410ff0e7816 */ /* 0x000fe2000000000e */
[----:B------:R0:W1:Y:S01]  /*08c0*/  MUFU.TANH R15, R19 ;  /* 0x00000013000f7308 */ /* 0x0000620000002400 */
[----:B------:R-:W-:Y:S02]  /*08d0*/  F2FP.BF16.PACK_AB R20, RZ, R20 ;  /* 0x00000014ff14723e */ /* 0x000fe400000010ff */
[----:B------:R-:W-:Y:S02]  /*08e0*/  F2FP.BF16.PACK_AB R23, RZ, R23 ;  /* 0x00000017ff17723e */ /* 0x000fe400000010ff */
[----:B------:R-:W-:Y:S01]  /*08f0*/  PRMT R18, RZ, 0x5410, R20 ;  /* 0x00005410ff127816 */ /* 0x000fe20000000014 */
[C---:B------:R-:W-:Y:S01]  /*0900*/  FADD.FTZ R20, R7.reuse, R14 ;  /* 0x0000000e07147221 */ /* 0x040fe20000010000 */
[----:B------:R-:W-:Y:S01]  /*0910*/  F2FP.BF16.PACK_AB R17, RZ, R17 ;  /* 0x00000011ff11723e */ /* 0x000fe200000010ff */
[----:B------:R-:W-:Y:S01]  /*0920*/  FMUL.FTZ R7, R7, 0.5 ;  /* 0x3f00000007077820 */ /* 0x000fe20000410000 */
[----:B------:R-:W-:Y:S01]  /*0930*/  PRMT R16, RZ, 0x5410, R23 ;  /* 0x00005410ff107816 */ /* 0x000fe20000000017 */
[----:B------:R2:W3:Y:S01]  /*0940*/  MUFU.TANH R14, R18 ;  /* 0x00000012000e7308 */ /* 0x0004e20000002400 */
[----:B------:R-:W-:Y:S01]  /*0950*/  PRMT R13, RZ, 0x7610, R13 ;  /* 0x00007610ff0d7816 */ /* 0x000fe2000000000d */
[----:B0-----:R-:W-:Y:S01]  /*0960*/  FMUL.FTZ R19, R5, 0.5 ;  /* 0x3f00000005137820 */ /* 0x001fe20000410000 */
[----:B------:R-:W-:Y:S01]  /*0970*/  F2FP.BF16.PACK_AB R21, RZ, R21 ;  /* 0x00000015ff15723e */ /* 0x000fe200000010ff */
[----:B------:R-:W-:Y:S01]  /*0980*/  FMUL.FTZ R16, R16, 0.79788458347320556641 ;  /* 0x3f4c422a10107820 */ /* 0x000fe20000410000 */
[----:B------:R-:W-:-:S02]  /*0990*/  PRMT R22, RZ, 0x5410, R22 ;  /* 0x00005410ff167816 */ /* 0x000fc40000000016 */
[----:B------:R-:W-:Y:S02]  /*09a0*/  PRMT R21, RZ, 0x5410, R21 ;  /* 0x00005410ff157816 */ /* 0x000fe40000000015 */
[----:B--2---:R-:W-:Y:S01]  /*09b0*/  PRMT R18, RZ, 0x5410, R17 ;  /* 0x00005410ff127816 */ /* 0x004fe20000000011 */
[----:B------:R-:W-:Y:S01]  /*09c0*/  FMUL.FTZ R22, R22, 0.79788458347320556641 ;  /* 0x3f4c422a16167820 */ /* 0x000fe20000410000 */
[----:B------:R-:W-:Y:S01]  /*09d0*/  F2FP.BF16.PACK_AB R17, RZ, R20 ;  /* 0x00000014ff11723e */ /* 0x000fe200000010ff */
[----:B------:R-:W-:Y:S02]  /*09e0*/  FMUL.FTZ R20, R12, 0.5 ;  /* 0x3f0000000c147820 */ /* 0x000fe40000410000 */
[----:B------:R-:W-:Y:S01]  /*09f0*/  FMUL.FTZ R13, R13, R18 ;  /* 0x000000120d0d7220 */ /* 0x000fe20000410000 */
[----:B------:R-:W-:Y:S01]  /*0a00*/  PRMT R18, RZ, 0x5410, R17 ;  /* 0x00005410ff127816 */ /* 0x000fe20000000011 */
[----:B------:R0:W2:Y:S01]  /*0a10*/  MUFU.TANH R12, R21 ;  /* 0x00000015000c7308 */ /* 0x0000a20000002400 */
[----:B-1----:R-:W-:-:S02]  /*0a20*/  F2FP.BF16.PACK_AB R15, R20, R15 ;  /* 0x0000000f140f723e */ /* 0x002fc400000010ff */
[----:B------:R-:W-:Y:S01]  /*0a30*/  F2FP.BF16.PACK_AB R17, RZ, R16 ;  /* 0x00000010ff11723e */ /* 0x000fe200000010ff */
[----:B------:R-:W-:Y:S01]  /*0a40*/  FMUL.FTZ R18, R18, 0.79788458347320556641 ;  /* 0x3f4c422a12127820 */ /* 0x000fe20000410000 */
[----:B------:R-:W-:Y:S02]  /*0a50*/  PRMT R16, RZ, 0x5410, R15 ;  /* 0x00005410ff107816 */ /* 0x000fe4000000000f */
[----:B------:R-:W-:Y:S02]  /*0a60*/  PRMT R20, RZ, 0x5410, R17 ;  /* 0x00005410ff147816 */ /* 0x000fe40000000011 */
[----:B------:R-:W-:Y:S01]  /*0a70*/  PRMT R17, RZ, 0x7610, R15 ;  /* 0x00007610ff117816 */ /* 0x000fe2000000000f */
[----:B------:R-:W-:Y:S01]  /*0a80*/  FADD.FTZ R16, R16, 1 ;  /* 0x3f80000010107421 */ /* 0x000fe20000010000 */
[----:B---3--:R-:W-:Y:S01]  /*0a90*/  F2FP.BF16.PACK_AB R15, R19, R14 ;  /* 0x0000000e130f723e */ /* 0x008fe200000010ff */
[----:B------:R-:W-:Y:S01]  /*0aa0*/  FMUL.FTZ R19, R0, 0.5 ;  /* 0x3f00000000137820 */ /* 0x000fe20000410000 */
[----:B------:R-:W-:Y:S01]  /*0ab0*/  F2FP.BF16.PACK_AB R22, RZ, R22 ;  /* 0x00000016ff16723e */ /* 0x000fe200000010ff */
[----:B------:R-:W1:Y:S01]  /*0ac0*/  MUFU.TANH R0, R20 ;  /* 0x0000001400007308 */ /* 0x000e620000002400 */
[----:B------:R-:W-:-:S02]  /*0ad0*/  PRMT R14, RZ, 0x5410, R15 ;  /* 0x00005410ff0e7816 */ /* 0x000fc4000000000f */
[----:B------:R-:W-:Y:S02]  /*0ae0*/  F2FP.BF16.PACK_AB R16, RZ, R16 ;  /* 0x00000010ff10723e */ /* 0x000fe400000010ff */
[----:B0-----:R-:W-:Y:S01]  /*0af0*/  F2FP.BF16.PACK_AB R21, RZ, R18 ;  /* 0x00000012ff15723e */ /* 0x001fe200000010ff */
[----:B------:R-:W-:Y:S01]  /*0b00*/  FADD.FTZ R18, R14, 1 ;  /* 0x3f8000000e127421 */ /* 0x000fe20000010000 */
[----:B------:R-:W-:Y:S02]  /*0b10*/  PRMT R22, RZ, 0x5410, R22 ;  /* 0x00005410ff167816 */ /* 0x000fe40000000016 */
[----:B------:R-:W-:Y:S02]  /*0b20*/  PRMT R14, RZ, 0x5410, R16 ;  /* 0x00005410ff0e7816 */ /* 0x000fe40000000010 */
[----:B------:R-:W0:Y:S01]  /*0b30*/  MUFU.TANH R5, R22 ;  /* 0x0000001600057308 */ /* 0x000e220000002400 */
[----:B--2---:R-:W-:Y:S01]  /*0b40*/  F2FP.BF16.PACK_AB R16, R19, R12 ;  /* 0x0000000c1310723e */ /* 0x004fe200000010ff */
[----:B------:R-:W-:Y:S01]  /*0b50*/  FMUL.FTZ R19, R4, 0.5 ;  /* 0x3f00000004137820 */ /* 0x000fe20000410000 */
[----:B------:R-:W-:Y:S01]  /*0b60*/  F2FP.BF16.PACK_AB R18, RZ, R18 ;  /* 0x00000012ff12723e */ /* 0x000fe200000010ff */
[----:B------:R-:W-:Y:S01]  /*0b70*/  FMUL.FTZ R12, R17, R14 ;  /* 0x0000000e110c7220 */ /* 0x000fe20000410000 */
[----:B------:R-:W-:-:S02]  /*0b80*/  PRMT R14, RZ, 0x5410, R21 ;  /* 0x00005410ff0e7816 */ /* 0x000fc40000000015 */
[----:B------:R-:W-:Y:S02]  /*0b90*/  PRMT R17, RZ, 0x5410, R16 ;  /* 0x00005410ff117816 */ /* 0x000fe40000000010 */
[----:B------:R-:W-:Y:S02]  /*0ba0*/  PRMT R15, RZ, 0x7610, R15 ;  /* 0x00007610ff0f7816 */ /* 0x000fe4000000000f */
[----:B------:R-:W2:Y:S01]  /*0bb0*/  MUFU.TANH R14, R14 ;  /* 0x0000000e000e7308 */ /* 0x000ea20000002400 */
[----:B------:R-:W-:Y:S01]  /*0bc0*/  PRMT R18, RZ, 0x5410, R18 ;  /* 0x00005410ff127816 */ /* 0x000fe20000000012 */
[----:B------:R-:W-:Y:S01]  /*0bd0*/  FADD.FTZ R17, R17, 1 ;  /* 0x3f80000011117421 */ /* 0x000fe20000010000 */
[----:B-1----:R-:W-:Y:S02]  /*0be0*/  F2FP.BF16.PACK_AB R4, R19, R0 ;  /* 0x000000001304723e */ /* 0x002fe400000010ff */
[----:B0-----:R-:W-:Y:S01]  /*0bf0*/  F2FP.BF16.PACK_AB R5, R6, R5 ;  /* 0x000000050605723e */ /* 0x001fe200000010ff */
[----:B------:R-:W-:Y:S01]  /*0c00*/  FMUL.FTZ R15, R15, R18 ;  /* 0x000000120f0f7220 */ /* 0x000fe20000410000 */
[----:B------:R-:W-:-:S02]  /*0c10*/  F2FP.BF16.PACK_AB R17, RZ, R17 ;  /* 0x00000011ff11723e */ /* 0x000fc400000010ff */
[----:B------:R-:W-:Y:S02]  /*0c20*/  PRMT R0, RZ, 0x5410, R5 ;  /* 0x00005410ff007816 */ /* 0x000fe40000000005 */
[----:B------:R-:W-:Y:S02]  /*0c30*/  PRMT R16, RZ, 0x7610, R16 ;  /* 0x00007610ff107816 */ /* 0x000fe40000000010 */
[----:B------:R-:W-:Y:S01]  /*0c40*/  PRMT R17, RZ, 0x5410, R17 ;  /* 0x00005410ff117816 */ /* 0x000fe20000000011 */
[----:B------:R-:W-:Y:S01]  /*0c50*/  FADD.FTZ R0, R0, 1 ;  /* 0x3f80000000007421 */ /* 0x000fe20000010000 */
[----:B------:R-:W-:Y:S02]  /*0c60*/  PRMT R5, RZ, 0x7610, R5 ;  /* 0x00007610ff057816 */ /* 0x000fe40000000005 */
[----:B--2---:R-:W-:Y:S01]  /*0c70*/  F2FP.BF16.PACK_AB R18, R7, R14 ;  /* 0x0000000e0712723e */ /* 0x004fe200000010ff */
[----:B------:R-:W-:Y:S01]  /*0c80*/  FMUL.FTZ R6, R16, R17 ;  /* 0x0000001110067220 */ /* 0x000fe20000410000 */
[----:B------:R-:W-:-:S02]  /*0c90*/  PRMT R7, RZ, 0x5410, R4 ;  /* 0x00005410ff077816 */ /* 0x000fc40000000004 */
[----:B------:R-:W-:Y:S02]  /*0ca0*/  F2FP.BF16.PACK_AB R0, RZ, R0 ;  /* 0x00000000ff00723e */ /* 0x000fe400000010ff */
[----:B------:R-:W-:Y:S01]  /*0cb0*/  PRMT R14, RZ, 0x5410, R18 ;  /* 0x00005410ff0e7816 */ /* 0x000fe20000000012 */
[----:B------:R-:W-:Y:S01]  /*0cc0*/  FADD.FTZ R7, R7, 1 ;  /* 0x3f80000007077421 */ /* 0x000fe20000010000 */
[----:B------:R-:W-:Y:S02]  /*0cd0*/  PRMT R0, RZ, 0x5410, R0 ;  /* 0x00005410ff007816 */ /* 0x000fe40000000000 */
[----:B------:R-:W-:Y:S01]  /*0ce0*/  PRMT R4, RZ, 0x7610, R4 ;  /* 0x00007610ff047816 */ /* 0x000fe20000000004 */
[----:B------:R-:W-:Y:S01]  /*0cf0*/  FADD.FTZ R16, R14, 1 ;  /* 0x3f8000000e107421 */ /* 0x000fe20000010000 */
[----:B------:R-:W-:Y:S01]  /*0d00*/  F2FP.BF16.PACK_AB R14, RZ, R7 ;  /* 0x00000007ff0e723e */ /* 0x000fe200000010ff */
[----:B------:R-:W-:Y:S01]  /*0d10*/  FMUL.FTZ R7, R5, R0 ;  /* 0x0000000005077220 */ /* 0x000fe20000410000 */
[----:B------:R-:W-:-:S02]  /*0d20*/  PRMT R18, RZ, 0x7610, R18 ;  /* 0x00007610ff127816 */ /* 0x000fc40000000012 */
[----:B------:R-:W-:Y:S02]  /*0d30*/  PRMT R5, RZ, 0x5410, R14 ;  /* 0x00005410ff057816 */ /* 0x000fe4000000000e */
[----:B------:R-:W-:Y:S02]  /*0d40*/  F2FP.BF16.PACK_AB R16, RZ, R16 ;  /* 0x00000010ff10723e */ /* 0x000fe400000010ff */
[----:B------:R-:W-:Y:S01]  /*0d50*/  F2FP.BF16.PACK_AB R6, R7, R6 ;  /* 0x000000060706723e */ /* 0x000fe200000010ff */
[----:B------:R-:W-:Y:S01]  /*0d60*/  FMUL.FTZ R0, R4, R5 ;  /* 0x0000000504007220 */ /* 0x000fe20000410000 */
[----:B------:R-:W-:Y:S02]  /*0d70*/  PRMT R5, RZ, 0x5410, R16 ;  /* 0x00005410ff057816 */ /* 0x000fe40000000010 */
[----:B------:R-:W-:-:S03]  /*0d80*/  F2FP.BF16.PACK_AB R4, R13, R10 ;  /* 0x0000000a0d04723e */ /* 0x000fc600000010ff */
[----:B------:R-:W-:Y:S01]  /*0d90*/  FMUL.FTZ R17, R18, R5 ;  /* 0x0000000512117220 */ /* 0x000fe20000410000 */
[----:B------:R-:W-:Y:S01]  /*0da0*/  F2FP.BF16.PACK_AB R5, R15, R12 ;  /* 0x0000000c0f05723e */ /* 0x000fe200000010ff */
[C---:B------:R-:W-:Y:S01]  /*0db0*/  IMAD.WIDE R12, R11.reuse, 0x10, R8 ;  /* 0x000000100b0c7825 */ /* 0x040fe200078e0208 */
[----:B------:R-:W-:Y:S02]  /*0dc0*/  IADD3 R11, R11, c[0x0][0x0], RZ ;  /* 0x000000000b0b7a10 */ /* 0x000fe40007ffe0ff */
[----:B------:R-:W-:Y:S02]  /*0dd0*/  F2FP.BF16.PACK_AB R7, R17, R0 ;  /* 0x000000001107723e */ /* 0x000fe400000010ff */
[----:B------:R-:W-:-:S03]  /*0de0*/  ISETP.GE.AND P0, PT, R11, UR4, PT ;  /* 0x000000040b007c0c */ /* 0x000fc6000bf06270 */
[----:B------:R0:W-:Y:S10]  /*0df0*/  STG.E.128 [R12.64], R4 ;  /* 0x000000040c007986 */ /* 0x0001f4000c101d06 */
[----:B------:R-:W-:Y:S05]  /*0e00*/  @!P0 BRA `(.L_x_42) ;  /* 0xfffff2d000008947 */ /* 0x000fea000383ffff */
[----:B------:R-:W-:Y:S05]  /*0e10*/  EXIT ;  /* 0x000000000000794d */ /* 0x000fea0003800000 */
.L_x_43:
        /* <DEDUP_REMOVED lines=14> */
.L_x_186:


//--------------------- .text._ZN4vllm17activation_kernelIN3c104HalfEXadL_ZNS_15gelu_new_kernelIS2_EET_RKS4_EELb1ELb0EEEvPS4_PS5_i --------------------------
	.section	.text._ZN4vllm17activation_kernelIN3c104HalfEXadL_ZNS_15gelu_new_kernelIS2_EET_RKS4_EELb1ELb0EEEvPS4_PS5_i,"ax",@progbits
	.sectioninfo	@"SHI_REGISTERS=28"
	.align	128
        .global         _ZN4vllm17activation_kernelIN3c104HalfEXadL_ZNS_15gelu_new_kernelIS2_EET_RKS4_EELb1ELb0EEEvPS4_PS5_i
        .type           _ZN4vllm17activation_kernelIN3c104HalfEXadL_ZNS_15gelu_new_kernelIS2_EET_RKS4_EELb1ELb0EEEvPS4_PS5_i,@function
        .size           _ZN4vllm17activation_kernelIN3c104HalfEXadL_ZNS_15gelu_new_kernelIS2_EET_RKS4_EELb1ELb0EEEvPS4_PS5_i,(.L_x_187 - _ZN4vllm17activation_kernelIN3c104HalfEXadL_ZNS_15gelu_new_kernelIS2_EET_RKS4_EELb1ELb0EEEvPS4_PS5_i)
        .other          _ZN4vllm17activation_kernelIN3c104HalfEXadL_ZNS_15gelu_new_kernelIS2_EET_RKS4_EELb1ELb0EEEvPS4_PS5_i,@"STO_CUDA_ENTRY STV_DEFAULT"
_ZN4vllm17activation_kernelIN3c104HalfEXadL_ZNS_15gelu_new_kernelIS2_EET_RKS4_EELb1ELb0EEEvPS4_PS5_i:
.text._ZN4vllm17activation_kernelIN3c104HalfEXadL_ZNS_15gelu_new_kernelIS2_EET_RKS4_EELb1ELb0EEEvPS4_PS5_i:
        /* <DEDUP_REMOVED lines=14> */
.L_x_44:
[----:B------:R-:W-:-:S05]  /*00e0*/  IMAD.WIDE R14, R11, 0x10, R2 ;  /* 0x000000100b0e7825 */ /* 0x000fca00078e0202 */
[----:B0-----:R-:W2:Y:S02]  /*00f0*/  LDG.E.128.CONSTANT R4, [R14.64] ;  /* 0x000000060e047981 */ /* 0x001ea4000c1e9d00 */
[--C-:B--2---:R-:W-:Y:S02]  /*0100*/  HADD2.F32 R10, -RZ, R4.reuse.H0_H0 ;  /* 0x20000004ff0a7230 */ /* 0x104fe40000004100 */
[----:B------:R-:W-:Y:S02]  /*0110*/  HADD2.F32 R13, -RZ, R4.H1_H1 ;  /* 0x30000004ff0d7230 */ /* 0x000fe40000004100 */
[--C-:B------:R-:W-:Y:S01]  /*0120*/  HADD2.F32 R12, -RZ, R5.reuse.H0_H0 ;  /* 0x20000005ff0c7230 */ /* 0x100fe20000004100 */
[----:B------:R-:W-:Y:S01]  /*0130*/  FMUL.FTZ R0, R10, R10 ;  /* 0x0000000a0a007220 */ /* 0x000fe20000410000 */
[----:B------:R-:W-:Y:S01]  /*0140*/  HADD2.F32 R5, -RZ, R5.H1_H1 ;  /* 0x30000005ff057230 */ /* 0x000fe20000004100 */
[----:B------:R-:W-:Y:S02]  /*0150*/  FMUL.FTZ R4, R13, R13 ;  /* 0x0000000d0d047220 */ /* 0x000fe40000410000 */
[----:B------:R-:W-:Y:S01]  /*0160*/  FMUL.FTZ R16, R12, R12 ;  /* 0x0000000c0c107220 */ /* 0x000fe20000410000 */
[----:B------:R-:W-:Y:S01]  /*0170*/  F2FP.PACK_AB R21, RZ, R0 ;  /* 0x00000000ff15723e */ /* 0x000fe200000000ff */
[--C-:B------:R-:W-:Y:S01]  /*0180*/  HADD2.F32 R0, -RZ, R6.reuse.H0_H0 ;  /* 0x20000006ff007230 */ /* 0x100fe20000004100 */
[----:B------:R-:W-:Y:S01]  /*0190*/  F2FP.PACK_AB R15, RZ, R4 ;  /* 0x00000004ff0f723e */ /* 0x000fe200000000ff */
[----:B------:R-:W-:Y:S01]  /*01a0*/  HADD2.F32 R6, -RZ, R6.H1_H1 ;  /* 0x30000006ff067230 */ /* 0x000fe20000004100 */
[----:B------:R-:W-:Y:S01]  /*01b0*/  F2FP.PACK_AB R16, RZ, R16 ;  /* 0x00000010ff10723e */ /* 0x000fe200000000ff */
[--C-:B------:R-:W-:Y:S01]  /*01c0*/  HADD2.F32 R4, -RZ, R7.reuse.H0_H0 ;  /* 0x20000007ff047230 */ /* 0x100fe20000004100 */
[----:B------:R-:W-:Y:S01]  /*01d0*/  FMUL.FTZ R17, R0, R0 ;  /* 0x0000000000117220 */ /* 0x000fe20000410000 */
[----:B------:R-:W-:Y:S01]  /*01e0*/  HADD2.F32 R7, -RZ, R7.H1_H1 ;  /* 0x30000007ff077230 */ /* 0x000fe20000004100 */
[----:B------:R-:W-:Y:S01]  /*01f0*/  FMUL.FTZ R18, R6, R6 ;  /* 0x0000000606127220 */ /* 0x000fe20000410000 */
[----:B------:R-:W-:Y:S01]  /*0200*/  HADD2.F32 R14, -RZ, R15.H0_H0 ;  /* 0x2000000fff0e7230 */ /* 0x000fe20000004100 */
[----:B------:R-:W-:Y:S01]  /*0210*/  FMUL.FTZ R15, R5, R5 ;  /* 0x00000005050f7220 */ /* 0x000fe20000410000 */
[----:B------:R-:W-:Y:S01]  /*0220*/  HADD2.F32 R21, -RZ, R21.H0_H0 ;  /* 0x20000015ff157230 */ /* 0x000fe20000004100 */
[----:B------:R-:W-:Y:S01]  /*0230*/  FMUL.FTZ R19, R4, R4 ;  /* 0x0000000404137220 */ /* 0x000fe20000410000 */
        /* <DEDUP_REMOVED lines=13> */
[----:B------:R-:W-:Y:S01]  /*0310*/  F2FP.PACK_AB R21, RZ, R21 ;  /* 0x00000015ff15723e */ /* 0x000fe200000000ff */
[----:B------:R-:W-:Y:S01]  /*0320*/  HADD2.F32 R17, -RZ, R20.H0_H0 ;  /* 0x20000014ff117230 */ /* 0x000fe20000004100 */
[----:B------:R-:W-:Y:S01]  /*0330*/  FMUL.FTZ R18, R5, R18 ;  /* 0x0000001205127220 */ /* 0x000fe20000410000 */
[----:B------:R-:W-:Y:S01]  /*0340*/  HADD2.F32 R14, -RZ, R22.H0_H0 ;  /* 0x20000016ff0e7230 */ /* 0x000fe20000004100 */
[----:B------:R-:W-:Y:S01]  /*0350*/  FMUL.FTZ R22, R0, R19 ;  /* 0x0000001300167220 */ /* 0x000fe20000410000 */
[----:B------:R-:W-:Y:S01]  /*0360*/  F2FP.PACK_AB R16, RZ, R16 ;  /* 0x00000010ff10723e */ /* 0x000fe200000000ff */
[----:B------:R-:W-:Y:S01]  /*0370*/  HADD2.F32 R21, -RZ, R21.H0_H0 ;  /* 0x20000015ff157230 */ /* 0x000fe20000004100 */
[----:B------:R-:W-:Y:S01]  /*0380*/  F2FP.PACK_AB R23, RZ, R23 ;  /* 0x00000017ff17723e */ /* 0x000fe200000000ff */
[----:B------:R-:W-:Y:S01]  /*0390*/  FMUL.FTZ R17, R4, R17 ;  /* 0x0000001104117220 */ /* 0x000fe20000410000 */
[----:B------:R-:W-:Y:S01]  /*03a0*/  F2FP.PACK_AB R22, RZ, R22 ;  /* 0x00000016ff16723e */ /* 0x000fe200000000ff */
[----:B------:R-:W-:Y:S01]  /*03b0*/  HADD2.F32 R16, -RZ, R16.H0_H0 ;  /* 0x20000010ff107230 */ /* 0x000fe20000004100 */
[----:B------:R-:W-:Y:S01]  /*03c0*/  F2FP.PACK_AB R18, RZ, R18 ;  /* 0x00000012ff12723e */ /* 0x000fe200000000ff */
[----:B------:R-:W-:Y:S01]  /*03d0*/  FMUL.FTZ R15, R6, R15 ;  /* 0x0000000f060f7220 */ /* 0x000fe20000410000 */
[----:B------:R-:W-:Y:S01]  /*03e0*/  HADD2.F32 R19, -RZ, R23.H0_H0 ;  /* 0x20000017ff137230 */ /* 0x000fe20000004100 */
[----:B------:R-:W-:Y:S01]  /*03f0*/  FMUL.FTZ R23, R7, R14 ;  /* 0x0000000e07177220 */ /* 0x000fe20000410000 */
[----:B------:R-:W-:Y:S01]  /*0400*/  HADD2.F32 R14, -RZ, R22.H0_H0 ;  /* 0x20000016ff0e7230 */ /* 0x000fe20000004100 */
[----:B------:R-:W-:Y:S01]  /*0410*/  FMUL.FTZ R21, R21, 0.044714998453855514526 ;  /* 0x3d37271315157820 */ /* 0x000fe20000410000 */
[----:B------:R-:W-:Y:S01]  /*0420*/  HADD2.F32 R20, -RZ, R18.H0_H0 ;  /* 0x20000012ff147230 */ /* 0x000fe20000004100 */
[----:B------:R-:W-:Y:S01]  /*0430*/  F2FP.PACK_AB R22, RZ, R17 ;  /* 0x00000011ff16723e */ /* 0x000fe200000000ff */
[----:B------:R-:W-:Y:S01]  /*0440*/  FMUL.FTZ R17, R16, 0.044714998453855514526 ;  /* 0x3d37271310117820 */ /* 0x000fe20000410000 */
[----:B------:R-:W-:Y:S01]  /*0450*/  F2FP.PACK_AB R18, RZ, R15 ;  /* 0x0000000fff12723e */ /* 0x000fe200000000ff */
[----:B------:R-:W-:Y:S01]  /*0460*/  FMUL.FTZ R19, R19, 0.044714998453855514526 ;  /* 0x3d37271313137820 */ /* 0x000fe20000410000 */
[----:B------:R-:W-:Y:S01]  /*0470*/  F2FP.PACK_AB R15, RZ, R21 ;  /* 0x00000015ff0f723e */ /* 0x000fe200000000ff */
[----:B------:R-:W-:Y:S01]  /*0480*/  FMUL.FTZ R21, R20, 0.044714998453855514526 ;  /* 0x3d37271314157820 */ /* 0x000fe20000410000 */
[----:B------:R-:W-:Y:S01]  /*0490*/  F2FP.PACK_AB R24, RZ, R23 ;  /* 0x00000017ff18723e */ /* 0x000fe200000000ff */
[----:B------:R-:W-:Y:S01]  /*04a0*/  HADD2.F32 R23, -RZ, R18.H0_H0 ;  /* 0x20000012ff177230 */ /* 0x000fe20000004100 */
[----:B------:R-:W-:Y:S01]  /*04b0*/  F2FP.PACK_AB R17, RZ, R17 ;  /* 0x00000011ff11723e */ /* 0x000fe200000000ff */
[----:B------:R-:W-:Y:S01]  /*04c0*/  HADD2.F32 R18, -RZ, R22.H0_H0 ;  /* 0x20000016ff127230 */ /* 0x000fe20000004100 */
[----:B------:R-:W-:Y:S01]  /*04d0*/  FMUL.FTZ R22, R14, 0.044714998453855514526 ;  /* 0x3d3727130e167820 */ /* 0x000fe20000410000 */
[----:B------:R-:W-:Y:S01]  /*04e0*/  HADD2.F32 R15, -RZ, R15.H0_H0 ;  /* 0x2000000fff0f7230 */ /* 0x000fe20000004100 */
[----:B------:R-:W-:Y:S01]  /*04f0*/  F2FP.PACK_AB R14, RZ, R19 ;  /* 0x00000013ff0e723e */ /* 0x000fe200000000ff */
[----:B------:R-:W-:Y:S01]  /*0500*/  HADD2.F32 R20, -RZ, R17.H0_H0 ;  /* 0x20000011ff147230 */ /* 0x000fe20000004100 */
[----:B------:R-:W-:Y:S01]  /*0510*/  FMUL.FTZ R23, R23, 0.044714998453855514526 ;  /* 0x3d37271317177820 */ /* 0x000fe20000410000 */
[----:B------:R-:W-:Y:S01]  /*0520*/  F2FP.PACK_AB R22, RZ, R22 ;  /* 0x00000016ff16723e */ /* 0x000fe200000000ff */
[----:B------:R-:W-:Y:S01]  /*0530*/  FADD.FTZ R19, R10, R15 ;  /* 0x0000000f0a137221 */ /* 0x000fe20000010000 */
        /* <DEDUP_REMOVED lines=8> */
[----:B------:R-:W-:Y:S01]  /*05c0*/  FMUL.FTZ R22, R16, 0.044714998453855514526 ;  /* 0x3d37271310167820 */ /* 0x000fe20000410000 */
[----:B------:R-:W-:Y:S01]  /*05d0*/  F2FP.PACK_AB R16, RZ, R18 ;  /* 0x00000012ff10723e */ /* 0x000fe200000000ff */
[----:B------:R-:W-:Y:S01]  /*05e0*/  FADD.FTZ R21, R12, R21 ;  /* 0x000000150c157221 */ /* 0x000fe20000010000 */
[----:B------:R-:W-:Y:S01]  /*05f0*/  F2FP.PACK_AB R18, RZ, R20 ;  /* 0x00000014ff12723e */ /* 0x000fe200000000ff */
[----:B------:R-:W-:Y:S01]  /*0600*/  HADD2.F32 R14, -RZ, R17.H0_H0 ;  /* 0x20000011ff0e7230 */ /* 0x000fe20000004100 */
[----:B------:R-:W-:Y:S01]  /*0610*/  FMUL.FTZ R10, R10, 0.5 ;  /* 0x3f0000000a0a7820 */ /* 0x000fe20000410000 */
[----:B------:R-:W-:Y:S01]  /*0620*/  HADD2.F32 R17, -RZ, R23.H0_H0 ;  /* 0x20000017ff117230 */ /* 0x000fe20000004100 */
[----:B------:R-:W-:Y:S01]  /*0630*/  F2FP.PACK_AB R23, RZ, R22 ;  /* 0x00000016ff17723e */ /* 0x000fe200000000ff */
[----:B------:R-:W-:Y:S01]  /*0640*/  HADD2.F32 R19, -RZ, R19.H0_H0 ;  /* 0x20000013ff137230 */ /* 0x000fe20000004100 */
[----:B------:R-:W-:Y:S01]  /*0650*/  F2FP.PACK_AB R22, RZ, R21 ;  /* 0x00000015ff16723e */ /* 0x000fe200000000ff */
[----:B------:R-:W-:Y:S01]  /*0660*/  HADD2.F32 R21, -RZ, R18.H0_H0 ;  /* 0x20000012ff157230 */ /* 0x000fe20000004100 */
[----:B------:R-:W-:-:S02]  /*0670*/  FADD.FTZ R14, R5, R14 ;  /* 0x0000000e050e7221 */ /* 0x000fc40000010000 */
[----:B------:R-:W-:Y:S01]  /*0680*/  FMUL.FTZ R20, R19, 0.79788458347320556641 ;  /* 0x3f4c422a13147820 */ /* 0x000fe20000410000 */
[----:B------:R-:W-:Y:S01]  /*0690*/  HADD2.F32 R18, -RZ, R22.H0_H0 ;  /* 0x20000016ff127230 */ /* 0x000fe20000004100 */
[----:B------:R-:W-:Y:S01]  /*06a0*/  FMUL.FTZ R21, R21, 0.79788458347320556641 ;  /* 0x3f4c422a15157820 */ /* 0x000fe20000410000 */
[----:B------:R-:W-:Y:S01]  /*06b0*/  HADD2.F32 R19, -RZ, R16.H0_H0 ;  /* 0x20000010ff137230 */ /* 0x000fe20000004100 */
[----:B------:R-:W-:Y:S01]  /*06c0*/  FADD.FTZ R17, R6, R17 ;  /* 0x0000001106117221 */ /* 0x000fe20000010000 */
[----:B------:R-:W-:Y:S01]  /*06d0*/  F2FP.PACK_AB R20, RZ, R20 ;  /* 0x00000014ff14723e */ /* 0x000fe200000000ff */
[----:B------:R-:W-:Y:S01]  /*06e0*/  FADD.FTZ R22, R0, R15 ;  /* 0x0000000f00167221 */ /* 0x000fe20000010000 */
[----:B------:R-:W-:Y:S01]  /*06f0*/  F2FP.PACK_AB R21, RZ, R21 ;  /* 0x00000015ff15723e */ /* 0x000fe200000000ff */
[----:B------:R-:W-:Y:S01]  /*0700*/  HADD2.F32 R16, -RZ, R23.H0_H0 ;  /* 0x20000017ff107230 */ /* 0x000fe20000004100 */
[----:B------:R-:W-:Y:S01]  /*0710*/  F2FP.PACK_AB R14, RZ, R14 ;  /* 0x0000000eff0e723e */ /* 0x000fe200000000ff */
[----:B------:R-:W-:Y:S01]  /*0720*/  HADD2.F32 R15, -RZ, R20.H0_H0 ;  /* 0x20000014ff0f7230 */ /* 0x000fe20000004100 */
[----:B------:R-:W-:Y:S01]  /*0730*/  F2FP.PACK_AB R20, RZ, R17 ;  /* 0x00000011ff14723e */ /* 0x000fe200000000ff */
[----:B------:R-:W-:Y:S01]  /*0740*/  FMUL.FTZ R18, R18, 0.79788458347320556641 ;  /* 0x3f4c422a12127820 */ /* 0x000fe20000410000 */
[----:B------:R-:W-:Y:S01]  /*0750*/  F2FP.PACK_AB R22, RZ, R22 ;  /* 0x00000016ff16723e */ /* 0x000fe200000000ff */
[----:B------:R-:W-:Y:S01]  /*0760*/  HADD2.F32 R21, -RZ, R21.H0_H0 ;  /* 0x20000015ff157230 */ /* 0x000fe20000004100 */
[----:B------:R-:W-:Y:S01]  /*0770*/  FADD.FTZ R23, R7, R16 ;  /* 0x0000001007177221 */ /* 0x000fe20000010000 */
[----:B------:R-:W-:Y:S01]  /*0780*/  HADD2.F32 R17, -RZ, R14.H0_H0 ;  /* 0x2000000eff117230 */ /* 0x000fe20000004100 */
[----:B------:R-:W0:Y:S01]  /*0790*/  MUFU.TANH R15, R15 ;  /* 0x0000000f000f7308 */ /* 0x000e220000002400 */
[----:B------:R-:W-:Y:S01]  /*07a0*/  HADD2.F32 R14, -RZ, R20.H0_H0 ;  /* 0x20000014ff0e7230 */ /* 0x000fe20000004100 */
[----:B------:R-:W-:Y:S01]  /*07b0*/  F2FP.PACK_AB R18, RZ, R18 ;  /* 0x00000012ff12723e */ /* 0x000fe200000000ff */
[----:B------:R-:W-:Y:S01]  /*07c0*/  HADD2.F32 R22, -RZ, R22.H0_H0 ;  /* 0x20000016ff167230 */ /* 0x000fe20000004100 */
[----:B------:R-:W-:Y:S01]  /*07d0*/  FADD.FTZ R20, R4, R19 ;  /* 0x0000001304147221 */ /* 0x000fe20000010000 */
[----:B------:R-:W-:Y:S01]  /*07e0*/  F2FP.PACK_AB R24, RZ, R23 ;  /* 0x00000017ff18723e */ /* 0x000fe200000000ff */
[----:B------:R-:W-:Y:S01]  /*07f0*/  FMUL.FTZ R19, R17, 0.79788458347320556641 ;  /* 0x3f4c422a11137820 */ /* 0x000fe20000410000 */
[----:B------:R-:W-:Y:S01]  /*0800*/  HADD2.F32 R17, -RZ, R18.H0_H0 ;  /* 0x20000012ff117230 */ /* 0x000fe20000004100 */
[----:B------:R-:W1:Y:S01]  /*0810*/  MUFU.TANH R16, R21 ;  /* 0x0000001500107308 */ /* 0x000e620000002400 */
[----:B------:R-:W-:Y:S01]  /*0820*/  FMUL.FTZ R22, R22, 0.79788458347320556641 ;  /* 0x3f4c422a16167820 */ /* 0x000fe20000410000 */
[----:B------:R-:W-:Y:S01]  /*0830*/  F2FP.PACK_AB R18, RZ, R20 ;  /* 0x00000014ff12723e */ /* 0x000fe200000000ff */
[----:B------:R-:W-:Y:S01]  /*0840*/  FMUL.FTZ R13, R13, 0.5 ;  /* 0x3f0000000d0d7820 */ /* 0x000fe20000410000 */
[----:B------:R-:W-:Y:S01]  /*0850*/  F2FP.PACK_AB R19, RZ, R19 ;  /* 0x00000013ff13723e */ /* 0x000fe200000000ff */
[----:B------:R-:W-:Y:S01]  /*0860*/  FMUL.FTZ R20, R14, 0.79788458347320556641 ;  /* 0x3f4c422a0e147820 */ /* 0x000fe20000410000 */
[----:B------:R-:W-:Y:S01]  /*0870*/  F2FP.PACK_AB R22, RZ, R22 ;  /* 0x00000016ff16723e */ /* 0x000fe200000000ff */
[----:B------:R-:W-:Y:S01]  /*0880*/  HADD2.F32 R23, -RZ, R18.H0_H0 ;  /* 0x20000012ff177230 */ /* 0x000fe20000004100 */
[----:B------:R-:W2:Y:S01]  /*0890*/  MUFU.TANH R17, R17 ;  /* 0x0000001100117308 */ /* 0x000ea20000002400 */
[----:B------:R-:W-:Y:S01]  /*08a0*/  HADD2.F32 R18, -RZ, R24.H0_H0 ;  /* 0x20000018ff127230 */ /* 0x000fe20000004100 */
[----:B0-----:R-:W-:Y:S01]  /*08b0*/  F2FP.PACK_AB R15, R10, R15 ;  /* 0x0000000f0a0f723e */ /* 0x001fe200000000ff */
[----:B------:R-:W-:Y:S01]  /*08c0*/  HADD2.F32 R14, -RZ, R19.H0_H0 ;  /* 0x20000013ff0e7230 */ /* 0x000fe20000004100 */
[----:B------:R-:W-:Y:S01]  /*08d0*/  FMUL.FTZ R23, R23, 0.79788458347320556641 ;  /* 0x3f4c422a17177820 */ /* 0x000fe20000410000 */
[----:B------:R-:W-:Y:S01]  /*08e0*/  HADD2.F32 R19, -RZ, R22.H0_H0 ;  /* 0x20000016ff137230 */ /* 0x000fe20000004100 */
[----:B------:R-:W-:Y:S01]  /*08f0*/  FMUL.FTZ R22, R18, 0.79788458347320556641 ;  /* 0x3f4c422a12167820 */ /* 0x000fe20000410000 */
[----:B------:R-:W-:Y:S01]  /*0900*/  F2FP.PACK_AB R20, RZ, R20 ;  /* 0x00000014ff14723e */ /* 0x000fe200000000ff */
[----:B------:R-:W-:Y:S01]  /*0910*/  FMUL.FTZ R12, R12, 0.5 ;  /* 0x3f0000000c0c7820 */ /* 0x000fe20000410000 */
[----:B-1----:R-:W-:Y:S01]  /*0920*/  F2FP.PACK_AB R13, R13, R16 ;  /* 0x000000100d0d723e */ /* 0x002fe200000000ff */
[----:B------:R-:W-:Y:S01]  /*0930*/  HADD2.F32 R16, -RZ, R15.H0_H0 ;  /* 0x2000000fff107230 */ /* 0x000fe20000004100 */
[----:B------:R-:W-:Y:S01]  /*0940*/  F2FP.PACK_AB R25, RZ, R22 ;  /* 0x00000016ff19723e */ /* 0x000fe200000000ff */
[----:B------:R-:W-:Y:S01]  /*0950*/  HADD2.F32 R20, -RZ, R20.H0_H0 ;  /* 0x20000014ff147230 */ /* 0x000fe20000004100 */
[----:B------:R-:W-:Y:S01]  /*0960*/  F2FP.PACK_AB R21, RZ, R23 ;  /* 0x00000017ff15723e */ /* 0x000fe200000000ff */
[----:B------:R-:W-:Y:S01]  /*0970*/  HADD2.F32 R18, -RZ, R13.H0_H0 ;  /* 0x2000000dff127230 */ /* 0x000fe20000004100 */
[----:B------:R-:W-:Y:S01]  /*0980*/  FADD.FTZ R22, R16, 1 ;  /* 0x3f80000010167421 */ /* 0x000fe20000010000 */
[----:B------:R-:W-:Y:S01]  /*0990*/  HADD2.F32 R16, -RZ, R25.H0_H0 ;  /* 0x20000019ff107230 */ /* 0x000fe20000004100 */
[----:B--2---:R-:W-:Y:S01]  /*09a0*/  F2FP.PACK_AB R17, R12, R17 ;  /* 0x000000110c11723e */ /* 0x004fe200000000ff */
[----:B------:R-:W-:Y:S01]  /*09b0*/  HADD2.F32 R21, -RZ, R21.H0_H0 ;  /* 0x20000015ff157230 */ /* 0x000fe20000004100 */
[----:B------:R-:W-:Y:S01]  /*09c0*/  FADD.FTZ R23, R18, 1 ;  /* 0x3f80000012177421 */ /* 0x000fe20000010000 */
[----:B------:R-:W-:Y:S01]  /*09d0*/  HADD2.F32 R18, -RZ, R15.H1_H1 ;  /* 0x3000000fff127230 */ /* 0x000fe20000004100 */
[----:B------:R0:W-:Y:S01]  /*09e0*/  MUFU.TANH R12, R20 ;  /* 0x00000014000c7308 */ /* 0x0001e20000002400 */
[----:B------:R-:W-:Y:S01]  /*09f0*/  F2FP.PACK_AB R22, RZ, R22 ;  /* 0x00000016ff16723e */ /* 0x000fe200000000ff */
[----:B------:R-:W-:Y:S01]  /*0a00*/  FMUL.FTZ R4, R4, 0.5 ;  /* 0x3f00000004047820 */ /* 0x000fe20000410000 */
[----:B------:R-:W-:Y:S01]  /*0a10*/  F2FP.PACK_AB R23, RZ, R23 ;  /* 0x00000017ff17723e */ /* 0x000fe200000000ff */
[----:B------:R-:W-:Y:S01]  /*0a20*/  FMUL.FTZ R7, R7, 0.5 ;  /* 0x3f00000007077820 */ /* 0x000fe20000410000 */
[--C-:B------:R-:W-:Y:S01]  /*0a30*/  HADD2.F32 R24, -RZ, R17.reuse.H0_H0 ;  /* 0x20000011ff187230 */ /* 0x100fe20000004100 */
[----:B------:R-:W-:Y:S01]  /*0a40*/  FMUL.FTZ R25, R0, 0.5 ;  /* 0x3f00000000197820 */ /* 0x000fe20000410000 */
[----:B------:R-:W-:Y:S01]  /*0a50*/  HADD2.F32 R17, -RZ, R17.H1_H1 ;  /* 0x30000011ff117230 */ /* 0x000fe20000004100 */
[----:B------:R-:W1:Y:S01]  /*0a60*/  MUFU.TANH R15, R21 ;  /* 0x00000015000f7308 */ /* 0x000e620000002400 */
[----:B0-----:R-:W-:Y:S01]  /*0a70*/  HADD2.F32 R20, -RZ, R23.H0_H0 ;  /* 0x20000017ff147230 */ /* 0x001fe20000004100 */
[----:B------:R-:W-:-:S02]  /*0a80*/  FMUL.FTZ R23, R5, 0.5 ;  /* 0x3f00000005177820 */ /* 0x000fc40000410000 */
[----:B------:R-:W-:-:S04]  /*0a90*/  FADD.FTZ R24, R24, 1 ;  /* 0x3f80000018187421 */ /* 0x000fc80000010000 */
[----:B------:R-:W0:Y:S01]  /*0aa0*/  MUFU.TANH R14, R14 ;  /* 0x0000000e000e7308 */ /* 0x000e220000002400 */
[----:B------:R-:W-:-:S05]  /*0ab0*/  F2FP.PACK_AB R24, RZ, R24 ;  /* 0x00000018ff18723e */ /* 0x000fca00000000ff */
[----:B------:R-:W-:Y:S02]  /*0ac0*/  HADD2.F32 R24, -RZ, R24.H0_H0 ;  /* 0x20000018ff187230 */ /* 0x000fe40000004100 */
[----:B------:R-:W-:Y:S01]  /*0ad0*/  MUFU.TANH R16, R16 ;  /* 0x0000001000107308 */ /* 0x000fe20000002400 */
[----:B-1----:R-:W-:Y:S02]  /*0ae0*/  F2FP.PACK_AB R15, R4, R15 ;  /* 0x0000000f040f723e */ /* 0x002fe400000000ff */
[----:B------:R-:W-:-:S05]  /*0af0*/  FMUL.FTZ R17, R17, R24 ;  /* 0x0000001811117220 */ /* 0x000fca0000410000 */
[----:B------:R1:W2:Y:S01]  /*0b00*/  MUFU.TANH R10, R19 ;  /* 0x00000013000a7308 */ /* 0x0002a20000002400 */
[----:B0-----:R-:W-:-:S05]  /*0b10*/  F2FP.PACK_AB R14, R23, R14 ;  /* 0x0000000e170e723e */ /* 0x001fca00000000ff */
[----:B------:R-:W-:Y:S02]  /*0b20*/  HADD2.F32 R0, -RZ, R14.H1_H1 ;  /* 0x3000000eff007230 */ /* 0x000fe40000004100 */
[----:B-1----:R-:W-:Y:S02]  /*0b30*/  HADD2.F32 R19, -RZ, R13.H1_H1 ;  /* 0x3000000dff137230 */ /* 0x002fe40000004100 */
[----:B------:R-:W-:-:S03]  /*0b40*/  HADD2.F32 R13, -RZ, R22.H0_H0 ;  /* 0x20000016ff0d7230 */ /* 0x000fc60000004100 */
[----:B------:R-:W-:Y:S02]  /*0b50*/  FMUL.FTZ R5, R19, R20 ;  /* 0x0000001413057220 */ /* 0x000fe40000410000 */
[----:B------:R-:W-:Y:S01]  /*0b60*/  FMUL.FTZ R19, R6, 0.5 ;  /* 0x3f00000006137820 */ /* 0x000fe20000410000 */
[----:B--2---:R-:W-:Y:S01]  /*0b70*/  F2FP.PACK_AB R10, R25, R10 ;  /* 0x0000000a190a723e */ /* 0x004fe200000000ff */
[----:B------:R-:W-:Y:S01]  /*0b80*/  FMUL.FTZ R18, R18, R13 ;  /* 0x0000000d12127220 */ /* 0x000fe20000410000 */
[----:B------:R-:W-:Y:S02]  /*0b90*/  HADD2.F32 R13, -RZ, R14.H0_H0 ;  /* 0x2000000eff0d7230 */ /* 0x000fe40000004100 */
[----:B------:R-:W-:Y:S01]  /*0ba0*/  F2FP.PACK_AB R6, R19, R12 ;  /* 0x0000000c1306723e */ /* 0x000fe200000000ff */
[----:B------:R-:W-:Y:S01]  /*0bb0*/  HADD2.F32 R12, -RZ, R10.H0_H0 ;  /* 0x2000000aff0c7230 */ /* 0x000fe20000004100 */
[----:B------:R-:W-:Y:S01]  /*0bc0*/  F2FP.PACK_AB R19, R7, R16 ;  /* 0x000000100713723e */ /* 0x000fe200000000ff */
[--C-:B------:R-:W-:Y:S01]  /*0bd0*/  HADD2.F32 R16, -RZ, R15.reuse.H0_H0 ;  /* 0x2000000fff107230 */ /* 0x100fe20000004100 */
[----:B------:R-:W-:Y:S01]  /*0be0*/  FADD.FTZ R13, R13, 1 ;  /* 0x3f8000000d0d7421 */ /* 0x000fe20000010000 */
[----:B------:R-:W-:Y:S01]  /*0bf0*/  HADD2.F32 R7, -RZ, R15.H1_H1 ;  /* 0x3000000fff077230 */ /* 0x000fe20000004100 */
[----:B------:R-:W-:Y:S01]  /*0c00*/  FADD.FTZ R12, R12, 1 ;  /* 0x3f8000000c0c7421 */ /* 0x000fe20000010000 */
[--C-:B------:R-:W-:Y:S01]  /*0c10*/  HADD2.F32 R15, -RZ, R19.reuse.H0_H0 ;  /* 0x20000013ff0f7230 */ /* 0x100fe20000004100 */
[----:B------:R-:W-:Y:S01]  /*0c20*/  FADD.FTZ R16, R16, 1 ;  /* 0x3f80000010107421 */ /* 0x000fe20000010000 */
[----:B------:R-:W-:Y:S01]  /*0c30*/  HADD2.F32 R14, -RZ, R6.H0_H0 ;  /* 0x20000006ff0e7230 */ /* 0x000fe20000004100 */
[----:B------:R-:W-:Y:S01]  /*0c40*/  F2FP.PACK_AB R13, RZ, R13 ;  /* 0x0000000dff0d723e */ /* 0x000fe200000000ff */
[----:B------:R-:W-:Y:S01]  /*0c50*/  HADD2.F32 R4, -RZ, R10.H1_H1 ;  /* 0x3000000aff047230 */ /* 0x000fe20000004100 */
[----:B------:R-:W-:Y:S01]  /*0c60*/  FADD.FTZ R15, R15, 1 ;  /* 0x3f8000000f0f7421 */ /* 0x000fe20000010000 */
[----:B------:R-:W-:Y:S01]  /*0c70*/  F2FP.PACK_AB R16, RZ, R16 ;  /* 0x00000010ff10723e */ /* 0x000fe200000000ff */
[----:B------:R-:W-:Y:S01]  /*0c80*/  FADD.FTZ R14, R14, 1 ;  /* 0x3f8000000e0e7421 */ /* 0x000fe20000010000 */
[----:B------:R-:W-:Y:S01]  /*0c90*/  F2FP.PACK_AB R12, RZ, R12 ;  /* 0x0000000cff0c723e */ /* 0x000fe200000000ff */
[----:B------:R-:W-:Y:S01]  /*0ca0*/  HADD2.F32 R10, -RZ, R6.H1_H1 ;  /* 0x30000006ff0a7230 */ /* 0x000fe20000004100 */
[----:B------:R-:W-:Y:S01]  /*0cb0*/  F2FP.PACK_AB R20, RZ, R15 ;  /* 0x0000000fff14723e */ /* 0x000fe200000000ff */
[----:B------:R-:W-:Y:S01]  /*0cc0*/  HADD2.F32 R6, -RZ, R19.H1_H1 ;  /* 0x30000013ff067230 */ /* 0x000fe20000004100 */
[----:B------:R-:W-:Y:S01]  /*0cd0*/  F2FP.PACK_AB R14, RZ, R14 ;  /* 0x0000000eff0e723e */ /* 0x000fe200000000ff */
[----:B------:R-:W-:-:S02]  /*0ce0*/  HADD2.F32 R16, -RZ, R16.H0_H0 ;  /* 0x20000010ff107230 */ /* 0x000fc40000004100 */
[----:B------:R-:W-:Y:S02]  /*0cf0*/  HADD2.F32 R21, -RZ, R20.H0_H0 ;  /* 0x20000014ff157230 */ /* 0x000fe40000004100 */
[----:B------:R-:W-:Y:S01]  /*0d00*/  HADD2.F32 R13, -RZ, R13.H0_H0 ;  /* 0x2000000dff0d7230 */ /* 0x000fe20000004100 */
[----:B------:R-:W-:Y:S01]  /*0d10*/  FMUL.FTZ R7, R7, R16 ;  /* 0x0000001007077220 */ /* 0x000fe20000410000 */
[----:B------:R-:W-:Y:S01]  /*0d20*/  HADD2.F32 R15, -RZ, R12.H0_H0 ;  /* 0x2000000cff0f7230 */ /* 0x000fe20000004100 */
[----:B------:R-:W-:Y:S01]  /*0d30*/  FMUL.FTZ R12, R6, R21 ;  /* 0x00000015060c7220 */ /* 0x000fe20000410000 */
[----:B------:R-:W-:Y:S01]  /*0d40*/  HADD2.F32 R19, -RZ, R14.H0_H0 ;  /* 0x2000000eff137230 */ /* 0x000fe20000004100 */
[----:B------:R-:W-:Y:S02]  /*0d50*/  FMUL.FTZ R0, R0, R13 ;  /* 0x0000000d00007220 */ /* 0x000fe40000410000 */
[----:B------:R-:W-:Y:S01]  /*0d60*/  FMUL.FTZ R15, R4, R15 ;  /* 0x0000000f040f7220 */ /* 0x000fe20000410000 */
[----:B------:R-:W-:Y:S01]  /*0d70*/  F2FP.PACK_AB R4, R5, R18 ;  /* 0x000000120504723e */ /* 0x000fe200000000ff */
[----:B------:R-:W-:Y:S01]  /*0d80*/  FMUL.FTZ R10, R10, R19 ;  /* 0x000000130a0a7220 */ /* 0x000fe20000410000 */
[----:B------:R-:W-:Y:S01]  /*0d90*/  F2FP.PACK_AB R7, R12, R7 ;  /* 0x000000070c07723e */ /* 0x000fe200000000ff */
[----:B------:R-:W-:Y:S01]  /*0da0*/  IMAD.WIDE R12, R11, 0x10, R8 ;  /* 0x000000100b0c7825 */ /* 0x000fe200078e0208 */
[----:B------:R-:W-:-:S02]  /*0db0*/  F2FP.PACK_AB R5, R0, R17 ;  /* 0x000000110005723e */ /* 0x000fc400000000ff */
[----:B------:R-:W-:Y:S02]  /*0dc0*/  F2FP.PACK_AB R6, R10, R15 ;  /* 0x0000000f0a06723e */ /* 0x000fe400000000ff */
[----:B------:R-:W-:-:S03]  /*0dd0*/  IADD3 R11, R11, c[0x0][0x0], RZ ;  /* 0x000000000b0b7a10 */ /* 0x000fc60007ffe0ff */
[----:B------:R0:W-:Y:S01]  /*0de0*/  STG.E.128 [R12.64], R4 ;  /* 0x000000040c007986 */ /* 0x0001e2000c101d06 */
[----:B------:R-:W-:-:S13]  /*0df0*/  ISETP.GE.AND P0, PT, R11, UR4, PT ;  /* 0x000000040b007c0c */ /* 0x000fda000bf06270 */
[----:B------:R-:W-:Y:S05]  /*0e00*/  @!P0 BRA `(.L_x_44) ;  /* 0xfffff2d000008947 */ /* 0x000fea000383ffff */
[----:B------:R-:W-:Y:S05]  /*0e10*/  EXIT ;  /* 0x000000000000794d */ /* 0x000fea0003800000 */
.L_x_45:
        /* <DEDUP_REMOVED lines=14> */
.L_x_187:


//--------------------- .text._ZN4vllm17activation_kernelIfXadL_ZNS_15gelu_new_kernelIfEET_RKS2_EELb1ELb0EEEvPS2_PS3_i --------------------------
	.section	.text._ZN4vllm17activation_kernelIfXadL_ZNS_15gelu_new_kernelIfEET_RKS2_EELb1ELb0EEEvPS2_PS3_i,"ax",@progbits
	.sectioninfo	@"SHI_REGISTERS=20"
	.align	128
        .global         _ZN4vllm17activation_kernelIfXadL_ZNS_15gelu_new_kernelIfEET_RKS2_EELb1ELb0EEEvPS2_PS3_i
        .type           _ZN4vllm17activation_kernelIfXadL_ZNS_15gelu_new_kernelIfEET_RKS2_EELb1ELb0EEEvPS2_PS3_i,@function
        .size           _ZN4vllm17activation_kernelIfXadL_ZNS_15gelu_new_kernelIfEET_RKS2_EELb1ELb0EEEvPS2_PS3_i,(.L_x_188 - _ZN4vllm17activation_kernelIfXadL_ZNS_15gelu_new_kernelIfEET_RKS2_EELb1ELb0EEEvPS2_PS3_i)
        .other          _ZN4vllm17activation_kernelIfXadL_ZNS_15gelu_new_kernelIfEET_RKS2_EELb1ELb0EEEvPS2_PS3_i,@"STO_CUDA_ENTRY STV_DEFAULT"
_ZN4vllm17activation_kernelIfXadL_ZNS_15gelu_new_kernelIfEET_RKS2_EELb1ELb0EEEvPS2_PS3_i:
.text._ZN4vllm17activation_kernelIfXadL_ZNS_15gelu_new_kernelIfEET_RKS2_EELb1ELb0EEEvPS2_PS3_i:
        /* <DEDUP_REMOVED lines=14> */
.L_x_46:
[----:B0-----:R-:W-:-:S06]  /*00e0*/  IMAD.WIDE R4, R11, 0x10, R8 ;  /* 0x000000100b047825 */ /* 0x001fcc00078e0208 */
[----:B------:R-:W2:Y:S02]  /*00f0*/  LDG.E.128.CONSTANT R4, [R4.64] ;  /* 0x0000000604047981 */ /* 0x000ea4000c1e9d00 */
[----:B--2---:R-:W-:Y:S02]  /*0100*/  FMUL.FTZ R15, R6, R6 ;  /* 0x00000006060f7220 */ /* 0x004fe40000410000 */
[----:B------:R-:W-:Y:S02]  /*0110*/  FMUL.FTZ R13, R4, R4 ;  /* 0x00000004040d7220 */ /* 0x000fe40000410000 */
[----:B------:R-:W-:Y:S02]  /*0120*/  FMUL.FTZ R10, R7, R7 ;  /* 0x00000007070a7220 */ /* 0x000fe40000410000 */
[----:B------:R-:W-:Y:S02]  /*0130*/  FMUL.FTZ R0, R5, R5 ;  /* 0x0000000505007220 */ /* 0x000fe40000410000 */
[----:B------:R-:W-:-:S02]  /*0140*/  FMUL.FTZ R15, R6, R15 ;  /* 0x0000000f060f7220 */ /* 0x000fc40000410000 */
[----:B------:R-:W-:Y:S02]  /*0150*/  FMUL.FTZ R13, R4, R13 ;  /* 0x0000000d040d7220 */ /* 0x000fe40000410000 */
[----:B------:R-:W-:Y:S02]  /*0160*/  FMUL.FTZ R10, R7, R10 ;  /* 0x0000000a070a7220 */ /* 0x000fe40000410000 */
[----:B------:R-:W-:Y:S02]  /*0170*/  FMUL.FTZ R0, R5, R0 ;  /* 0x0000000005007220 */ /* 0x000fe40000410000 */
[----:B------:R-:W-:Y:S02]  /*0180*/  FFMA.FTZ R15, R15, 0.044714998453855514526, R6 ;  /* 0x3d3727130f0f7823 */ /* 0x000fe40000010006 */
[----:B------:R-:W-:Y:S02]  /*0190*/  FFMA.FTZ R13, R13, 0.044714998453855514526, R4 ;  /* 0x3d3727130d0d7823 */ /* 0x000fe40000010004 */
[----:B------:R-:W-:-:S02]  /*01a0*/  FFMA.FTZ R10, R10, 0.044714998453855514526, R7 ;  /* 0x3d3727130a0a7823 */ /* 0x000fc40000010007 */
[----:B------:R-:W-:Y:S02]  /*01b0*/  FFMA.FTZ R0, R0, 0.044714998453855514526, R5 ;  /* 0x3d37271300007823 */ /* 0x000fe40000010005 */
[----:B------:R-:W-:Y:S02]  /*01c0*/  FMUL.FTZ R15, R15, 0.79788458347320556641 ;  /* 0x3f4c422a0f0f7820 */ /* 0x000fe40000410000 */
[----:B------:R-:W-:Y:S02]  /*01d0*/  FMUL.FTZ R13, R13, 0.79788458347320556641 ;  /* 0x3f4c422a0d0d7820 */ /* 0x000fe40000410000 */
[----:B------:R-:W-:Y:S02]  /*01e0*/  FMUL.FTZ R10, R10, 0.79788458347320556641 ;  /* 0x3f4c422a0a0a7820 */ /* 0x000fe40000410000 */
[----:B------:R-:W-:Y:S01]  /*01f0*/  FMUL.FTZ R0, R0, 0.79788458347320556641 ;  /* 0x3f4c422a00007820 */ /* 0x000fe20000410000 */
[----:B------:R-:W0:Y:S01]  /*0200*/  MUFU.TANH R15, R15 ;  /* 0x0000000f000f7308 */ /* 0x000e220000002400 */
[----:B------:R-:W-:-:S02]  /*0210*/  FMUL.FTZ R12, R7, 0.5 ;  /* 0x3f000000070c7820 */ /* 0x000fc40000410000 */
[----:B------:R-:W-:Y:S02]  /*0220*/  FMUL.FTZ R6, R6, 0.5 ;  /* 0x3f00000006067820 */ /* 0x000fe40000410000 */
[----:B------:R-:W-:Y:S02]  /*0230*/  FMUL.FTZ R4, R4, 0.5 ;  /* 0x3f00000004047820 */ /* 0x000fe40000410000 */
[----:B------:R-:W-:Y:S01]  /*0240*/  FMUL.FTZ R5, R5, 0.5 ;  /* 0x3f00000005057820 */ /* 0x000fe20000410000 */
[----:B------:R-:W1:Y:S08]  /*0250*/  MUFU.TANH R13, R13 ;  /* 0x0000000d000d7308 */ /* 0x000e700000002400 */
[----:B------:R-:W2:Y:S01]  /*0260*/  MUFU.TANH R10, R10 ;  /* 0x0000000a000a7308 */ /* 0x000ea20000002400 */
[----:B0-----:R-:W-:-:S04]  /*0270*/  FADD.FTZ R7, R15, 1 ;  /* 0x3f8000000f077421 */ /* 0x001fc80000010000 */
        /* <DEDUP_REMOVED lines=14> */
.L_x_47:
        /* <DEDUP_REMOVED lines=10> */
.L_x_188:


//--------------------- .text._ZN4vllm17activation_kernelIN3c108BFloat16EXadL_ZNS_15gelu_new_kernelIS2_EET_RKS4_EELb1ELb1EEEvPS4_PS5_i --------------------------
	.section	.text._ZN4vllm17activation_kernelIN3c108BFloat16EXadL_ZNS_15gelu_new_kernelIS2_EET_RKS4_EELb1ELb1EEEvPS4_PS5_i,"ax",@progbits
	.sectioninfo	@"SHI_REGISTERS=24"
	.align	128
        .global         _ZN4vllm17activation_kernelIN3c108BFloat16EXadL_ZNS_15gelu_new_kernelIS2_EET_RKS4_EELb1ELb1EEEvPS4_PS5_i
        .type           _ZN4vllm17activation_kernelIN3c108BFloat16EXadL_ZNS_15gelu_new_kernelIS2_EET_RKS4_EELb1ELb1EEEvPS4_PS5_i,@function
        .size           _ZN4vllm17activation_kernelIN3c108BFloat16EXadL_ZNS_15gelu_new_kernelIS2_EET_RKS4_EELb1ELb1EEEvPS4_PS5_i,(.L_x_189 - _ZN4vllm17activation_kernelIN3c108BFloat16EXadL_ZNS_15gelu_new_kernelIS2_EET_RKS4_EELb1ELb1EEEvPS4_PS5_i)
        .other          _ZN4vllm17activation_kernelIN3c108BFloat16EXadL_ZNS_15gelu_new_kernelIS2_EET_RKS4_EELb1ELb1EEEvPS4_PS5_i,@"STO_CUDA_ENTRY STV_DEFAULT"
_ZN4vllm17activation_kernelIN3c108BFloat16EXadL_ZNS_15gelu_new_kernelIS2_EET_RKS4_EELb1ELb1EEEvPS4_PS5_i:
.text._ZN4vllm17activation_kernelIN3c108BFloat16EXadL_ZNS_15gelu_new_kernelIS2_EET_RKS4_EELb1ELb1EEEvPS4_PS5_i:
        /* <DEDUP_REMOVED lines=8> */
.L_x_48:
        /* <DEDUP_REMOVED lines=43> */
.L_x_49:
        /* <DEDUP_REMOVED lines=13> */
.L_x_189:


//--------------------- .text._ZN4vllm17activation_kernelIN3c104HalfEXadL_ZNS_15gelu_new_kernelIS2_EET_RKS4_EELb1ELb1EEEvPS4_PS5_i --------------------------
	.section	.text._ZN4vllm17activation_kernelIN3c104HalfEXadL_ZNS_15gelu_new_kernelIS2_EET_RKS4_EELb1ELb1EEEvPS4_PS5_i,"ax",@progbits
	.sectioninfo	@"SHI_REGISTERS=24"
	.align	128
        .global         _ZN4vllm17activation_kernelIN3c104HalfEXadL_ZNS_15gelu_new_kernelIS2_EET_RKS4_EELb1ELb1EEEvPS4_PS5_i
        .type           _ZN4vllm17activation_kernelIN3c104HalfEXadL_ZNS_15gelu_new_kernelIS2_EET_RKS4_EELb1ELb1EEEvPS4_PS5_i,@function
        .size           _ZN4vllm17activation_kernelIN3c104HalfEXadL_ZNS_15gelu_new_kernelIS2_EET_RKS4_EELb1ELb1EEEvPS4_PS5_i,(.L_x_190 - _ZN4vllm17activation_kernelIN3c104HalfEXadL_ZNS_15gelu_new_kernelIS2_EET_RKS4_EELb1ELb1EEEvPS4_PS5_i)
        .other          _ZN4vllm17activation_kernelIN3c104HalfEXadL_ZNS_15gelu_new_kernelIS2_EET_RKS4_EELb1ELb1EEEvPS4_PS5_i,@"STO_CUDA_ENTRY STV_DEFAULT"
_ZN4vllm17activation_kernelIN3c104HalfEXadL_ZNS_15gelu_new_kernelIS2_EET_RKS4_EELb1ELb1EEEvPS4_PS5_i:
.text._ZN4vllm17activation_kernelIN3c104HalfEXadL_ZNS_15gelu_new_kernelIS2_EET_RKS4_EELb1ELb1EEEvPS4_PS5_i:
        /* <DEDUP_REMOVED lines=8> */
.L_x_50:
        /* <DEDUP_REMOVED lines=43> */
.L_x_51:
        /* <DEDUP_REMOVED lines=13> */
.L_x_190:


//--------------------- .text._ZN4vllm17activation_kernelIfXadL_ZNS_15gelu_new_kernelIfEET_RKS2_EELb1ELb1EEEvPS2_PS3_i --------------------------
	.section	.text._ZN4vllm17activation_kernelIfXadL_ZNS_15gelu_new_kernelIfEET_RKS2_EELb1ELb1EEEvPS2_PS3_i,"ax",@progbits
	.sectioninfo	@"SHI_REGISTERS=24"
	.align	128
        .global         _ZN4vllm17activation_kernelIfXadL_ZNS_15gelu_new_kernelIfEET_RKS2_EELb1ELb1EEEvPS2_PS3_i
        .type           _ZN4vllm17activation_kernelIfXadL_ZNS_15gelu_new_kernelIfEET_RKS2_EELb1ELb1EEEvPS2_PS3_i,@function
        .size           _ZN4vllm17activation_kernelIfXadL_ZNS_15gelu_new_kernelIfEET_RKS2_EELb1ELb1EEEvPS2_PS3_i,(.L_x_191 - _ZN4vllm17activation_kernelIfXadL_ZNS_15gelu_new_kernelIfEET_RKS2_EELb1ELb1EEEvPS2_PS3_i)
        .other          _ZN4vllm17activation_kernelIfXadL_ZNS_15gelu_new_kernelIfEET_RKS2_EELb1ELb1EEEvPS2_PS3_i,@"STO_CUDA_ENTRY STV_DEFAULT"
_ZN4vllm17activation_kernelIfXadL_ZNS_15gelu_new_kernelIfEET_RKS2_EELb1ELb1EEEvPS2_PS3_i:
.text._ZN4vllm17activation_kernelIfXadL_ZNS_15gelu_new_kernelIfEET_RKS2_EELb1ELb1EEEvPS2_PS3_i:
        /* <DEDUP_REMOVED lines=8> */
.L_x_52:
        /* <DEDUP_REMOVED lines=43> */
.L_x_53:
        /* <DEDUP_REMOVED lines=13> */
.L_x_191:


//--------------------- .text._ZN4vllm24swigluoai_and_mul_kernelIN3c108BFloat16EXadL_ZNS_17swigluoai_and_mulIS2_EET_RKS4_S6_ffEEEEvPS4_PS5_iff --------------------------
	.section	.text._ZN4vllm24swigluoai_and_mul_kernelIN3c108BFloat16EXadL_ZNS_17swigluoai_and_mulIS2_EET_RKS4_S6_ffEEEEvPS4_PS5_iff,"ax",@progbits
	.sectioninfo	@"SHI_REGISTERS=24"
	.align	128
        .global         _ZN4vllm24swigluoai_and_mul_kernelIN3c108BFloat16EXadL_ZNS_17swigluoai_and_mulIS2_EET_RKS4_S6_ffEEEEvPS4_PS5_iff
        .type           _ZN4vllm24swigluoai_and_mul_kernelIN3c108BFloat16EXadL_ZNS_17swigluoai_and_mulIS2_EET_RKS4_S6_ffEEEEvPS4_PS5_iff,@function
        .size           _ZN4vllm24swigluoai_and_mul_kernelIN3c108BFloat16EXadL_ZNS_17swigluoai_and_mulIS2_EET_RKS4_S6_ffEEEEvPS4_PS5_iff,(.L_x_192 - _ZN4vllm24swigluoai_and_mul_kernelIN3c108BFloat16EXadL_ZNS_17swigluoai_and_mulIS2_EET_RKS4_S6_ffEEEEvPS4_PS5_iff)
        .other          _ZN4vllm24swigluoai_and_mul_kernelIN3c108BFloat16EXadL_ZNS_17swigluoai_and_mulIS2_EET_RKS4_S6_ffEEEEvPS4_PS5_iff,@"STO_CUDA_ENTRY STV_DEFAULT"
_ZN4vllm24swigluoai_and_mul_kernelIN3c108BFloat16EXadL_ZNS_17swigluoai_and_mulIS2_EET_RKS4_S6_ffEEEEvPS4_PS5_iff:
.text._ZN4vllm24swigluoai_and_mul_kernelIN3c108BFloat16EXadL_ZNS_17swigluoai_and_mulIS2_EET_RKS4_S6_ffEEEEvPS4_PS5_iff:
[----:B------:R-:W-:Y:S02]  /*0000*/  IMAD.MOV.U32 R1, RZ, RZ, c[0x0][0x28] ;  /* 0x00000a00ff017624 */ /* 0x000fe400078e00ff */
[----:B------:R-:W0:Y:S01]  /*0010*/  S2R R3, SR_CTAID.X ;  /* 0x0000000000037919 */ /* 0x000e220000002500 */
[----:B------:R-:W-:Y:S01]  /*0020*/  IMAD.MOV.U32 R11, RZ, RZ, c[0x0][0x170] ;  /* 0x00005c00ff0b7624 */ /* 0x000fe200078e00ff */
[----:B------:R-:W-:-:S04]  /*0030*/  ULDC.64 UR4, c[0x0][0x118] ;  /* 0x0000460000047ab9 */ /* 0x000fc80000000a00 */
[----:B------:R-:W-:Y:S02]  /*0040*/  SHF.R.S32.HI R0, RZ, 0x1f, R11 ;  /* 0x0000001fff007819 */ /* 0x000fe4000001140b */
[----:B------:R-:W-:Y:S01]  /*0050*/  ISETP.GT.AND P3, PT, R11, 0x3, PT ;  /* 0x000000030b00780c */ /* 0x000fe20003f64270 */
[----:B0-----:R-:W-:-:S04]  /*0060*/  IMAD.WIDE.U32 R4, R3, c[0x0][0x170], RZ ;  /* 0x00005c0003047a25 */ /* 0x001fc800078e00ff */
[C---:B------:R-:W-:Y:S01]  /*0070*/  IMAD.SHL.U32 R6, R4.reuse, 0x2, RZ ;  /* 0x0000000204067824 */ /* 0x040fe200078e00ff */
[----:B------:R-:W-:Y:S01]  /*0080*/  LEA R2, P1, R4, c[0x0][0x168], 0x2 ;  /* 0x00005a0004027a11 */ /* 0x000fe200078210ff */
[----:B------:R-:W-:-:S03]  /*0090*/  IMAD R3, R0, R3, RZ ;  /* 0x0000000300037224 */ /* 0x000fc600078e02ff */
[----:B------:R-:W-:Y:S01]  /*00a0*/  IADD3 R8, P2, R6, c[0x0][0x160], RZ ;  /* 0x0000580006087a10 */ /* 0x000fe20007f5e0ff */
[----:B------:R-:W-:Y:S01]  /*00b0*/  IMAD.IADD R3, R5, 0x1, R3 ;  /* 0x0000000105037824 */ /* 0x000fe200078e0203 */
[----:B------:R-:W-:-:S04]  /*00c0*/  LOP3.LUT R7, R2, 0xf, RZ, 0xc0, !PT ;  /* 0x0000000f02077812 */ /* 0x000fc800078ec0ff */
[----:B------:R-:W-:Y:S02]  /*00d0*/  LOP3.LUT P0, RZ, R7, 0x7, R8, 0xf8, !PT ;  /* 0x0000000707ff7812 */ /* 0x000fe4000780f808 */
[C-C-:B------:R-:W-:Y:S02]  /*00e0*/  SHF.L.U64.HI R10, R4.reuse, 0x1, R3.reuse ;  /* 0x00000001040a7819 */ /* 0x140fe40000010203 */
[----:B------:R-:W-:Y:S02]  /*00f0*/  LOP3.LUT P0, RZ, RZ, RZ, RZ, 0xfc, P0 ;  /* 0x000000ffffff7212 */ /* 0x000fe4000000fcff */
[----:B------:R-:W-:Y:S02]  /*0100*/  LEA.HI.X R3, R4, c[0x0][0x16c], R3, 0x2, P1 ;  /* 0x00005b0004037a11 */ /* 0x000fe400008f1403 */
[----:B------:R-:W-:-:S09]  /*0110*/  IADD3.X R9, R10, c[0x0][0x164], RZ, P2, !PT ;  /* 0x000059000a097a10 */ /* 0x000fd200017fe4ff */
[----:B------:R-:W-:Y:S05]  /*0120*/  @!P0 BRA P3, `(.L_x_54) ;  /* 0x0000028000008947 */ /* 0x000fea0001800000 */
[----:B------:R-:W0:Y:S02]  /*0130*/  S2R R7, SR_TID.X ;  /* 0x0000000000077919 */ /* 0x000e240000002100 */
[----:B0-----:R-:W-:-:S04]  /*0140*/  ISETP.GE.U32.AND P0, PT, R7, c[0x0][0x170], PT ;  /* 0x00005c0007007a0c */ /* 0x001fc80003f06070 */
[----:B------:R-:W-:-:S13]  /*0150*/  ISETP.GE.AND.EX P0, PT, RZ, R0, PT, P0 ;  /* 0x00000000ff00720c */ /* 0x000fda0003f06300 */
[----:B------:R-:W-:Y:S05]  /*0160*/  @P0 EXIT ;  /* 0x000000000000094d */ /* 0x000fea0003800000 */
[----:B------:R-:W-:Y:S01]  /*0170*/  IADD3 R4, P0, R6, 0x1, RZ ;  /* 0x0000000106047810 */ /* 0x000fe20007f1e0ff */
[----:B------:R-:W-:-:S04]  /*0180*/  IMAD.MOV.U32 R5, RZ, RZ, RZ ;  /* 0x000000ffff057224 */ /* 0x000fc800078e00ff */
[----:B------:R-:W-:Y:S02]  /*0190*/  IMAD.X R6, RZ, RZ, R10, P0 ;  /* 0x000000ffff067224 */ /* 0x000fe400000e060a */
.L_x_55:
[----:B------:R-:W-:-:S04]  /*01a0*/  LEA R14, P0, R7, R2, 0x2 ;  /* 0x00000002070e7211 */ /* 0x000fc800078010ff */
[----:B0-----:R-:W-:-:S05]  /*01b0*/  LEA.HI.X R15, R7, R3, R5, 0x2, P0 ;  /* 0x00000003070f7211 */ /* 0x001fca00000f1405 */
[----:B------:R-:W2:Y:S01]  /*01c0*/  LDG.E.U16.CONSTANT R14, [R14.64] ;  /* 0x000000040e0e7981 */ /* 0x000ea2000c1e9500 */
[C---:B------:R-:W-:Y:S01]  /*01d0*/  IMAD.SHL.U32 R13, R7.reuse, 0x2, RZ ;  /* 0x00000002070d7824 */ /* 0x040fe200078e00ff */
[----:B------:R-:W-:-:S04]  /*01e0*/  SHF.L.U64.HI R11, R7, 0x1, R5 ;  /* 0x00000001070b7819 */ /* 0x000fc80000010205 */
[----:B------:R-:W-:-:S04]  /*01f0*/  IADD3 R10, P0, R13, R4, RZ ;  /* 0x000000040d0a7210 */ /* 0x000fc80007f1e0ff */
[----:B------:R-:W-:Y:S01]  /*0200*/  LEA R16, P1, R10, c[0x0][0x168], 0x1 ;  /* 0x00005a000a107a11 */ /* 0x000fe200078208ff */
[----:B------:R-:W-:-:S05]  /*0210*/  IMAD.X R17, R11, 0x1, R6, P0 ;  /* 0x000000010b117824 */ /* 0x000fca00000e0606 */
[----:B------:R-:W-:-:S05]  /*0220*/  LEA.HI.X R17, R10, c[0x0][0x16c], R17, 0x1, P1 ;  /* 0x00005b000a117a11 */ /* 0x000fca00008f0c11 */
[----:B------:R-:W3:Y:S01]  /*0230*/  LDG.E.U16.CONSTANT R16, [R16.64] ;  /* 0x0000000410107981 */ /* 0x000ee2000c1e9500 */
[----:B--2---:R-:W-:-:S04]  /*0240*/  PRMT R14, RZ, 0x5410, R14 ;  /* 0x00005410ff0e7816 */ /* 0x004fc8000000000e */
[----:B------:R-:W-:-:S05]  /*0250*/  FMNMX.FTZ R10, R14, c[0x0][0x178], PT ;  /* 0x00005e000e0a7a09 */ /* 0x000fca0003810000 */
[----:B------:R-:W-:-:S04]  /*0260*/  FMUL.FTZ R12, R10, c[0x0][0x174] ;  /* 0x00005d000a0c7a20 */ /* 0x000fc80000410000 */
[----:B------:R-:W-:-:S06]  /*0270*/  FMUL.FTZ R14, R12, -1.4426950216293334961 ;  /* 0xbfb8aa3b0c0e7820 */ /* 0x000fcc0000410000 */
[----:B------:R-:W0:Y:S01]  /*0280*/  MUFU.EX2 R14, R14 ;  /* 0x0000000e000e7308 */ /* 0x000e220000000800 */
[----:B---3--:R-:W-:-:S04]  /*0290*/  PRMT R16, RZ, 0x5410, R16 ;  /* 0x00005410ff107816 */ /* 0x008fc80000000010 */
[----:B------:R-:W-:-:S04]  /*02a0*/  FMNMX.FTZ R12, R16, c[0x0][0x178], PT ;  /* 0x00005e00100c7a09 */ /* 0x000fc80003810000 */
[----:B------:R-:W-:-:S05]  /*02b0*/  FMNMX.FTZ R12, R12, -c[0x0][0x178], !PT ;  /* 0x80005e000c0c7a09 */ /* 0x000fca0007810000 */
[----:B------:R-:W-:Y:S02]  /*02c0*/  FADD.FTZ R15, R12, 1 ;  /* 0x3f8000000c0f7421 */ /* 0x000fe40000010000 */
[----:B0-----:R-:W-:Y:S02]  /*02d0*/  FADD.FTZ R18, R14, 1 ;  /* 0x3f8000000e127421 */ /* 0x001fe40000010000 */
[----:B------:R-:W-:Y:S01]  /*02e0*/  FMUL.FTZ R15, R10, R15 ;  /* 0x0000000f0a0f7220 */ /* 0x000fe20000410000 */
[----:B------:R-:W-:-:S03]  /*02f0*/  IADD3 R10, P0, R13, R8, RZ ;  /* 0x000000080d0a7210 */ /* 0x000fc60007f1e0ff */
[----:B------:R-:W0:Y:S02]  /*0300*/  MUFU.RCP R18, R18 ;  /* 0x0000001200127308 */ /* 0x000e240000001000 */
[----:B------:R-:W-:Y:S01]  /*0310*/  IMAD.X R11, R11, 0x1, R9, P0 ;  /* 0x000000010b0b7824 */ /* 0x000fe200000e0609 */
[----:B------:R-:W-:-:S05]  /*0320*/  IADD3 R7, P0, R7, c[0x0][0x0], RZ ;  /* 0x0000000007077a10 */ /* 0x000fca0007f1e0ff */
[----:B------:R-:W-:Y:S01]  /*0330*/  IMAD.X R5, RZ, RZ, R5, P0 ;  /* 0x000000ffff057224 */ /* 0x000fe200000e0605 */
[----:B------:R-:W-:-:S04]  /*0340*/  ISETP.GE.U32.AND P0, PT, R7, c[0x0][0x170], PT ;  /* 0x00005c0007007a0c */ /* 0x000fc80003f06070 */
[----:B------:R-:W-:Y:S01]  /*0350*/  ISETP.GE.AND.EX P0, PT, R5, R0, PT, P0 ;  /* 0x000000000500720c */ /* 0x000fe20003f06300 */
[----:B0-----:R-:W-:-:S05]  /*0360*/  FMUL.FTZ R15, R15, R18 ;  /* 0x000000120f0f7220 */ /* 0x001fca0000410000 */
[----:B------:R-:W-:-:S05]  /*0370*/  F2FP.BF16.PACK_AB R15, RZ, R15 ;  /* 0x0000000fff0f723e */ /* 0x000fca00000010ff */
[----:B------:R0:W-:Y:S02]  /*0380*/  STG.E.U16 [R10.64], R15 ;  /* 0x0000000f0a007986 */ /* 0x0001e4000c101504 */
[----:B------:R-:W-:Y:S05]  /*0390*/  @!P0 BRA `(.L_x_55) ;  /* 0xfffffe0000008947 */ /* 0x000fea000383ffff */
[----:B------:R-:W-:Y:S05]  /*03a0*/  EXIT ;  /* 0x000000000000794d */ /* 0x000fea0003800000 */
.L_x_54:
[----:B------:R-:W0:Y:S01]  /*03b0*/  S2R R5, SR_TID.X ;  /* 0x0000000000057919 */ /* 0x000e220000002100 */
[----:B------:R-:W-:Y:S01]  /*03c0*/  SHF.R.U32.HI R0, RZ, 0x2, R11 ;  /* 0x00000002ff007819 */ /* 0x000fe2000001160b */
[----:B------:R-:W-:Y:S01]  /*03d0*/  BSSY B0, `(.L_x_56) ;  /* 0x0000044000007945 */ /* 0x000fe20003800000 */
[----:B------:R-:W-:Y:S02]  /*03e0*/  LOP3.LUT R10, R11, 0xfffffffc, RZ, 0xc0, !PT ;  /* 0xfffffffc0b0a7812 */ /* 0x000fe400078ec0ff */
[----:B0-----:R-:W-:-:S03]  /*03f0*/  ISETP.GE.AND P0, PT, R5, R0, PT ;  /* 0x000000000500720c */ /* 0x001fc60003f06270 */
[----:B------:R-:W-:-:S05]  /*0400*/  IMAD.IADD R10, R10, 0x1, R5 ;  /* 0x000000010a0a7824 */ /* 0x000fca00078e0205 */
[----:B------:R-:W-:-:S05]  /*0410*/  ISETP.GE.AND P1, PT, R10, c[0x0][0x170], PT ;  /* 0x00005c000a007a0c */ /* 0x000fca0003f26270 */
[----:B------:R-:W-:Y:S05]  /*0420*/  @P0 BRA `(.L_x_57) ;  /* 0x000003e000000947 */ /* 0x000fea0003800000 */
[----:B------:R-:W-:-:S04]  /*0430*/  IMAD.MOV.U32 R11, RZ, RZ, R5 ;  /* 0x000000ffff0b7224 */ /* 0x000fc800078e0005 */
.L_x_58:
[----:B0-----:R-:W-:-:S06]  /*0440*/  IMAD.WIDE R4, R11, 0x10, R2 ;  /* 0x000000100b047825 */ /* 0x001fcc00078e0202 */
[----:B------:R-:W2:Y:S02]  /*0450*/  LDG.E.128.CONSTANT R4, [R4.64] ;  /* 0x0000000404047981 */ /* 0x000ea4000c1e9d00 */
[----:B--2---:R-:W-:Y:S02]  /*0460*/  PRMT R13, RZ, 0x5410, R4 ;  /* 0x00005410ff0d7816 */ /* 0x004fe40000000004 */
[----:B------:R-:W-:Y:S02]  /*0470*/  PRMT R12, RZ, 0x5410, R5 ;  /* 0x00005410ff0c7816 */ /* 0x000fe40000000005 */
[----:B------:R-:W-:Y:S02]  /*0480*/  FMNMX.FTZ R13, R13, c[0x0][0x178], PT ;  /* 0x00005e000d0d7a09 */ /* 0x000fe40003810000 */
[----:B------:R-:W-:Y:S02]  /*0490*/  FMNMX.FTZ R12, R12, c[0x0][0x178], PT ;  /* 0x00005e000c0c7a09 */ /* 0x000fe40003810000 */
[----:B------:R-:W-:Y:S01]  /*04a0*/  PRMT R15, RZ, 0x5410, R7 ;  /* 0x00005410ff0f7816 */ /* 0x000fe20000000007 */
[----:B------:R-:W-:Y:S01]  /*04b0*/  FMUL.FTZ R14, R13, c[0x0][0x174] ;  /* 0x00005d000d0e7a20 */ /* 0x000fe20000410000 */
[----:B------:R-:W-:Y:S01]  /*04c0*/  PRMT R5, RZ, 0x7610, R5 ;  /* 0x00007610ff057816 */ /* 0x000fe20000000005 */
[----:B------:R-:W-:Y:S01]  /*04d0*/  FMUL.FTZ R17, R12, c[0x0][0x174] ;  /* 0x00005d000c117a20 */ /* 0x000fe20000410000 */
[----:B------:R-:W-:Y:S01]  /*04e0*/  FMNMX.FTZ R15, R15, c[0x0][0x178], PT ;  /* 0x00005e000f0f7a09 */ /* 0x000fe20003810000 */
[----:B------:R-:W-:Y:S01]  /*04f0*/  FMUL.FTZ R16, R14, -1.4426950216293334961 ;  /* 0xbfb8aa3b0e107820 */ /* 0x000fe20000410000 */
[----:B------:R-:W-:Y:S01]  /*0500*/  PRMT R14, RZ, 0x5410, R6 ;  /* 0x00005410ff0e7816 */ /* 0x000fe20000000006 */
[----:B------:R-:W-:Y:S01]  /*0510*/  FMUL.FTZ R19, R17, -1.4426950216293334961 ;  /* 0xbfb8aa3b11137820 */ /* 0x000fe20000410000 */
[----:B------:R-:W-:-:S02]  /*0520*/  PRMT R7, RZ, 0x7610, R7 ;  /* 0x00007610ff077816 */ /* 0x000fc40000000007 */
[----:B------:R-:W-:Y:S01]  /*0530*/  FMNMX.FTZ R14, R14, c[0x0][0x178], PT ;  /* 0x00005e000e0e7a09 */ /* 0x000fe20003810000 */
[----:B------:R-:W0:Y:S01]  /*0540*/  MUFU.EX2 R16, R16 ;  /* 0x0000001000107308 */ /* 0x000e220000000800 */
[----:B------:R-:W-:Y:S02]  /*0550*/  FMNMX.FTZ R5, R5, c[0x0][0x178], PT ;  /* 0x00005e0005057a09 */ /* 0x000fe40003810000 */
[----:B------:R-:W-:Y:S01]  /*0560*/  PRMT R6, RZ, 0x7610, R6 ;  /* 0x00007610ff067816 */ /* 0x000fe20000000006 */
[----:B------:R-:W-:-:S03]  /*0570*/  FMUL.FTZ R17, R14, c[0x0][0x174] ;  /* 0x00005d000e117a20 */ /* 0x000fc60000410000 */
[----:B------:R-:W-:Y:S01]  /*0580*/  FMNMX.FTZ R6, R6, c[0x0][0x178], PT ;  /* 0x00005e0006067a09 */ /* 0x000fe20003810000 */
[----:B------:R-:W-:Y:S01]  /*0590*/  FMUL.FTZ R20, R17, -1.4426950216293334961 ;  /* 0xbfb8aa3b11147820 */ /* 0x000fe20000410000 */
[----:B------:R-:W1:Y:S01]  /*05a0*/  MUFU.EX2 R19, R19 ;  /* 0x0000001300137308 */ /* 0x000e620000000800 */
[----:B------:R-:W-:-:S04]  /*05b0*/  FMUL.FTZ R17, R15, c[0x0][0x174] ;  /* 0x00005d000f117a20 */ /* 0x000fc80000410000 */
[----:B------:R-:W-:Y:S02]  /*05c0*/  FMUL.FTZ R18, R17, -1.4426950216293334961 ;  /* 0xbfb8aa3b11127820 */ /* 0x000fe40000410000 */
[----:B0-----:R-:W-:Y:S01]  /*05d0*/  FADD.FTZ R17, R16, 1 ;  /* 0x3f80000010117421 */ /* 0x001fe20000010000 */
[----:B------:R-:W0:Y:S08]  /*05e0*/  MUFU.EX2 R20, R20 ;  /* 0x0000001400147308 */ /* 0x000e300000000800 */
[----:B------:R-:W2:Y:S01]  /*05f0*/  MUFU.EX2 R18, R18 ;  /* 0x0000001200127308 */ /* 0x000ea20000000800 */
[----:B-1----:R-:W-:Y:S01]  /*0600*/  FADD.FTZ R16, R19, 1 ;  /* 0x3f80000013107421 */ /* 0x002fe20000010000 */
[----:B------:R-:W-:-:S04]  /*0610*/  PRMT R19, RZ, 0x7610, R4 ;  /* 0x00007610ff137816 */ /* 0x000fc80000000004 */
[----:B------:R-:W-:Y:S01]  /*0620*/  FMNMX.FTZ R19, R19, c[0x0][0x178], PT ;  /* 0x00005e0013137a09 */ /* 0x000fe20003810000 */
[----:B0-----:R-:W-:Y:S01]  /*0630*/  FADD.FTZ R4, R20, 1 ;  /* 0x3f80000014047421 */ /* 0x001fe20000010000 */
[----:B------:R-:W-:Y:S01]  /*0640*/  FMNMX.FTZ R20, R7, c[0x0][0x178], PT ;  /* 0x00005e0007147a09 */ /* 0x000fe20003810000 */
[----:B------:R-:W0:Y:S01]  /*0650*/  MUFU.RCP R17, R17 ;  /* 0x0000001100117308 */ /* 0x000e220000001000 */
[----:B------:R-:W-:Y:S02]  /*0660*/  FMNMX.FTZ R7, R5, -c[0x0][0x178], !PT ;  /* 0x80005e0005077a09 */ /* 0x000fe40007810000 */
[----:B------:R-:W-:Y:S02]  /*0670*/  FMNMX.FTZ R19, R19, -c[0x0][0x178], !PT ;  /* 0x80005e0013137a09 */ /* 0x000fe40007810000 */
[----:B------:R-:W-:Y:S01]  /*0680*/  FMNMX.FTZ R20, R20, -c[0x0][0x178], !PT ;  /* 0x80005e0014147a09 */ /* 0x000fe20007810000 */
[----:B--2---:R-:W-:Y:S01]  /*0690*/  FADD.FTZ R21, R18, 1 ;  /* 0x3f80000012157421 */ /* 0x004fe20000010000 */
[----:B------:R-:W-:Y:S01]  /*06a0*/  FMNMX.FTZ R18, R6, -c[0x0][0x178], !PT ;  /* 0x80005e0006127a09 */ /* 0x000fe20007810000 */
[----:B------:R-:W1:Y:S01]  /*06b0*/  MUFU.RCP R16, R16 ;  /* 0x0000001000107308 */ /* 0x000e620000001000 */
[----:B------:R-:W-:-:S02]  /*06c0*/  FADD.FTZ R6, R19, 1 ;  /* 0x3f80000013067421 */ /* 0x000fc40000010000 */
[----:B------:R-:W-:Y:S02]  /*06d0*/  FADD.FTZ R7, R7, 1 ;  /* 0x3f80000007077421 */ /* 0x000fe40000010000 */
[----:B------:R-:W-:Y:S02]  /*06e0*/  FADD.FTZ R19, R18, 1 ;  /* 0x3f80000012137421 */ /* 0x000fe40000010000 */
[----:B------:R-:W-:Y:S01]  /*06f0*/  FADD.FTZ R20, R20, 1 ;  /* 0x3f80000014147421 */ /* 0x000fe20000010000 */
[----:B------:R-:W2:Y:S01]  /*0700*/  MUFU.RCP R4, R4 ;  /* 0x0000000400047308 */ /* 0x000ea20000001000 */
[----:B------:R-:W-:Y:S02]  /*0710*/  FMUL.FTZ R6, R13, R6 ;  /* 0x000000060d067220 */ /* 0x000fe40000410000 */
[----:B------:R-:W-:Y:S02]  /*0720*/  FMUL.FTZ R7, R12, R7 ;  /* 0x000000070c077220 */ /* 0x000fe40000410000 */
[----:B------:R-:W-:-:S02]  /*0730*/  FMUL.FTZ R19, R14, R19 ;  /* 0x000000130e137220 */ /* 0x000fc40000410000 */
[----:B------:R-:W-:Y:S01]  /*0740*/  FMUL.FTZ R20, R15, R20 ;  /* 0x000000140f147220 */ /* 0x000fe20000410000 */
[----:B------:R-:W3:Y:S01]  /*0750*/  MUFU.RCP R5, R21 ;  /* 0x0000001500057308 */ /* 0x000ee20000001000 */
[----:B0-----:R-:W-:Y:S02]  /*0760*/  FMUL.FTZ R6, R6, R17 ;  /* 0x0000001106067220 */ /* 0x001fe40000410000 */
[----:B-1----:R-:W-:Y:S02]  /*0770*/  FMUL.FTZ R7, R7, R16 ;  /* 0x0000001007077220 */ /* 0x002fe40000410000 */
[----:B--2---:R-:W-:-:S03]  /*0780*/  FMUL.FTZ R19, R19, R4 ;  /* 0x0000000413137220 */ /* 0x004fc60000410000 */
[----:B------:R-:W-:Y:S01]  /*0790*/  F2FP.BF16.PACK_AB R6, R7, R6 ;  /* 0x000000060706723e */ /* 0x000fe200000010ff */
[----:B---3--:R-:W-:Y:S02]  /*07a0*/  FMUL.FTZ R20, R20, R5 ;  /* 0x0000000514147220 */ /* 0x008fe40000410000 */
[C---:B------:R-:W-:Y:S01]  /*07b0*/  IMAD.WIDE R4, R11.reuse, 0x8, R8 ;  /* 0x000000080b047825 */ /* 0x040fe200078e0208 */
[----:B------:R-:W-:Y:S02]  /*07c0*/  IADD3 R11, R11, c[0x0][0x0], RZ ;  /* 0x000000000b0b7a10 */ /* 0x000fe40007ffe0ff */
[----:B------:R-:W-:Y:S02]  /*07d0*/  F2FP.BF16.PACK_AB R7, R20, R19 ;  /* 0x000000131407723e */ /* 0x000fe400000010ff */
[----:B------:R-:W-:-:S03]  /*07e0*/  ISETP.GE.AND P0, PT, R11, R0, PT ;  /* 0x000000000b00720c */ /* 0x000fc60003f06270 */
[----:B------:R0:W-:Y:S10]  /*07f0*/  STG.E.64 [R4.64], R6 ;  /* 0x0000000604007986 */ /* 0x0001f4000c101b04 */
[----:B------:R-:W-:Y:S05]  /*0800*/  @!P0 BRA `(.L_x_58) ;  /* 0xfffffc3000008947 */ /* 0x000fea000383ffff */
.L_x_57:
[----:B------:R-:W-:Y:S05]  /*0810*/  BSYNC B0 ;  /* 0x0000000000007941 */ /* 0x000fea0003800000 */
.L_x_56:
[----:B------:R-:W-:Y:S05]  /*0820*/  @P1 EXIT ;  /* 0x000000000000194d */ /* 0x000fea0003800000 */
.L_x_59:
[----:B0-----:R-:W-:Y:S02]  /*0830*/  IMAD.SHL.U32 R7, R10, 0x2, RZ ;  /* 0x000000020a077824 */ /* 0x001fe400078e00ff */
[----:B------:R-:W-:-:S02]  /*0840*/  IMAD.MOV.U32 R4, RZ, RZ, R2 ;  /* 0x000000ffff047224 */ /* 0x000fc400078e0002 */
[----:B------:R-:W-:-:S04]  /*0850*/  IMAD.MOV.U32 R5, RZ, RZ, R3 ;  /* 0x000000ffff057224 */ /* 0x000fc800078e0003 */
[----:B------:R-:W-:-:S05]  /*0860*/  IMAD.WIDE R4, R7, 0x2, R4 ;  /* 0x0000000207047825 */ /* 0x000fca00078e0204 */
[----:B------:R0:W2:Y:S04]  /*0870*/  LDG.E.U16.CONSTANT R0, [R4.64] ;  /* 0x0000000404007981 */ /* 0x0000a8000c1e9500 */
[----:B------:R0:W3:Y:S02]  /*0880*/  LDG.E.U16.CONSTANT R6, [R4.64+0x2] ;  /* 0x0000020404067981 */ /* 0x0000e4000c1e9500 */
[----:B0-----:R-:W-:Y:S01]  /*0890*/  IMAD.MOV.U32 R4, RZ, RZ, R8 ;  /* 0x000000ffff047224 */ /* 0x001fe200078e0008 */
[----:B--2---:R-:W-:-:S04]  /*08a0*/  PRMT R0, RZ, 0x5410, R0 ;  /* 0x00005410ff007816 */ /* 0x004fc80000000000 */
[----:B------:R-:W-:Y:S02]  /*08b0*/  FMNMX.FTZ R0, R0, c[0x0][0x178], PT ;  /* 0x00005e0000007a09 */ /* 0x000fe40003810000 */
[----:B---3--:R-:W-:-:S03]  /*08c0*/  PRMT R6, RZ, 0x5410, R6 ;  /* 0x00005410ff067816 */ /* 0x008fc60000000006 */
[----:B------:R-:W-:Y:S01]  /*08d0*/  FMUL.FTZ R7, R0, c[0x0][0x174] ;  /* 0x00005d0000077a20 */ /* 0x000fe20000410000 */
[----:B------:R-:W-:-:S03]  /*08e0*/  FMNMX.FTZ R6, R6, c[0x0][0x178], PT ;  /* 0x00005e0006067a09 */ /* 0x000fc60003810000 */
[----:B------:R-:W-:Y:S01]  /*08f0*/  FMUL.FTZ R7, R7, -1.4426950216293334961 ;  /* 0xbfb8aa3b07077820 */ /* 0x000fe20000410000 */
[----:B------:R-:W-:-:S05]  /*0900*/  FMNMX.FTZ R6, R6, -c[0x0][0x178], !PT ;  /* 0x80005e0006067a09 */ /* 0x000fca0007810000 */
[----:B------:R-:W0:Y:S01]  /*0910*/  MUFU.EX2 R7, R7 ;  /* 0x0000000700077308 */ /* 0x000e220000000800 */
[----:B------:R-:W-:-:S04]  /*0920*/  FADD.FTZ R5, R6, 1 ;  /* 0x3f80000006057421 */ /* 0x000fc80000010000 */
[----:B------:R-:W-:Y:S02]  /*0930*/  FMUL.FTZ R5, R0, R5 ;  /* 0x0000000500057220 */ /* 0x000fe40000410000 */
[----:B0-----:R-:W-:-:S04]  /*0940*/  FADD.FTZ R11, R7, 1 ;  /* 0x3f800000070b7421 */ /* 0x001fc80000010000 */
[----:B------:R-:W0:Y:S02]  /*0950*/  MUFU.RCP R12, R11 ;  /* 0x0000000b000c7308 */ /* 0x000e240000001000 */
[----:B0-----:R-:W-:-:S05]  /*0960*/  FMUL.FTZ R5, R5, R12 ;  /* 0x0000000c05057220 */ /* 0x001fca0000410000 */
[----:B------:R-:W-:Y:S01]  /*0970*/  F2FP.BF16.PACK_AB R0, RZ, R5 ;  /* 0x00000005ff00723e */ /* 0x000fe200000010ff */
[----:B------:R-:W-:-:S04]  /*0980*/  IMAD.MOV.U32 R5, RZ, RZ, R9 ;  /* 0x000000ffff057224 */ /* 0x000fc800078e0009 */
[C---:B------:R-:W-:Y:S01]  /*0990*/  IMAD.WIDE R4, R10.reuse, 0x2, R4 ;  /* 0x000000020a047825 */ /* 0x040fe200078e0204 */
[----:B------:R-:W-:-:S04]  /*09a0*/  IADD3 R10, R10, c[0x0][0x0], RZ ;  /* 0x000000000a0a7a10 */ /* 0x000fc80007ffe0ff */
[----:B------:R0:W-:Y:S01]  /*09b0*/  STG.E.U16 [R4.64], R0 ;  /* 0x0000000004007986 */ /* 0x0001e2000c101504 */
[----:B------:R-:W-:-:S13]  /*09c0*/  ISETP.GE.AND P0, PT, R10, c[0x0][0x170], PT ;  /* 0x00005c000a007a0c */ /* 0x000fda0003f06270 */
[----:B0-----:R-:W-:Y:S05]  /*09d0*/  @!P0 BRA `(.L_x_59) ;  /* 0xfffffe5000008947 */ /* 0x001fea000383ffff */
[----:B------:R-:W-:Y:S05]  /*09e0*/  EXIT ;  /* 0x000000000000794d */ /* 0x000fea0003800000 */
.L_x_60:
        /* <DEDUP_REMOVED lines=9> */
.L_x_192:


//--------------------- .text._ZN4vllm24swigluoai_and_mul_kernelIN3c104HalfEXadL_ZNS_17swigluoai_and_mulIS2_EET_RKS4_S6_ffEEEEvPS4_PS5_iff --------------------------
	.section	.text._ZN4vllm24swigluoai_and_mul_kernelIN3c104HalfEXadL_ZNS_17swigluoai_and_mulIS2_EET_RKS4_S6_ffEEEEvPS4_PS5_iff,"ax",@progbits
	.sectioninfo	@"SHI_REGISTERS=24"
	.align	128
        .global         _ZN4vllm24swigluoai_and_mul_kernelIN3c104HalfEXadL_ZNS_17swigluoai_and_mulIS2_EET_RKS4_S6_ffEEEEvPS4_PS5_iff
        .type           _ZN4vllm24swigluoai_and_mul_kernelIN3c104HalfEXadL_ZNS_17swigluoai_and_mulIS2_EET_RKS4_S6_ffEEEEvPS4_PS5_iff,@function
        .size           _ZN4vllm24swigluoai_and_mul_kernelIN3c104HalfEXadL_ZNS_17swigluoai_and_mulIS2_EET_RKS4_S6_ffEEEEvPS4_PS5_iff,(.L_x_193 - _ZN4vllm24swigluoai_and_mul_kernelIN3c104HalfEXadL_ZNS_17swigluoai_and_mulIS2_EET_RKS4_S6_ffEEEEvPS4_PS5_iff)
        .other          _ZN4vllm24swigluoai_and_mul_kernelIN3c104HalfEXadL_ZNS_17swigluoai_and_mulIS2_EET_RKS4_S6_ffEEEEvPS4_PS5_iff,@"STO_CUDA_ENTRY STV_DEFAULT"
_ZN4vllm24swigluoai_and_mul_kernelIN3c104HalfEXadL_ZNS_17swigluoai_and_mulIS2_EET_RKS4_S6_ffEEEEvPS4_PS5_iff:
.text._ZN4vllm24swigluoai_and_mul_kernelIN3c104HalfEXadL_ZNS_17swigluoai_and_mulIS2_EET_RKS4_S6_ffEEEEvPS4_PS5_iff:
        /* <DEDUP_REMOVED lines=24> */
[----:B------:R-:W-:-:S04]  /*0180*/  HFMA2.MMA R5, -RZ, RZ, 0, 0 ;  /* 0x00000000ff057435 */ /* 0x000fc800000001ff */
[----:B------:R-:W-:Y:S02]  /*0190*/  IMAD.X R6, RZ, RZ, R10, P0 ;  /* 0x000000ffff067224 */ /* 0x000fe400000e060a */
.L_x_62:
        /* <DEDUP_REMOVED lines=10> */
[----:B--2---:R-:W-:-:S05]  /*0240*/  HADD2.F32 R10, -RZ, R14.H0_H0 ;  /* 0x2000000eff0a7230 */ /* 0x004fca0000004100 */
[----:B------:R-:W-:-:S05]  /*0250*/  FMNMX.FTZ R10, R10, c[0x0][0x178], PT ;  /* 0x00005e000a0a7a09 */ /* 0x000fca0003810000 */
[----:B------:R-:W-:-:S04]  /*0260*/  FMUL.FTZ R12, R10, c[0x0][0x174] ;  /* 0x00005d000a0c7a20 */ /* 0x000fc80000410000 */
[----:B------:R-:W-:-:S06]  /*0270*/  FMUL.FTZ R14, R12, -1.4426950216293334961 ;  /* 0xbfb8aa3b0c0e7820 */ /* 0x000fcc0000410000 */
[----:B------:R-:W0:Y:S01]  /*0280*/  MUFU.EX2 R14, R14 ;  /* 0x0000000e000e7308 */ /* 0x000e220000000800 */
[----:B---3--:R-:W-:-:S05]  /*0290*/  HADD2.F32 R12, -RZ, R16.H0_H0 ;  /* 0x20000010ff0c7230 */ /* 0x008fca0000004100 */
[----:B------:R-:W-:-:S04]  /*02a0*/  FMNMX.FTZ R12, R12, c[0x0][0x178], PT ;  /* 0x00005e000c0c7a09 */ /* 0x000fc80003810000 */
[----:B------:R-:W-:-:S05]  /*02b0*/  FMNMX.FTZ R12, R12, -c[0x0][0x178], !PT ;  /* 0x80005e000c0c7a09 */ /* 0x000fca0007810000 */
[----:B------:R-:W-:Y:S02]  /*02c0*/  FADD.FTZ R15, R12, 1 ;  /* 0x3f8000000c0f7421 */ /* 0x000fe40000010000 */
[----:B0-----:R-:W-:Y:S02]  /*02d0*/  FADD.FTZ R18, R14, 1 ;  /* 0x3f8000000e127421 */ /* 0x001fe40000010000 */
[----:B------:R-:W-:Y:S01]  /*02e0*/  FMUL.FTZ R15, R10, R15 ;  /* 0x0000000f0a0f7220 */ /* 0x000fe20000410000 */
[----:B------:R-:W-:-:S03]  /*02f0*/  IADD3 R10, P0, R13, R8, RZ ;  /* 0x000000080d0a7210 */ /* 0x000fc60007f1e0ff */
[----:B------:R-:W0:Y:S01]  /*0300*/  MUFU.RCP R18, R18 ;  /* 0x0000001200127308 */ /* 0x000e220000001000 */
[----:B------:R-:W-:Y:S02]  /*0310*/  IADD3.X R11, R11, R9, RZ, P0, !PT ;  /* 0x000000090b0b7210 */ /* 0x000fe400007fe4ff */
[----:B------:R-:W-:-:S05]  /*0320*/  IADD3 R7, P0, R7, c[0x0][0x0], RZ ;  /* 0x0000000007077a10 */ /* 0x000fca0007f1e0ff */
[----:B------:R-:W-:Y:S01]  /*0330*/  IMAD.X R5, RZ, RZ, R5, P0 ;  /* 0x000000ffff057224 */ /* 0x000fe200000e0605 */
[----:B------:R-:W-:-:S04]  /*0340*/  ISETP.GE.U32.AND P0, PT, R7, c[0x0][0x170], PT ;  /* 0x00005c0007007a0c */ /* 0x000fc80003f06070 */
[----:B------:R-:W-:Y:S01]  /*0350*/  ISETP.GE.AND.EX P0, PT, R5, R0, PT, P0 ;  /* 0x000000000500720c */ /* 0x000fe20003f06300 */
[----:B0-----:R-:W-:-:S05]  /*0360*/  FMUL.FTZ R15, R15, R18 ;  /* 0x000000120f0f7220 */ /* 0x001fca0000410000 */
[----:B------:R-:W-:-:S05]  /*0370*/  F2FP.PACK_AB R15, RZ, R15 ;  /* 0x0000000fff0f723e */ /* 0x000fca00000000ff */
[----:B------:R0:W-:Y:S02]  /*0380*/  STG.E.U16 [R10.64], R15 ;  /* 0x0000000f0a007986 */ /* 0x0001e4000c101504 */
[----:B------:R-:W-:Y:S05]  /*0390*/  @!P0 BRA `(.L_x_62) ;  /* 0xfffffe0000008947 */ /* 0x000fea000383ffff */
[----:B------:R-:W-:Y:S05]  /*03a0*/  EXIT ;  /* 0x000000000000794d */ /* 0x000fea0003800000 */
.L_x_61:
        /* <DEDUP_REMOVED lines=9> */
.L_x_65:
[----:B0-----:R-:W-:-:S06]  /*0440*/  IMAD.WIDE R4, R11, 0x10, R2 ;  /* 0x000000100b047825 */ /* 0x001fcc00078e0202 */
[----:B------:R-:W2:Y:S02]  /*0450*/  LDG.E.128.CONSTANT R4, [R4.64] ;  /* 0x0000000404047981 */ /* 0x000ea4000c1e9d00 */
[----:B--2---:R-:W-:Y:S02]  /*0460*/  HADD2.F32 R13, -RZ, R4.H0_H0 ;  /* 0x20000004ff0d7230 */ /* 0x004fe40000004100 */
[----:B------:R-:W-:Y:S02]  /*0470*/  HADD2.F32 R12, -RZ, R5.H0_H0 ;  /* 0x20000005ff0c7230 */ /* 0x000fe40000004100 */
[----:B------:R-:W-:Y:S01]  /*0480*/  HADD2.F32 R15, -RZ, R6.H0_H0 ;  /* 0x20000006ff0f7230 */ /* 0x000fe20000004100 */
[----:B------:R-:W-:Y:S01]  /*0490*/  FMNMX.FTZ R13, R13, c[0x0][0x178], PT ;  /* 0x00005e000d0d7a09 */ /* 0x000fe20003810000 */
[----:B------:R-:W-:Y:S01]  /*04a0*/  HADD2.F32 R18, -RZ, R7.H0_H0 ;  /* 0x20000007ff127230 */ /* 0x000fe20000004100 */
[----:B------:R-:W-:Y:S01]  /*04b0*/  FMNMX.FTZ R12, R12, c[0x0][0x178], PT ;  /* 0x00005e000c0c7a09 */ /* 0x000fe20003810000 */
[----:B------:R-:W-:-:S02]  /*04c0*/  HADD2.F32 R5, -RZ, R5.H1_H1 ;  /* 0x30000005ff057230 */ /* 0x000fc40000004100 */
[----:B------:R-:W-:Y:S01]  /*04d0*/  FMUL.FTZ R14, R13, c[0x0][0x174] ;  /* 0x00005d000d0e7a20 */ /* 0x000fe20000410000 */
[----:B------:R-:W-:Y:S01]  /*04e0*/  HADD2.F32 R19, -RZ, R4.H1_H1 ;  /* 0x30000004ff137230 */ /* 0x000fe20000004100 */
[----:B------:R-:W-:Y:S01]  /*04f0*/  FMUL.FTZ R17, R12, c[0x0][0x174] ;  /* 0x00005d000c117a20 */ /* 0x000fe20000410000 */
[----:B------:R-:W-:Y:S01]  /*0500*/  HADD2.F32 R7, -RZ, R7.H1_H1 ;  /* 0x30000007ff077230 */ /* 0x000fe20000004100 */
[----:B------:R-:W-:Y:S01]  /*0510*/  FMUL.FTZ R16, R14, -1.4426950216293334961 ;  /* 0xbfb8aa3b0e107820 */ /* 0x000fe20000410000 */
[----:B------:R-:W-:Y:S01]  /*0520*/  FMNMX.FTZ R14, R15, c[0x0][0x178], PT ;  /* 0x00005e000f0e7a09 */ /* 0x000fe20003810000 */
[----:B------:R-:W-:Y:S01]  /*0530*/  FMUL.FTZ R20, R17, -1.4426950216293334961 ;  /* 0xbfb8aa3b11147820 */ /* 0x000fe20000410000 */
[----:B------:R-:W-:Y:S01]  /*0540*/  FMNMX.FTZ R15, R18, c[0x0][0x178], PT ;  /* 0x00005e00120f7a09 */ /* 0x000fe20003810000 */
[----:B------:R-:W-:Y:S01]  /*0550*/  HADD2.F32 R6, -RZ, R6.H1_H1 ;  /* 0x30000006ff067230 */ /* 0x000fe20000004100 */
[----:B------:R-:W-:Y:S01]  /*0560*/  FMNMX.FTZ R5, R5, c[0x0][0x178], PT ;  /* 0x00005e0005057a09 */ /* 0x000fe20003810000 */
[----:B------:R-:W-:Y:S01]  /*0570*/  FMUL.FTZ R17, R14, c[0x0][0x174] ;  /* 0x00005d000e117a20 */ /* 0x000fe20000410000 */
[----:B------:R-:W0:Y:S01]  /*0580*/  MUFU.EX2 R16, R16 ;  /* 0x0000001000107308 */ /* 0x000e220000000800 */
[----:B------:R-:W-:-:S02]  /*0590*/  FMNMX.FTZ R19, R19, c[0x0][0x178], PT ;  /* 0x00005e0013137a09 */ /* 0x000fc40003810000 */
[----:B------:R-:W-:Y:S01]  /*05a0*/  FMUL.FTZ R21, R17, -1.4426950216293334961 ;  /* 0xbfb8aa3b11157820 */ /* 0x000fe20000410000 */
[----:B------:R-:W-:Y:S01]  /*05b0*/  FMNMX.FTZ R6, R6, c[0x0][0x178], PT ;  /* 0x00005e0006067a09 */ /* 0x000fe20003810000 */
[----:B------:R-:W-:Y:S01]  /*05c0*/  FMUL.FTZ R17, R15, c[0x0][0x174] ;  /* 0x00005d000f117a20 */ /* 0x000fe20000410000 */
[----:B------:R-:W-:Y:S02]  /*05d0*/  FMNMX.FTZ R19, R19, -c[0x0][0x178], !PT ;  /* 0x80005e0013137a09 */ /* 0x000fe40007810000 */
[----:B------:R-:W1:Y:S01]  /*05e0*/  MUFU.EX2 R20, R20 ;  /* 0x0000001400147308 */ /* 0x000e620000000800 */
[----:B------:R-:W-:-:S07]  /*05f0*/  FMUL.FTZ R18, R17, -1.4426950216293334961 ;  /* 0xbfb8aa3b11127820 */ /* 0x000fce0000410000 */
[----:B------:R-:W2:Y:S01]  /*0600*/  MUFU.EX2 R21, R21 ;  /* 0x0000001500157308 */ /* 0x000ea20000000800 */
[----:B0-----:R-:W-:-:S07]  /*0610*/  FADD.FTZ R17, R16, 1 ;  /* 0x3f80000010117421 */ /* 0x001fce0000010000 */
[----:B------:R-:W0:Y:S01]  /*0620*/  MUFU.EX2 R18, R18 ;  /* 0x0000001200127308 */ /* 0x000e220000000800 */
[----:B-1----:R-:W-:Y:S01]  /*0630*/  FADD.FTZ R16, R20, 1 ;  /* 0x3f80000014107421 */ /* 0x002fe20000010000 */
[----:B------:R-:W-:Y:S02]  /*0640*/  FMNMX.FTZ R20, R7, c[0x0][0x178], PT ;  /* 0x00005e0007147a09 */ /* 0x000fe40003810000 */
[----:B------:R-:W-:Y:S02]  /*0650*/  FMNMX.FTZ R7, R5, -c[0x0][0x178], !PT ;  /* 0x80005e0005077a09 */ /* 0x000fe40007810000 */
[----:B------:R-:W-:Y:S01]  /*0660*/  FMNMX.FTZ R20, R20, -c[0x0][0x178], !PT ;  /* 0x80005e0014147a09 */ /* 0x000fe20007810000 */
[----:B--2---:R-:W-:Y:S01]  /*0670*/  FADD.FTZ R4, R21, 1 ;  /* 0x3f80000015047421 */ /* 0x004fe20000010000 */
[----:B------:R-:W1:Y:S01]  /*0680*/  MUFU.RCP R17, R17 ;  /* 0x0000001100117308 */ /* 0x000e620000001000 */
[----:B------:R-:W-:Y:S02]  /*0690*/  FADD.FTZ R7, R7, 1 ;  /* 0x3f80000007077421 */ /* 0x000fe40000010000 */
[----:B------:R-:W-:-:S02]  /*06a0*/  FADD.FTZ R20, R20, 1 ;  /* 0x3f80000014147421 */ /* 0x000fc40000010000 */
[----:B------:R-:W-:Y:S02]  /*06b0*/  FMUL.FTZ R7, R12, R7 ;  /* 0x000000070c077220 */ /* 0x000fe40000410000 */
[----:B0-----:R-:W-:Y:S01]  /*06c0*/  FADD.FTZ R21, R18, 1 ;  /* 0x3f80000012157421 */ /* 0x001fe20000010000 */
[----:B------:R-:W0:Y:S01]  /*06d0*/  MUFU.RCP R16, R16 ;  /* 0x0000001000107308 */ /* 0x000e220000001000 */
[----:B------:R-:W-:Y:S01]  /*06e0*/  FMNMX.FTZ R18, R6, -c[0x0][0x178], !PT ;  /* 0x80005e0006127a09 */ /* 0x000fe20007810000 */
[----:B------:R-:W-:Y:S02]  /*06f0*/  FADD.FTZ R6, R19, 1 ;  /* 0x3f80000013067421 */ /* 0x000fe40000010000 */
[----:B------:R-:W-:Y:S02]  /*0700*/  FMUL.FTZ R20, R15, R20 ;  /* 0x000000140f147220 */ /* 0x000fe40000410000 */
[----:B------:R-:W-:Y:S02]  /*0710*/  FADD.FTZ R19, R18, 1 ;  /* 0x3f80000012137421 */ /* 0x000fe40000010000 */
[----:B------:R-:W2:Y:S01]  /*0720*/  MUFU.RCP R4, R4 ;  /* 0x0000000400047308 */ /* 0x000ea20000001000 */
[----:B------:R-:W-:-:S02]  /*0730*/  FMUL.FTZ R6, R13, R6 ;  /* 0x000000060d067220 */ /* 0x000fc40000410000 */
[----:B------:R-:W-:Y:S02]  /*0740*/  FMUL.FTZ R19, R14, R19 ;  /* 0x000000130e137220 */ /* 0x000fe40000410000 */
[----:B-1----:R-:W-:-:S03]  /*0750*/  FMUL.FTZ R6, R6, R17 ;  /* 0x0000001106067220 */ /* 0x002fc60000410000 */
[----:B------:R-:W1:Y:S01]  /*0760*/  MUFU.RCP R5, R21 ;  /* 0x0000001500057308 */ /* 0x000e620000001000 */
[----:B0-----:R-:W-:-:S05]  /*0770*/  FMUL.FTZ R7, R7, R16 ;  /* 0x0000001007077220 */ /* 0x001fca0000410000 */
[----:B------:R-:W-:Y:S01]  /*0780*/  F2FP.PACK_AB R6, R7, R6 ;  /* 0x000000060706723e */ /* 0x000fe200000000ff */
[----:B--2---:R-:W-:Y:S02]  /*0790*/  FMUL.FTZ R19, R19, R4 ;  /* 0x0000000413137220 */ /* 0x004fe40000410000 */
[----:B-1----:R-:W-:Y:S02]  /*07a0*/  FMUL.FTZ R20, R20, R5 ;  /* 0x0000000514147220 */ /* 0x002fe40000410000 */
[C---:B------:R-:W-:Y:S01]  /*07b0*/  IMAD.WIDE R4, R11.reuse, 0x8, R8 ;  /* 0x000000080b047825 */ /* 0x040fe200078e0208 */
[----:B------:R-:W-:Y:S02]  /*07c0*/  IADD3 R11, R11, c[0x0][0x0], RZ ;  /* 0x000000000b0b7a10 */ /* 0x000fe40007ffe0ff */
[----:B------:R-:W-:Y:S02]  /*07d0*/  F2FP.PACK_AB R7, R20, R19 ;  /* 0x000000131407723e */ /* 0x000fe400000000ff */
[----:B------:R-:W-:-:S03]  /*07e0*/  ISETP.GE.AND P0, PT, R11, R0, PT ;  /* 0x000000000b00720c */ /* 0x000fc60003f06270 */
[----:B------:R0:W-:Y:S10]  /*07f0*/  STG.E.64 [R4.64], R6 ;  /* 0x0000000604007986 */ /* 0x0001f4000c101b04 */
[----:B------:R-:W-:Y:S05]  /*0800*/  @!P0 BRA `(.L_x_65) ;  /* 0xfffffc3000008947 */ /* 0x000fea000383ffff */
.L_x_64:
[----:B------:R-:W-:Y:S05]  /*0810*/  BSYNC B0 ;  /* 0x0000000000007941 */ /* 0x000fea0003800000 */
.L_x_63:
[----:B------:R-:W-:Y:S05]  /*0820*/  @P1 EXIT ;  /* 0x000000000000194d */ /* 0x000fea0003800000 */
.L_x_66:
[----:B0-----:R-:W-:Y:S01]  /*0830*/  SHF.L.U32 R7, R10, 0x1, RZ ;  /* 0x000000010a077819 */ /* 0x001fe200000006ff */
[----:B------:R-:W-:-:S02]  /*0840*/  IMAD.MOV.U32 R4, RZ, RZ, R2 ;  /* 0x000000ffff047224 */ /* 0x000fc400078e0002 */
[----:B------:R-:W-:-:S04]  /*0850*/  IMAD.MOV.U32 R5, RZ, RZ, R3 ;  /* 0x000000ffff057224 */ /* 0x000fc800078e0003 */
[----:B------:R-:W-:-:S05]  /*0860*/  IMAD.WIDE R4, R7, 0x2, R4 ;  /* 0x0000000207047825 */ /* 0x000fca00078e0204 */
[----:B------:R0:W2:Y:S04]  /*0870*/  LDG.E.U16.CONSTANT R0, [R4.64] ;  /* 0x0000000404007981 */ /* 0x0000a8000c1e9500 */
[----:B------:R0:W3:Y:S02]  /*0880*/  LDG.E.U16.CONSTANT R6, [R4.64+0x2] ;  /* 0x0000020404067981 */ /* 0x0000e4000c1e9500 */
[----:B0-----:R-:W-:Y:S01]  /*0890*/  MOV R4, R8 ;  /* 0x0000000800047202 */ /* 0x001fe20000000f00 */
[----:B--2---:R-:W-:Y:S02]  /*08a0*/  HADD2.F32 R0, -RZ, R0.H0_H0 ;  /* 0x20000000ff007230 */ /* 0x004fe40000004100 */
[----:B---3--:R-:W-:-:S03]  /*08b0*/  HADD2.F32 R6, -RZ, R6.H0_H0 ;  /* 0x20000006ff067230 */ /* 0x008fc60000004100 */
[----:B------:R-:W-:Y:S02]  /*08c0*/  FMNMX.FTZ R0, R0, c[0x0][0x178], PT ;  /* 0x00005e0000007a09 */ /* 0x000fe40003810000 */
[----:B------:R-:W-:-:S03]  /*08d0*/  FMNMX.FTZ R6, R6, c[0x0][0x178], PT ;  /* 0x00005e0006067a09 */ /* 0x000fc60003810000 */
[----:B------:R-:W-:Y:S01]  /*08e0*/  FMUL.FTZ R7, R0, c[0x0][0x174] ;  /* 0x00005d0000077a20 */ /* 0x000fe20000410000 */
[----:B------:R-:W-:-:S03]  /*08f0*/  FMNMX.FTZ R6, R6, -c[0x0][0x178], !PT ;  /* 0x80005e0006067a09 */ /* 0x000fc60007810000 */
[----:B------:R-:W-:Y:S02]  /*0900*/  FMUL.FTZ R7, R7, -1.4426950216293334961 ;  /* 0xbfb8aa3b07077820 */ /* 0x000fe40000410000 */
[----:B------:R-:W-:-:S04]  /*0910*/  FADD.FTZ R5, R6, 1 ;  /* 0x3f80000006057421 */ /* 0x000fc80000010000 */
[----:B------:R-:W0:Y:S01]  /*0920*/  MUFU.EX2 R7, R7 ;  /* 0x0000000700077308 */ /* 0x000e220000000800 */
[----:B------:R-:W-:Y:S02]  /*0930*/  FMUL.FTZ R5, R0, R5 ;  /* 0x0000000500057220 */ /* 0x000fe40000410000 */
[----:B0-----:R-:W-:-:S05]  /*0940*/  FADD.FTZ R11, R7, 1 ;  /* 0x3f800000070b7421 */ /* 0x001fca0000010000 */
[----:B------:R-:W0:Y:S02]  /*0950*/  MUFU.RCP R12, R11 ;  /* 0x0000000b000c7308 */ /* 0x000e240000001000 */
[----:B0-----:R-:W-:-:S05]  /*0960*/  FMUL.FTZ R5, R5, R12 ;  /* 0x0000000c05057220 */ /* 0x001fca0000410000 */
[----:B------:R-:W-:Y:S01]  /*0970*/  F2FP.PACK_AB R0, RZ, R5 ;  /* 0x00000005ff00723e */ /* 0x000fe200000000ff */
[----:B------:R-:W-:-:S04]  /*0980*/  IMAD.MOV.U32 R5, RZ, RZ, R9 ;  /* 0x000000ffff057224 */ /* 0x000fc800078e0009 */
[C---:B------:R-:W-:Y:S01]  /*0990*/  IMAD.WIDE R4, R10.reuse, 0x2, R4 ;  /* 0x000000020a047825 */ /* 0x040fe200078e0204 */
[----:B------:R-:W-:-:S04]  /*09a0*/  IADD3 R10, R10, c[0x0][0x0], RZ ;  /* 0x000000000a0a7a10 */ /* 0x000fc80007ffe0ff */
[----:B------:R0:W-:Y:S01]  /*09b0*/  STG.E.U16 [R4.64], R0 ;  /* 0x0000000004007986 */ /* 0x0001e2000c101504 */
[----:B------:R-:W-:-:S13]  /*09c0*/  ISETP.GE.AND P0, PT, R10, c[0x0][0x170], PT ;  /* 0x00005c000a007a0c */ /* 0x000fda0003f06270 */
[----:B0-----:R-:W-:Y:S05]  /*09d0*/  @!P0 BRA `(.L_x_66) ;  /* 0xfffffe5000008947 */ /* 0x001fea000383ffff */
[----:B------:R-:W-:Y:S05]  /*09e0*/  EXIT ;  /* 0x000000000000794d */ /* 0x000fea0003800000 */
.L_x_67:
        /* <DEDUP_REMOVED lines=9> */
.L_x_193:


//--------------------- .text._ZN4vllm24swigluoai_and_mul_kernelIfXadL_ZNS_17swigluoai_and_mulIfEET_RKS2_S4_ffEEEEvPS2_PS3_iff --------------------------
	.section	.text._ZN4vllm24swigluoai_and_mul_kernelIfXadL_ZNS_17swigluoai_and_mulIfEET_RKS2_S4_ffEEEEvPS2_PS3_iff,"ax",@progbits
	.sectioninfo	@"SHI_REGISTERS=20"
	.align	128
        .global         _ZN4vllm24swigluoai_and_mul_kernelIfXadL_ZNS_17swigluoai_and_mulIfEET_RKS2_S4_ffEEEEvPS2_PS3_iff
        .type           _ZN4vllm24swigluoai_and_mul_kernelIfXadL_ZNS_17swigluoai_and_mulIfEET_RKS2_S4_ffEEEEvPS2_PS3_iff,@function
        .size           _ZN4vllm24swigluoai_and_mul_kernelIfXadL_ZNS_17swigluoai_and_mulIfEET_RKS2_S4_ffEEEEvPS2_PS3_iff,(.L_x_194 - _ZN4vllm24swigluoai_and_mul_kernelIfXadL_ZNS_17swigluoai_and_mulIfEET_RKS2_S4_ffEEEEvPS2_PS3_iff)
        .other          _ZN4vllm24swigluoai_and_mul_kernelIfXadL_ZNS_17swigluoai_and_mulIfEET_RKS2_S4_ffEEEEvPS2_PS3_iff,@"STO_CUDA_ENTRY STV_DEFAULT"
_ZN4vllm24swigluoai_and_mul_kernelIfXadL_ZNS_17swigluoai_and_mulIfEET_RKS2_S4_ffEEEEvPS2_PS3_iff:
.text._ZN4vllm24swigluoai_and_mul_kernelIfXadL_ZNS_17swigluoai_and_mulIfEET_RKS2_S4_ffEEEEvPS2_PS3_iff:
[----:B------:R-:W-:Y:S02]  /*0000*/  IMAD.MOV.U32 R1, RZ, RZ, c[0x0][0x28] ;  /* 0x00000a00ff017624 */ /* 0x000fe400078e00ff */
[----:B------:R-:W0:Y:S01]  /*0010*/  S2R R3, SR_CTAID.X ;  /* 0x0000000000037919 */ /* 0x000e220000002500 */
[----:B------:R-:W-:Y:S01]  /*0020*/  IMAD.MOV.U32 R7, RZ, RZ, c[0x0][0x170] ;  /* 0x00005c00ff077624 */ /* 0x000fe200078e00ff */
[----:B------:R-:W-:-:S04]  /*0030*/  ULDC.64 UR4, c[0x0][0x118] ;  /* 0x0000460000047ab9 */ /* 0x000fc80000000a00 */
[----:B------:R-:W-:Y:S02]  /*0040*/  SHF.R.S32.HI R0, RZ, 0x1f, R7 ;  /* 0x0000001fff007819 */ /* 0x000fe40000011407 */
[----:B------:R-:W-:Y:S01]  /*0050*/  ISETP.GT.AND P3, PT, R7, 0x1, PT ;  /* 0x000000010700780c */ /* 0x000fe20003f64270 */
[----:B0-----:R-:W-:-:S04]  /*0060*/  IMAD.WIDE.U32 R8, R3, c[0x0][0x170], RZ ;  /* 0x00005c0003087a25 */ /* 0x001fc800078e00ff */
[----:B------:R-:W-:Y:S01]  /*0070*/  IMAD R11, R0, R3, RZ ;  /* 0x00000003000b7224 */ /* 0x000fe200078e02ff */
[C---:B------:R-:W-:Y:S02]  /*0080*/  LEA R2, P1, R8.reuse, c[0x0][0x168], 0x3 ;  /* 0x00005a0008027a11 */ /* 0x040fe400078218ff */
[----:B------:R-:W-:Y:S01]  /*0090*/  LEA R4, P2, R8, c[0x0][0x160], 0x2 ;  /* 0x0000580008047a11 */ /* 0x000fe200078410ff */
        /* <DEDUP_REMOVED lines=12> */
[C---:B------:R-:W-:Y:S01]  /*0160*/  LEA R6, P0, R8.reuse, 0x1, 0x1 ;  /* 0x0000000108067811 */ /* 0x040fe200078008ff */
[----:B------:R-:W-:Y:S02]  /*0170*/  IMAD.MOV.U32 R9, RZ, RZ, R7 ;  /* 0x000000ffff097224 */ /* 0x000fe400078e0007 */
[----:B------:R-:W-:Y:S01]  /*0180*/  IMAD.MOV.U32 R7, RZ, RZ, RZ ;  /* 0x000000ffff077224 */ /* 0x000fe200078e00ff */
[----:B------:R-:W-:Y:S02]  /*0190*/  LEA.HI.X R8, R8, RZ, R11, 0x1, P0 ;  /* 0x000000ff08087211 */ /* 0x000fe400000f0c0b */
.L_x_69:
[----:B0-----:R-:W-:-:S04]  /*01a0*/  LEA R10, P0, R9, R2, 0x3 ;  /* 0x00000002090a7211 */ /* 0x001fc800078018ff */
[----:B------:R-:W-:-:S05]  /*01b0*/  LEA.HI.X R11, R9, R3, R7, 0x3, P0 ;  /* 0x00000003090b7211 */ /* 0x000fca00000f1c07 */
[----:B------:R-:W2:Y:S01]  /*01c0*/  LDG.E.CONSTANT R10, [R10.64] ;  /* 0x000000040a0a7981 */ /* 0x000ea2000c1e9900 */
[----:B------:R-:W-:-:S04]  /*01d0*/  LEA R13, P0, R9, R6, 0x1 ;  /* 0x00000006090d7211 */ /* 0x000fc800078008ff */
[----:B------:R-:W-:Y:S02]  /*01e0*/  LEA.HI.X R14, R9, R8, R7, 0x1, P0 ;  /* 0x00000008090e7211 */ /* 0x000fe400000f0c07 */
[----:B------:R-:W-:-:S04]  /*01f0*/  LEA R12, P0, R13, c[0x0][0x168], 0x2 ;  /* 0x00005a000d0c7a11 */ /* 0x000fc800078010ff */
[----:B------:R-:W-:-:S05]  /*0200*/  LEA.HI.X R13, R13, c[0x0][0x16c], R14, 0x2, P0 ;  /* 0x00005b000d0d7a11 */ /* 0x000fca00000f140e */
[----:B------:R-:W3:Y:S01]  /*0210*/  LDG.E.CONSTANT R12, [R12.64] ;  /* 0x000000040c0c7981 */ /* 0x000ee2000c1e9900 */
[----:B--2---:R-:W-:-:S05]  /*0220*/  FMNMX.FTZ R14, R10, c[0x0][0x178], PT ;  /* 0x00005e000a0e7a09 */ /* 0x004fca0003810000 */
[----:B------:R-:W-:-:S04]  /*0230*/  FMUL.FTZ R15, R14, c[0x0][0x174] ;  /* 0x00005d000e0f7a20 */ /* 0x000fc80000410000 */
[----:B------:R-:W-:-:S06]  /*0240*/  FMUL.FTZ R15, R15, -1.4426950216293334961 ;  /* 0xbfb8aa3b0f0f7820 */ /* 0x000fcc0000410000 */
[----:B------:R-:W0:Y:S01]  /*0250*/  MUFU.EX2 R15, R15 ;  /* 0x0000000f000f7308 */ /* 0x000e220000000800 */
[----:B---3--:R-:W-:-:S04]  /*0260*/  FMNMX.FTZ R10, R12, c[0x0][0x178], PT ;  /* 0x00005e000c0a7a09 */ /* 0x008fc80003810000 */
[----:B------:R-:W-:-:S05]  /*0270*/  FMNMX.FTZ R10, R10, -c[0x0][0x178], !PT ;  /* 0x80005e000a0a7a09 */ /* 0x000fca0007810000 */
[----:B------:R-:W-:Y:S01]  /*0280*/  FADD.FTZ R11, R10, 1 ;  /* 0x3f8000000a0b7421 */ /* 0x000fe20000010000 */
[----:B------:R-:W-:-:S03]  /*0290*/  LEA R10, P0, R9, R4, 0x2 ;  /* 0x00000004090a7211 */ /* 0x000fc600078010ff */
[----:B------:R-:W-:Y:S01]  /*02a0*/  FMUL.FTZ R14, R14, R11 ;  /* 0x0000000b0e0e7220 */ /* 0x000fe20000410000 */
[----:B------:R-:W-:Y:S01]  /*02b0*/  LEA.HI.X R11, R9, R5, R7, 0x2, P0 ;  /* 0x00000005090b7211 */ /* 0x000fe200000f1407 */
[----:B0-----:R-:W-:Y:S01]  /*02c0*/  FADD.FTZ R16, R15, 1 ;  /* 0x3f8000000f107421 */ /* 0x001fe20000010000 */
[----:B------:R-:W-:-:S03]  /*02d0*/  IADD3 R9, P0, R9, c[0x0][0x0], RZ ;  /* 0x0000000009097a10 */ /* 0x000fc60007f1e0ff */
[----:B------:R-:W0:Y:S02]  /*02e0*/  MUFU.RCP R17, R16 ;  /* 0x0000001000117308 */ /* 0x000e240000001000 */
[----:B------:R-:W-:Y:S01]  /*02f0*/  IMAD.X R7, RZ, RZ, R7, P0 ;  /* 0x000000ffff077224 */ /* 0x000fe200000e0607 */
[----:B------:R-:W-:-:S04]  /*0300*/  ISETP.GE.U32.AND P0, PT, R9, c[0x0][0x170], PT ;  /* 0x00005c0009007a0c */ /* 0x000fc80003f06070 */
[----:B------:R-:W-:Y:S01]  /*0310*/  ISETP.GE.AND.EX P0, PT, R7, R0, PT, P0 ;  /* 0x000000000700720c */ /* 0x000fe20003f06300 */
[----:B0-----:R-:W-:-:S05]  /*0320*/  FMUL.FTZ R13, R14, R17 ;  /* 0x000000110e0d7220 */ /* 0x001fca0000410000 */
[----:B------:R0:W-:Y:S07]  /*0330*/  STG.E [R10.64], R13 ;  /* 0x0000000d0a007986 */ /* 0x0001ee000c101904 */
[----:B------:R-:W-:Y:S05]  /*0340*/  @!P0 BRA `(.L_x_69) ;  /* 0xfffffe5000008947 */ /* 0x000fea000383ffff */
[----:B------:R-:W-:Y:S05]  /*0350*/  EXIT ;  /* 0x000000000000794d */ /* 0x000fea0003800000 */
.L_x_68:
[----:B------:R-:W0:Y:S01]  /*0360*/  S2R R9, SR_TID.X ;  /* 0x0000000000097919 */ /* 0x000e220000002100 */
[----:B------:R-:W-:Y:S01]  /*0370*/  SHF.R.U32.HI R0, RZ, 0x1, R7 ;  /* 0x00000001ff007819 */ /* 0x000fe20000011607 */
[----:B------:R-:W-:Y:S01]  /*0380*/  BSSY B0, `(.L_x_70) ;  /* 0x0000024000007945 */ /* 0x000fe20003800000 */
[----:B------:R-:W-:-:S02]  /*0390*/  LOP3.LUT R6, R7, 0xfffffffe, RZ, 0xc0, !PT ;  /* 0xfffffffe07067812 */ /* 0x000fc400078ec0ff */
[----:B0-----:R-:W-:-:S03]  /*03a0*/  ISETP.GE.AND P0, PT, R9, R0, PT ;  /* 0x000000000900720c */ /* 0x001fc60003f06270 */
[----:B------:R-:W-:-:S05]  /*03b0*/  IMAD.IADD R6, R6, 0x1, R9 ;  /* 0x0000000106067824 */ /* 0x000fca00078e0209 */
[----:B------:R-:W-:-:S05]  /*03c0*/  ISETP.GE.AND P1, PT, R6, c[0x0][0x170], PT ;  /* 0x00005c0006007a0c */ /* 0x000fca0003f26270 */
[----:B------:R-:W-:Y:S05]  /*03d0*/  @P0 BRA `(.L_x_71) ;  /* 0x000001e000000947 */ /* 0x000fea0003800000 */
[----:B------:R-:W-:-:S04]  /*03e0*/  IMAD.MOV.U32 R7, RZ, RZ, R9 ;  /* 0x000000ffff077224 */ /* 0x000fc800078e0009 */
.L_x_72:
[----:B0-----:R-:W-:-:S06]  /*03f0*/  IMAD.WIDE R8, R7, 0x10, R2 ;  /* 0x0000001007087825 */ /* 0x001fcc00078e0202 */
[----:B------:R-:W2:Y:S02]  /*0400*/  LDG.E.128.CONSTANT R8, [R8.64] ;  /* 0x0000000408087981 */ /* 0x000ea4000c1e9d00 */
[----:B--2---:R-:W-:Y:S02]  /*0410*/  FMNMX.FTZ R13, R10, c[0x0][0x178], PT ;  /* 0x00005e000a0d7a09 */ /* 0x004fe40003810000 */
[----:B------:R-:W-:Y:S02]  /*0420*/  FMNMX.FTZ R10, R8, c[0x0][0x178], PT ;  /* 0x00005e00080a7a09 */ /* 0x000fe40003810000 */
[----:B------:R-:W-:Y:S01]  /*0430*/  FMNMX.FTZ R8, R11, c[0x0][0x178], PT ;  /* 0x00005e000b087a09 */ /* 0x000fe20003810000 */
[----:B------:R-:W-:Y:S01]  /*0440*/  FMUL.FTZ R12, R13, c[0x0][0x174] ;  /* 0x00005d000d0c7a20 */ /* 0x000fe20000410000 */
[----:B------:R-:W-:Y:S02]  /*0450*/  FMNMX.FTZ R9, R9, c[0x0][0x178], PT ;  /* 0x00005e0009097a09 */ /* 0x000fe40003810000 */
[----:B------:R-:W-:Y:S01]  /*0460*/  FMNMX.FTZ R8, R8, -c[0x0][0x178], !PT ;  /* 0x80005e0008087a09 */ /* 0x000fe20007810000 */
[----:B------:R-:W-:Y:S01]  /*0470*/  FMUL.FTZ R14, R12, -1.4426950216293334961 ;  /* 0xbfb8aa3b0c0e7820 */ /* 0x000fe20000410000 */
[----:B------:R-:W-:Y:S01]  /*0480*/  FMNMX.FTZ R9, R9, -c[0x0][0x178], !PT ;  /* 0x80005e0009097a09 */ /* 0x000fe20007810000 */
[----:B------:R-:W-:-:S02]  /*0490*/  FMUL.FTZ R12, R10, c[0x0][0x174] ;  /* 0x00005d000a0c7a20 */ /* 0x000fc40000410000 */
[----:B------:R-:W-:Y:S02]  /*04a0*/  FADD.FTZ R8, R8, 1 ;  /* 0x3f80000008087421 */ /* 0x000fe40000010000 */
[----:B------:R-:W-:Y:S01]  /*04b0*/  FMUL.FTZ R12, R12, -1.4426950216293334961 ;  /* 0xbfb8aa3b0c0c7820 */ /* 0x000fe20000410000 */
[----:B------:R-:W0:Y:S01]  /*04c0*/  MUFU.EX2 R14, R14 ;  /* 0x0000000e000e7308 */ /* 0x000e220000000800 */
[----:B------:R-:W-:Y:S02]  /*04d0*/  FADD.FTZ R9, R9, 1 ;  /* 0x3f80000009097421 */ /* 0x000fe40000010000 */
[----:B------:R-:W-:Y:S02]  /*04e0*/  FMUL.FTZ R8, R13, R8 ;  /* 0x000000080d087220 */ /* 0x000fe40000410000 */
[----:B------:R-:W-:-:S03]  /*04f0*/  FMUL.FTZ R10, R10, R9 ;  /* 0x000000090a0a7220 */ /* 0x000fc60000410000 */
[----:B------:R-:W1:Y:S01]  /*0500*/  MUFU.EX2 R12, R12 ;  /* 0x0000000c000c7308 */ /* 0x000e620000000800 */
[----:B0-----:R-:W-:-:S07]  /*0510*/  FADD.FTZ R15, R14, 1 ;  /* 0x3f8000000e0f7421 */ /* 0x001fce0000010000 */
[----:B------:R-:W0:Y:S01]  /*0520*/  MUFU.RCP R15, R15 ;  /* 0x0000000f000f7308 */ /* 0x000e220000001000 */
[----:B-1----:R-:W-:-:S07]  /*0530*/  FADD.FTZ R11, R12, 1 ;  /* 0x3f8000000c0b7421 */ /* 0x002fce0000010000 */
[----:B------:R-:W1:Y:S01]  /*0540*/  MUFU.RCP R11, R11 ;  /* 0x0000000b000b7308 */ /* 0x000e620000001000 */
[----:B0-----:R-:W-:Y:S02]  /*0550*/  FMUL.FTZ R13, R8, R15 ;  /* 0x0000000f080d7220 */ /* 0x001fe40000410000 */
[C---:B------:R-:W-:Y:S01]  /*0560*/  IMAD.WIDE R8, R7.reuse, 0x8, R4 ;  /* 0x0000000807087825 */ /* 0x040fe200078e0204 */
[----:B------:R-:W-:-:S04]  /*0570*/  IADD3 R7, R7, c[0x0][0x0], RZ ;  /* 0x0000000007077a10 */ /* 0x000fc80007ffe0ff */
[----:B------:R-:W-:Y:S01]  /*0580*/  ISETP.GE.AND P0, PT, R7, R0, PT ;  /* 0x000000000700720c */ /* 0x000fe20003f06270 */
[----:B-1----:R-:W-:-:S05]  /*0590*/  FMUL.FTZ R12, R10, R11 ;  /* 0x0000000b0a0c7220 */ /* 0x002fca0000410000 */
[----:B------:R0:W-:Y:S07]  /*05a0*/  STG.E.64 [R8.64], R12 ;  /* 0x0000000c08007986 */ /* 0x0001ee000c101b04 */
[----:B------:R-:W-:Y:S05]  /*05b0*/  @!P0 BRA `(.L_x_72) ;  /* 0xfffffe3000008947 */ /* 0x000fea000383ffff */
.L_x_71:
[----:B------:R-:W-:Y:S05]  /*05c0*/  BSYNC B0 ;  /* 0x0000000000007941 */ /* 0x000fea0003800000 */
.L_x_70:
[----:B------:R-:W-:Y:S05]  /*05d0*/  @P1 EXIT ;  /* 0x000000000000194d */ /* 0x000fea0003800000 */
[----:B0-----:R-:W-:-:S04]  /*05e0*/  IMAD.MOV.U32 R9, RZ, RZ, R6 ;  /* 0x000000ffff097224 */ /* 0x001fc800078e0006 */
.L_x_73:
[----:B0-----:R-:W-:Y:S02]  /*05f0*/  IMAD.SHL.U32 R11, R9, 0x2, RZ ;  /* 0x00000002090b7824 */ /* 0x001fe400078e00ff */
[----:B------:R-:W-:Y:S02]  /*0600*/  IMAD.MOV.U32 R6, RZ, RZ, R2 ;  /* 0x000000ffff067224 */ /* 0x000fe400078e0002 */
[----:B------:R-:W-:-:S04]  /*0610*/  IMAD.MOV.U32 R7, RZ, RZ, R3 ;  /* 0x000000ffff077224 */ /* 0x000fc800078e0003 */
[----:B------:R-:W-:-:S05]  /*0620*/  IMAD.WIDE R6, R11, 0x4, R6 ;  /* 0x000000040b067825 */ /* 0x000fca00078e0206 */
[----:B------:R0:W2:Y:S04]  /*0630*/  LDG.E.CONSTANT R0, [R6.64] ;  /* 0x0000000406007981 */ /* 0x0000a8000c1e9900 */
[----:B------:R0:W3:Y:S02]  /*0640*/  LDG.E.CONSTANT R8, [R6.64+0x4] ;  /* 0x0000040406087981 */ /* 0x0000e4000c1e9900 */
[----:B0-----:R-:W-:Y:S02]  /*0650*/  IMAD.MOV.U32 R6, RZ, RZ, R4 ;  /* 0x000000ffff067224 */ /* 0x001fe400078e0004 */
[----:B------:R-:W-:-:S04]  /*0660*/  IMAD.MOV.U32 R7, RZ, RZ, R5 ;  /* 0x000000ffff077224 */ /* 0x000fc800078e0005 */
[C---:B------:R-:W-:Y:S01]  /*0670*/  IMAD.WIDE R6, R9.reuse, 0x4, R6 ;  /* 0x0000000409067825 */ /* 0x040fe200078e0206 */
[----:B------:R-:W-:-:S04]  /*0680*/  IADD3 R9, R9, c[0x0][0x0], RZ ;  /* 0x0000000009097a10 */ /* 0x000fc80007ffe0ff */
[----:B------:R-:W-:Y:S02]  /*0690*/  ISETP.GE.AND P0, PT, R9, c[0x0][0x170], PT ;  /* 0x00005c0009007a0c */ /* 0x000fe40003f06270 */
[----:B--2---:R-:W-:Y:S02]  /*06a0*/  FMNMX.FTZ R0, R0, c[0x0][0x178], PT ;  /* 0x00005e0000007a09 */ /* 0x004fe40003810000 */
[----:B---3--:R-:W-:-:S03]  /*06b0*/  FMNMX.FTZ R8, R8, c[0x0][0x178], PT ;  /* 0x00005e0008087a09 */ /* 0x008fc60003810000 */
[----:B------:R-:W-:Y:S01]  /*06c0*/  FMUL.FTZ R10, R0, c[0x0][0x174] ;  /* 0x00005d00000a7a20 */ /* 0x000fe20000410000 */
[----:B------:R-:W-:-:S03]  /*06d0*/  FMNMX.FTZ R8, R8, -c[0x0][0x178], !PT ;  /* 0x80005e0008087a09 */ /* 0x000fc60007810000 */
[----:B------:R-:W-:Y:S02]  /*06e0*/  FMUL.FTZ R10, R10, -1.4426950216293334961 ;  /* 0xbfb8aa3b0a0a7820 */ /* 0x000fe40000410000 */
[----:B------:R-:W-:-:S04]  /*06f0*/  FADD.FTZ R11, R8, 1 ;  /* 0x3f800000080b7421 */ /* 0x000fc80000010000 */
[----:B------:R-:W0:Y:S01]  /*0700*/  MUFU.EX2 R10, R10 ;  /* 0x0000000a000a7308 */ /* 0x000e220000000800 */
[----:B------:R-:W-:Y:S02]  /*0710*/  FMUL.FTZ R11, R0, R11 ;  /* 0x0000000b000b7220 */ /* 0x000fe40000410000 */
[----:B0-----:R-:W-:-:S06]  /*0720*/  FADD.FTZ R12, R10, 1 ;  /* 0x3f8000000a0c7421 */ /* 0x001fcc0000010000 */
[----:B------:R-:W0:Y:S02]  /*0730*/  MUFU.RCP R12, R12 ;  /* 0x0000000c000c7308 */ /* 0x000e240000001000 */
[----:B0-----:R-:W-:-:S05]  /*0740*/  FMUL.FTZ R11, R11, R12 ;  /* 0x0000000c0b0b7220 */ /* 0x001fca0000410000 */
[----:B------:R0:W-:Y:S01]  /*0750*/  STG.E [R6.64], R11 ;  /* 0x0000000b06007986 */ /* 0x0001e2000c101904 */
[----:B------:R-:W-:Y:S05]  /*0760*/  @!P0 BRA `(.L_x_73) ;  /* 0xfffffe8000008947 */ /* 0x000fea000383ffff */
[----:B------:R-:W-:Y:S05]  /*0770*/  EXIT ;  /* 0x000000000000794d */ /* 0x000fea0003800000 */
.L_x_74:
        /* <DEDUP_REMOVED lines=16> */
.L_x_194:


//--------------------- .text._ZN4vllm29act_and_mul_kernel_with_paramIN3c108BFloat16E14__nv_bfloat162XadL_ZNS_14fatrelu_kernelIS2_EET_RKS5_fEEXadL_ZNS_21packed_fatrelu_kernelIS3_EES5_S7_fEELb0ELb0EEEvPS5_PS6_if --------------------------
	.section	.text._ZN4vllm29act_and_mul_kernel_with_paramIN3c108BFloat16E14__nv_bfloat162XadL_ZNS_14fatrelu_kernelIS2_EET_RKS5_fEEXadL_ZNS_21packed_fatrelu_kernelIS3_EES5_S7_fEELb0ELb0EEEvPS5_PS6_if,"ax",@progbits
	.sectioninfo	@"SHI_REGISTERS=16"
	.align	128
        .global         _ZN4vllm29act_and_mul_kernel_with_paramIN3c108BFloat16E14__nv_bfloat162XadL_ZNS_14fatrelu_kernelIS2_EET_RKS5_fEEXadL_ZNS_21packed_fatrelu_kernelIS3_EES5_S7_fEELb0ELb0EEEvPS5_PS6_if
        .type           _ZN4vllm29act_and_mul_kernel_with_paramIN3c108BFloat16E14__nv_bfloat162XadL_ZNS_14fatrelu_kernelIS2_EET_RKS5_fEEXadL_ZNS_21packed_fatrelu_kernelIS3_EES5_S7_fEELb0ELb0EEEvPS5_PS6_if,@function
        .size           _ZN4vllm29act_and_mul_kernel_with_paramIN3c108BFloat16E14__nv_bfloat162XadL_ZNS_14fatrelu_kernelIS2_EET_RKS5_fEEXadL_ZNS_21packed_fatrelu_kernelIS3_EES5_S7_fEELb0ELb0EEEvPS5_PS6_if,(.L_x_195 - _ZN4vllm29act_and_mul_kernel_with_paramIN3c108BFloat16E14__nv_bfloat162XadL_ZNS_14fatrelu_kernelIS2_EET_RKS5_fEEXadL_ZNS_21packed_fatrelu_kernelIS3_EES5_S7_fEELb0ELb0EEEvPS5_PS6_if)
        .other          _ZN4vllm29act_and_mul_kernel_with_paramIN3c108BFloat16E14__nv_bfloat162XadL_ZNS_14fatrelu_kernelIS2_EET_RKS5_fEEXadL_ZNS_21packed_fatrelu_kernelIS3_EES5_S7_fEELb0ELb0EEEvPS5_PS6_if,@"STO_CUDA_ENTRY STV_DEFAULT"
_ZN4vllm29act_and_mul_kernel_with_paramIN3c108BFloat16E14__nv_bfloat162XadL_ZNS_14fatrelu_kernelIS2_EET_RKS5_fEEXadL_ZNS_21packed_fatrelu_kernelIS3_EES5_S7_fEELb0ELb0EEEvPS5_PS6_if:
.text._ZN4vllm29act_and_mul_kernel_with_paramIN3c108BFloat16E14__nv_bfloat162XadL_ZNS_14fatrelu_kernelIS2_EET_RKS5_fEEXadL_ZNS_21packed_fatrelu_kernelIS3_EES5_S7_fEELb0ELb0EEEvPS5_PS6_if:
[----:B------:R-:W-:Y:S02]  /*0000*/  IMAD.MOV.U32 R1, RZ, RZ, c[0x0][0x28] ;  /* 0x00000a00ff017624 */ /* 0x000fe400078e00ff */
[----:B------:R-:W0:Y:S01]  /*0010*/  S2R R0, SR_TID.X ;  /* 0x0000000000007919 */ /* 0x000e220000002100 */
[----:B------:R-:W-:-:S05]  /*0020*/  IMAD.MOV.U32 R12, RZ, RZ, c[0x0][0x170] ;  /* 0x00005c00ff0c7624 */ /* 0x000fca00078e00ff */
[----:B------:R-:W-:Y:S02]  /*0030*/  SHF.R.S32.HI R7, RZ, 0x1f, R12 ;  /* 0x0000001fff077819 */ /* 0x000fe4000001140c */
[----:B0-----:R-:W-:-:S04]  /*0040*/  ISETP.GE.U32.AND P0, PT, R0, c[0x0][0x170], PT ;  /* 0x00005c0000007a0c */ /* 0x001fc80003f06070 */
[----:B------:R-:W-:-:S13]  /*0050*/  ISETP.GE.AND.EX P0, PT, RZ, R7, PT, P0 ;  /* 0x00000007ff00720c */ /* 0x000fda0003f06300 */
[----:B------:R-:W-:Y:S05]  /*0060*/  @P0 EXIT ;  /* 0x000000000000094d */ /* 0x000fea0003800000 */
[----:B------:R-:W0:Y:S01]  /*0070*/  S2R R2, SR_CTAID.X ;  /* 0x0000000000027919 */ /* 0x000e220000002500 */
[----:B------:R-:W-:Y:S01]  /*0080*/  IMAD.MOV.U32 R13, RZ, RZ, R0 ;  /* 0x000000ffff0d7224 */ /* 0x000fe200078e0000 */
[----:B------:R-:W-:Y:S01]  /*0090*/  SHF.L.U64.HI R11, R12, 0x1, R7 ;  /* 0x000000010c0b7819 */ /* 0x000fe20000010207 */
[----:B------:R-:W-:Y:S01]  /*00a0*/  IMAD.MOV.U32 R10, RZ, RZ, RZ ;  /* 0x000000ffff0a7224 */ /* 0x000fe200078e00ff */
[----:B------:R-:W-:Y:S01]  /*00b0*/  ULDC.64 UR4, c[0x0][0x118] ;  /* 0x0000460000047ab9 */ /* 0x000fe20000000a00 */
[----:B0-----:R-:W-:-:S05]  /*00c0*/  IMAD R0, R2, c[0x0][0x170], RZ ;  /* 0x00005c0002007a24 */ /* 0x001fca00078e02ff */
.L_x_75:
[----:B------:R-:W-:-:S05]  /*00d0*/  LEA R3, P0, R0, R13, 0x1 ;  /* 0x0000000d00037211 */ /* 0x000fca00078008ff */
[----:B------:R-:W-:Y:S01]  /*00e0*/  IMAD.X R4, RZ, RZ, R10, P0 ;  /* 0x000000ffff047224 */ /* 0x000fe200000e060a */
[----:B------:R-:W-:-:S04]  /*00f0*/  LEA R2, P0, R3, c[0x0][0x168], 0x1 ;  /* 0x00005a0003027a11 */ /* 0x000fc800078008ff */
[----:B------:R-:W-:-:S05]  /*0100*/  LEA.HI.X R3, R3, c[0x0][0x16c], R4, 0x1, P0 ;  /* 0x00005b0003037a11 */ /* 0x000fca00000f0c04 */
[----:B------:R-:W2:Y:S01]  /*0110*/  LDG.E.U16.CONSTANT R6, [R2.64] ;  /* 0x0000000402067981 */ /* 0x000ea2000c1e9500 */
[----:B------:R-:W-:-:S05]  /*0120*/  LEA R4, P0, R12, R2, 0x1 ;  /* 0x000000020c047211 */ /* 0x000fca00078008ff */
[----:B------:R-:W-:-:S05]  /*0130*/  IMAD.X R5, R11, 0x1, R3, P0 ;  /* 0x000000010b057824 */ /* 0x000fca00000e0603 */
[----:B------:R-:W3:Y:S01]  /*0140*/  LDG.E.U16.CONSTANT R4, [R4.64] ;  /* 0x0000000404047981 */ /* 0x000ee2000c1e9500 */
[----:B--2---:R-:W-:-:S04]  /*0150*/  PRMT R6, RZ, 0x5410, R6 ;  /* 0x00005410ff067816 */ /* 0x004fc80000000006 */
[----:B------:R-:W-:-:S04]  /*0160*/  FSETP.GT.FTZ.AND P0, PT, R6, c[0x0][0x174], PT ;  /* 0x00005d0006007a0b */ /* 0x000fc80003f14000 */
[----:B------:R-:W-:Y:S02]  /*0170*/  FSEL R6, R6, RZ, P0 ;  /* 0x000000ff06067208 */ /* 0x000fe40000000000 */
[----:B------:R-:W-:Y:S02]  /*0180*/  IADD3 R8, P0, R0, R13, RZ ;  /* 0x0000000d00087210 */ /* 0x000fe40007f1e0ff */
[----:B------:R-:W-:Y:S02]  /*0190*/  F2FP.BF16.PACK_AB R6, RZ, R6 ;  /* 0x00000006ff06723e */ /* 0x000fe400000010ff */
[----:B---3--:R-:W-:Y:S01]  /*01a0*/  PRMT R3, RZ, 0x5410, R4 ;  /* 0x00005410ff037816 */ /* 0x008fe20000000004 */
[----:B------:R-:W-:Y:S01]  /*01b0*/  IMAD.X R9, RZ, RZ, R10, P0 ;  /* 0x000000ffff097224 */ /* 0x000fe200000e060a */
[----:B------:R-:W-:Y:S02]  /*01c0*/  PRMT R6, RZ, 0x5410, R6 ;  /* 0x00005410ff067816 */ /* 0x000fe40000000006 */
[----:B------:R-:W-:-:S03]  /*01d0*/  LEA R2, P0, R8, c[0x0][0x160], 0x1 ;  /* 0x0000580008027a11 */ /* 0x000fc600078008ff */
[----:B------:R-:W-:-:S05]  /*01e0*/  FMUL.FTZ R3, R6, R3 ;  /* 0x0000000306037220 */ /* 0x000fca0000410000 */
[----:B------:R-:W-:Y:S02]  /*01f0*/  F2FP.BF16.PACK_AB R4, RZ, R3 ;  /* 0x00000003ff04723e */ /* 0x000fe400000010ff */
[----:B------:R-:W-:Y:S02]  /*0200*/  LEA.HI.X R3, R8, c[0x0][0x164], R9, 0x1, P0 ;  /* 0x0000590008037a11 */ /* 0x000fe400000f0c09 */
[----:B------:R-:W-:-:S03]  /*0210*/  IADD3 R13, P0, R13, c[0x0][0x0], RZ ;  /* 0x000000000d0d7a10 */ /* 0x000fc60007f1e0ff */
[----:B------:R0:W-:Y:S02]  /*0220*/  STG.E.U16 [R2.64], R4 ;  /* 0x0000000402007986 */ /* 0x0001e4000c101504 */
[----:B------:R-:W-:Y:S01]  /*0230*/  IMAD.X R10, RZ, RZ, R10, P0 ;  /* 0x000000ffff0a7224 */ /* 0x000fe200000e060a */
[----:B------:R-:W-:-:S04]  /*0240*/  ISETP.GE.U32.AND P0, PT, R13, c[0x0][0x170], PT ;  /* 0x00005c000d007a0c */ /* 0x000fc80003f06070 */
[----:B------:R-:W-:-:S13]  /*0250*/  ISETP.GE.AND.EX P0, PT, R10, R7, PT, P0 ;  /* 0x000000070a00720c */ /* 0x000fda0003f06300 */
[----:B0-----:R-:W-:Y:S05]  /*0260*/  @!P0 BRA `(.L_x_75) ;  /* 0xfffffe6000008947 */ /* 0x001fea000383ffff */
[----:B------:R-:W-:Y:S05]  /*0270*/  EXIT ;  /* 0x000000000000794d */ /* 0x000fea0003800000 */
.L_x_76:
        /* <DEDUP_REMOVED lines=16> */
.L_x_195:


//--------------------- .text._ZN4vllm29act_and_mul_kernel_with_paramIN3c104HalfE7__half2XadL_ZNS_14fatrelu_kernelIS2_EET_RKS5_fEEXadL_ZNS_21packed_fatrelu_kernelIS3_EES5_S7_fEELb0ELb0EEEvPS5_PS6_if --------------------------
	.section	.text._ZN4vllm29act_and_mul_kernel_with_paramIN3c104HalfE7__half2XadL_ZNS_14fatrelu_kernelIS2_EET_RKS5_fEEXadL_ZNS_21packed_fatrelu_kernelIS3_EES5_S7_fEELb0ELb0EEEvPS5_PS6_if,"ax",@progbits
	.sectioninfo	@"SHI_REGISTERS=20"
	.align	128
        .global         _ZN4vllm29act_and_mul_kernel_with_paramIN3c104HalfE7__half2XadL_ZNS_14fatrelu_kernelIS2_EET_RKS5_fEEXadL_ZNS_21packed_fatrelu_kernelIS3_EES5_S7_fEELb0ELb0EEEvPS5_PS6_if
        .type           _ZN4vllm29act_and_mul_kernel_with_paramIN3c104HalfE7__half2XadL_ZNS_14fatrelu_kernelIS2_EET_RKS5_fEEXadL_ZNS_21packed_fatrelu_kernelIS3_EES5_S7_fEELb0ELb0EEEvPS5_PS6_if,@function
        .size           _ZN4vllm29act_and_mul_kernel_with_paramIN3c104HalfE7__half2XadL_ZNS_14fatrelu_kernelIS2_EET_RKS5_fEEXadL_ZNS_21packed_fatrelu_kernelIS3_EES5_S7_fEELb0ELb0EEEvPS5_PS6_if,(.L_x_196 - _ZN4vllm29act_and_mul_kernel_with_paramIN3c104HalfE7__half2XadL_ZNS_14fatrelu_kernelIS2_EET_RKS5_fEEXadL_ZNS_21packed_fatrelu_kernelIS3_EES5_S7_fEELb0ELb0EEEvPS5_PS6_if)
        .other          _ZN4vllm29act_and_mul_kernel_with_paramIN3c104HalfE7__half2XadL_ZNS_14fatrelu_kernelIS2_EET_RKS5_fEEXadL_ZNS_21packed_fatrelu_kernelIS3_EES5_S7_fEELb0ELb0EEEvPS5_PS6_if,@"STO_CUDA_ENTRY STV_DEFAULT"
_ZN4vllm29act_and_mul_kernel_with_paramIN3c104HalfE7__half2XadL_ZNS_14fatrelu_kernelIS2_EET_RKS5_fEEXadL_ZNS_21packed_fatrelu_kernelIS3_EES5_S7_fEELb0ELb0EEEvPS5_PS6_if:
.text._ZN4vllm29act_and_mul_kernel_with_paramIN3c104HalfE7__half2XadL_ZNS_14fatrelu_kernelIS2_EET_RKS5_fEEXadL_ZNS_21packed_fatrelu_kernelIS3_EES5_S7_fEELb0ELb0EEEvPS5_PS6_if:
        /* <DEDUP_REMOVED lines=13> */
.L_x_77:
        /* <DEDUP_REMOVED lines=8> */
[----:B--2---:R-:W-:-:S05]  /*0150*/  HADD2.F32 R6, -RZ, R6.H0_H0 ;  /* 0x20000006ff067230 */ /* 0x004fca0000004100 */
[----:B------:R-:W-:-:S04]  /*0160*/  FSETP.GT.FTZ.AND P0, PT, R6, c[0x0][0x174], PT ;  /* 0x00005d0006007a0b */ /* 0x000fc80003f14000 */
[----:B------:R-:W-:Y:S02]  /*0170*/  FSEL R6, R6, RZ, P0 ;  /* 0x000000ff06067208 */ /* 0x000fe40000000000 */
[----:B------:R-:W-:Y:S01]  /*0180*/  IADD3 R9, P0, R0, R13, RZ ;  /* 0x0000000d00097210 */ /* 0x000fe20007f1e0ff */
[----:B---3--:R-:W-:Y:S01]  /*0190*/  HADD2.F32 R7, -RZ, R4.H0_H0 ;  /* 0x20000004ff077230 */ /* 0x008fe20000004100 */
[----:B------:R-:W-:-:S03]  /*01a0*/  F2FP.PACK_AB R6, RZ, R6 ;  /* 0x00000006ff06723e */ /* 0x000fc600000000ff */
[----:B------:R-:W-:Y:S01]  /*01b0*/  IMAD.X R10, RZ, RZ, R15, P0 ;  /* 0x000000ffff0a7224 */ /* 0x000fe200000e060f */
[----:B------:R-:W-:Y:S01]  /*01c0*/  LEA R2, P0, R9, c[0x0][0x160], 0x1 ;  /* 0x0000580009027a11 */ /* 0x000fe200078008ff */
[----:B------:R-:W-:-:S03]  /*01d0*/  HADD2.F32 R6, -RZ, R6.H0_H0 ;  /* 0x20000006ff067230 */ /* 0x000fc60000004100 */
[----:B------:R-:W-:Y:S02]  /*01e0*/  LEA.HI.X R3, R9, c[0x0][0x164], R10, 0x1, P0 ;  /* 0x0000590009037a11 */ /* 0x000fe400000f0c0a */
[----:B------:R-:W-:Y:S01]  /*01f0*/  FMUL.FTZ R6, R6, R7 ;  /* 0x0000000706067220 */ /* 0x000fe20000410000 */
[----:B------:R-:W-:-:S04]  /*0200*/  IADD3 R13, P0, R13, c[0x0][0x0], RZ ;  /* 0x000000000d0d7a10 */ /* 0x000fc80007f1e0ff */
[----:B------:R-:W-:Y:S01]  /*0210*/  F2FP.PACK_AB R6, RZ, R6 ;  /* 0x00000006ff06723e */ /* 0x000fe200000000ff */
[----:B------:R-:W-:Y:S01]  /*0220*/  IMAD.X R15, RZ, RZ, R15, P0 ;  /* 0x000000ffff0f7224 */ /* 0x000fe200000e060f */
[----:B------:R-:W-:-:S03]  /*0230*/  ISETP.GE.U32.AND P0, PT, R13, c[0x0][0x170], PT ;  /* 0x00005c000d007a0c */ /* 0x000fc60003f06070 */
[----:B------:R0:W-:Y:S01]  /*0240*/  STG.E.U16 [R2.64], R6 ;  /* 0x0000000602007986 */ /* 0x0001e2000c101504 */
[----:B------:R-:W-:-:S13]  /*0250*/  ISETP.GE.AND.EX P0, PT, R15, R8, PT, P0 ;  /* 0x000000080f00720c */ /* 0x000fda0003f06300 */
[----:B0-----:R-:W-:Y:S05]  /*0260*/  @!P0 BRA `(.L_x_77) ;  /* 0xfffffe6000008947 */ /* 0x001fea000383ffff */
[----:B------:R-:W-:Y:S05]  /*0270*/  EXIT ;  /* 0x000000000000794d */ /* 0x000fea0003800000 */
.L_x_78:
        /* <DEDUP_REMOVED lines=16> */
.L_x_196:


//--------------------- .text._ZN4vllm29act_and_mul_kernel_with_paramIf6float2XadL_ZNS_14fatrelu_kernelIfEET_RKS3_fEEXadL_ZNS_21packed_fatrelu_kernelIS1_EES3_S5_fEELb0ELb0EEEvPS3_PS4_if --------------------------
	.section	.text._ZN4vllm29act_and_mul_kernel_with_paramIf6float2XadL_ZNS_14fatrelu_kernelIfEET_RKS3_fEEXadL_ZNS_21packed_fatrelu_kernelIS1_EES3_S5_fEELb0ELb0EEEvPS3_PS4_if,"ax",@progbits
	.sectioninfo	@"SHI_REGISTERS=20"
	.align	128
        .global         _ZN4vllm29act_and_mul_kernel_with_paramIf6float2XadL_ZNS_14fatrelu_kernelIfEET_RKS3_fEEXadL_ZNS_21packed_fatrelu_kernelIS1_EES3_S5_fEELb0ELb0EEEvPS3_PS4_if
        .type           _ZN4vllm29act_and_mul_kernel_with_paramIf6float2XadL_ZNS_14fatrelu_kernelIfEET_RKS3_fEEXadL_ZNS_21packed_fatrelu_kernelIS1_EES3_S5_fEELb0ELb0EEEvPS3_PS4_if,@function
        .size           _ZN4vllm29act_and_mul_kernel_with_paramIf6float2XadL_ZNS_14fatrelu_kernelIfEET_RKS3_fEEXadL_ZNS_21packed_fatrelu_kernelIS1_EES3_S5_fEELb0ELb0EEEvPS3_PS4_if,(.L_x_197 - _ZN4vllm29act_and_mul_kernel_with_paramIf6float2XadL_ZNS_14fatrelu_kernelIfEET_RKS3_fEEXadL_ZNS_21packed_fatrelu_kernelIS1_EES3_S5_fEELb0ELb0EEEvPS3_PS4_if)
        .other          _ZN4vllm29act_and_mul_kernel_with_paramIf6float2XadL_ZNS_14fatrelu_kernelIfEET_RKS3_fEEXadL_ZNS_21packed_fatrelu_kernelIS1_EES3_S5_fEELb0ELb0EEEvPS3_PS4_if,@"STO_CUDA_ENTRY STV_DEFAULT"
_ZN4vllm29act_and_mul_kernel_with_paramIf6float2XadL_ZNS_14fatrelu_kernelIfEET_RKS3_fEEXadL_ZNS_21packed_fatrelu_kernelIS1_EES3_S5_fEELb0ELb0EEEvPS3_PS4_if:
.text._ZN4vllm29act_and_mul_kernel_with_paramIf6float2XadL_ZNS_14fatrelu_kernelIfEET_RKS3_fEEXadL_ZNS_21packed_fatrelu_kernelIS1_EES3_S5_fEELb0ELb0EEEvPS3_PS4_if:
        /* <DEDUP_REMOVED lines=13> */
.L_x_79:
[----:B------:R-:W-:-:S05]  /*00d0*/  LEA R3, P0, R0, R13, 0x1 ;  /* 0x0000000d00037211 */ /* 0x000fca00078008ff */
[----:B------:R-:W-:Y:S01]  /*00e0*/  IMAD.X R4, RZ, RZ, R15, P0 ;  /* 0x000000ffff047224 */ /* 0x000fe200000e060f */
[----:B------:R-:W-:-:S04]  /*00f0*/  LEA R2, P0, R3, c[0x0][0x168], 0x2 ;  /* 0x00005a0003027a11 */ /* 0x000fc800078010ff */
[----:B------:R-:W-:Y:S02]  /*0100*/  LEA.HI.X R3, R3, c[0x0][0x16c], R4, 0x2, P0 ;  /* 0x00005b0003037a11 */ /* 0x000fe400000f1404 */
[----:B------:R-:W-:-:S03]  /*0110*/  LEA R4, P0, R17, R2, 0x2 ;  /* 0x0000000211047211 */ /* 0x000fc600078010ff */
[----:B------:R-:W2:Y:S02]  /*0120*/  LDG.E.CONSTANT R2, [R2.64] ;  /* 0x0000000402027981 */ /* 0x000ea4000c1e9900 */
[----:B------:R-:W-:-:S05]  /*0130*/  IMAD.X R5, R11, 0x1, R3, P0 ;  /* 0x000000010b057824 */ /* 0x000fca00000e0603 */
[----:B------:R-:W3:Y:S01]  /*0140*/  LDG.E.CONSTANT R4, [R4.64] ;  /* 0x0000000404047981 */ /* 0x000ee2000c1e9900 */
[----:B------:R-:W-:-:S05]  /*0150*/  IADD3 R7, P1, R0, R13, RZ ;  /* 0x0000000d00077210 */ /* 0x000fca0007f3e0ff */
[----:B------:R-:W-:Y:S01]  /*0160*/  IMAD.X R10, RZ, RZ, R15, P1 ;  /* 0x000000ffff0a7224 */ /* 0x000fe200008e060f */
[----:B------:R-:W-:-:S04]  /*0170*/  LEA R6, P1, R7, c[0x0][0x160], 0x2 ;  /* 0x0000580007067a11 */ /* 0x000fc800078210ff */
[----:B------:R-:W-:Y:S02]  /*0180*/  LEA.HI.X R7, R7, c[0x0][0x164], R10, 0x2, P1 ;  /* 0x0000590007077a11 */ /* 0x000fe400008f140a */
[----:B--2---:R-:W-:-:S04]  /*0190*/  FSETP.GT.FTZ.AND P0, PT, R2, c[0x0][0x174], PT ;  /* 0x00005d0002007a0b */ /* 0x004fc80003f14000 */
[----:B------:R-:W-:Y:S02]  /*01a0*/  FSEL R9, R2, RZ, P0 ;  /* 0x000000ff02097208 */ /* 0x000fe40000000000 */
[----:B------:R-:W-:-:S03]  /*01b0*/  IADD3 R13, P0, R13, c[0x0][0x0], RZ ;  /* 0x000000000d0d7a10 */ /* 0x000fc60007f1e0ff */
[----:B---3--:R-:W-:Y:S02]  /*01c0*/  FMUL.FTZ R9, R4, R9 ;  /* 0x0000000904097220 */ /* 0x008fe40000410000 */
[----:B------:R-:W-:Y:S01]  /*01d0*/  IMAD.X R15, RZ, RZ, R15, P0 ;  /* 0x000000ffff0f7224 */ /* 0x000fe200000e060f */
[----:B------:R-:W-:Y:S02]  /*01e0*/  ISETP.GE.U32.AND P0, PT, R13, c[0x0][0x170], PT ;  /* 0x00005c000d007a0c */ /* 0x000fe40003f06070 */
[----:B------:R0:W-:Y:S02]  /*01f0*/  STG.E [R6.64], R9 ;  /* 0x0000000906007986 */ /* 0x0001e4000c101904 */
[----:B------:R-:W-:-:S13]  /*0200*/  ISETP.GE.AND.EX P0, PT, R15, R8, PT, P0 ;  /* 0x000000080f00720c */ /* 0x000fda0003f06300 */
[----:B0-----:R-:W-:Y:S05]  /*0210*/  @!P0 BRA `(.L_x_79) ;  /* 0xfffffeb000008947 */ /* 0x001fea000383ffff */
[----:B------:R-:W-:Y:S05]  /*0220*/  EXIT ;  /* 0x000000000000794d */ /* 0x000fea0003800000 */
.L_x_80:
        /* <DEDUP_REMOVED lines=13> */
.L_x_197:


//--------------------- .text._ZN4vllm29act_and_mul_kernel_with_paramIN3c108BFloat16E14__nv_bfloat162XadL_ZNS_14fatrelu_kernelIS2_EET_RKS5_fEEXadL_ZNS_21packed_fatrelu_kernelIS3_EES5_S7_fEELb1ELb0EEEvPS5_PS6_if --------------------------
	.section	.text._ZN4vllm29act_and_mul_kernel_with_paramIN3c108BFloat16E14__nv_bfloat162XadL_ZNS_14fatrelu_kernelIS2_EET_RKS5_fEEXadL_ZNS_21packed_fatrelu_kernelIS3_EES5_S7_fEELb1ELb0EEEvPS5_PS6_if,"ax",@progbits
	.sectioninfo	@"SHI_REGISTERS=24"
	.align	128
        .global         _ZN4vllm29act_and_mul_kernel_with_paramIN3c108BFloat16E14__nv_bfloat162XadL_ZNS_14fatrelu_kernelIS2_EET_RKS5_fEEXadL_ZNS_21packed_fatrelu_kernelIS3_EES5_S7_fEELb1ELb0EEEvPS5_PS6_if
        .type           _ZN4vllm29act_and_mul_kernel_with_paramIN3c108BFloat16E14__nv_bfloat162XadL_ZNS_14fatrelu_kernelIS2_EET_RKS5_fEEXadL_ZNS_21packed_fatrelu_kernelIS3_EES5_S7_fEELb1ELb0EEEvPS5_PS6_if,@function
        .size           _ZN4vllm29act_and_mul_kernel_with_paramIN3c108BFloat16E14__nv_bfloat162XadL_ZNS_14fatrelu_kernelIS2_EET_RKS5_fEEXadL_ZNS_21packed_fatrelu_kernelIS3_EES5_S7_fEELb1ELb0EEEvPS5_PS6_if,(.L_x_198 - _ZN4vllm29act_and_mul_kernel_with_paramIN3c108BFloat16E14__nv_bfloat162XadL_ZNS_14fatrelu_kernelIS2_EET_RKS5_fEEXadL_ZNS_21packed_fatrelu_kernelIS3_EES5_S7_fEELb1ELb0EEEvPS5_PS6_if)
        .other          _ZN4vllm29act_and_mul_kernel_with_paramIN3c108BFloat16E14__nv_bfloat162XadL_ZNS_14fatrelu_kernelIS2_EET_RKS5_fEEXadL_ZNS_21packed_fatrelu_kernelIS3_EES5_S7_fEELb1ELb0EEEvPS5_PS6_if,@"STO_CUDA_ENTRY STV_DEFAULT"
_ZN4vllm29act_and_mul_kernel_with_paramIN3c108BFloat16E14__nv_bfloat162XadL_ZNS_14fatrelu_kernelIS2_EET_RKS5_fEEXadL_ZNS_21packed_fatrelu_kernelIS3_EES5_S7_fEELb1ELb0EEEvPS5_PS6_if:
.text._ZN4vllm29act_and_mul_kernel_with_paramIN3c108BFloat16E14__nv_bfloat162XadL_ZNS_14fatrelu_kernelIS2_EET_RKS5_fEEXadL_ZNS_21packed_fatrelu_kernelIS3_EES5_S7_fEELb1ELb0EEEvPS5_PS6_if:
[----:B------:R-:W-:Y:S02]  /*0000*/  IMAD.MOV.U32 R1, RZ, RZ, c[0x0][0x28] ;  /* 0x00000a00ff017624 */ /* 0x000fe400078e00ff */
[----:B------:R-:W0:Y:S01]  /*0010*/  S2R R17, SR_TID.X ;  /* 0x0000000000117919 */ /* 0x000e220000002100 */
[----:B------:R-:W-:-:S05]  /*0020*/  IMAD.MOV.U32 R13, RZ, RZ, c[0x0][0x170] ;  /* 0x00005c00ff0d7624 */ /* 0x000fca00078e00ff */
[----:B------:R-:W-:-:S04]  /*0030*/  SHF.R.S32.HI R0, RZ, 0x1f, R13 ;  /* 0x0000001fff007819 */ /* 0x000fc8000001140d */
[----:B------:R-:W-:-:S04]  /*0040*/  LEA.HI R0, R0, c[0x0][0x170], RZ, 0x3 ;  /* 0x00005c0000007a11 */ /* 0x000fc800078f18ff */
[----:B------:R-:W-:-:S04]  /*0050*/  SHF.R.S32.HI R0, RZ, 0x3, R0 ;  /* 0x00000003ff007819 */ /* 0x000fc80000011400 */
[----:B0-----:R-:W-:-:S13]  /*0060*/  ISETP.GE.AND P0, PT, R17, R0, PT ;  /* 0x000000001100720c */ /* 0x001fda0003f06270 */
[----:B------:R-:W-:Y:S05]  /*0070*/  @P0 EXIT ;  /* 0x000000000000094d */ /* 0x000fea0003800000 */
[----:B------:R-:W0:Y:S01]  /*0080*/  S2R R14, SR_CTAID.X ;  /* 0x00000000000e7919 */ /* 0x000e220000002500 */
[----:B------:R-:W-:Y:S01]  /*0090*/  IMAD.MOV.U32 R15, RZ, RZ, 0x2 ;  /* 0x00000002ff0f7424 */ /* 0x000fe200078e00ff */
[----:B------:R-:W-:Y:S01]  /*00a0*/  ULDC.64 UR4, c[0x0][0x118] ;  /* 0x0000460000047ab9 */ /* 0x000fe20000000a00 */
[----:B0-----:R-:W-:-:S04]  /*00b0*/  IMAD R14, R14, c[0x0][0x170], RZ ;  /* 0x00005c000e0e7a24 */ /* 0x001fc800078e02ff */
[----:B------:R-:W-:-:S04]  /*00c0*/  IMAD.SHL.U32 R2, R14, 0x2, RZ ;  /* 0x000000020e027824 */ /* 0x000fc800078e00ff */
[----:B------:R-:W-:-:S04]  /*00d0*/  IMAD.WIDE.U32 R2, R2, R15, c[0x0][0x168] ;  /* 0x00005a0002027625 */ /* 0x000fc800078e000f */
[----:B------:R-:W-:-:S04]  /*00e0*/  IMAD.WIDE.U32 R14, R14, R15, c[0x0][0x160] ;  /* 0x000058000e0e7625 */ /* 0x000fc800078e000f */
[----:B------:R-:W-:-:S04]  /*00f0*/  IMAD.WIDE R12, R13, 0x2, R2 ;  /* 0x000000020d0c7825 */ /* 0x000fc800078e0202 */
.L_x_81:
[----:B0-----:R-:W-:-:S06]  /*0100*/  IMAD.WIDE R4, R17, 0x10, R2 ;  /* 0x0000001011047825 */ /* 0x001fcc00078e0202 */
[----:B------:R-:W2:Y:S01]  /*0110*/  LDG.E.128.CONSTANT R4, [R4.64] ;  /* 0x0000000404047981 */ /* 0x000ea2000c1e9d00 */
[----:B------:R-:W-:-:S06]  /*0120*/  IMAD.WIDE R8, R17, 0x10, R12 ;  /* 0x0000001011087825 */ /* 0x000fcc00078e020c */
[----:B------:R-:W3:Y:S01]  /*0130*/  LDG.E.128.CONSTANT R8, [R8.64] ;  /* 0x0000000408087981 */ /* 0x000ee2000c1e9d00 */
[--C-:B--2---:R-:W-:Y:S02]  /*0140*/  PRMT R16, RZ, 0x5410, R4.reuse ;  /* 0x00005410ff107816 */ /* 0x104fe40000000004 */
[--C-:B------:R-:W-:Y:S02]  /*0150*/  PRMT R21, RZ, 0x5410, R7.reuse ;  /* 0x00005410ff157816 */ /* 0x100fe40000000007 */
[----:B------:R-:W-:Y:S02]  /*0160*/  FSETP.GT.FTZ.AND P6, PT, R16, c[0x0][0x174], PT ;  /* 0x00005d0010007a0b */ /* 0x000fe40003fd4000 */
[----:B------:R-:W-:Y:S02]  /*0170*/  PRMT R4, RZ, 0x7610, R4 ;  /* 0x00007610ff047816 */ /* 0x000fe40000000004 */
[----:B------:R-:W-:Y:S02]  /*0180*/  PRMT R20, RZ, 0x5410, R6 ;  /* 0x00005410ff147816 */ /* 0x000fe40000000006 */
[----:B------:R-:W-:-:S02]  /*0190*/  PRMT R7, RZ, 0x7610, R7 ;  /* 0x00007610ff077816 */ /* 0x000fc40000000007 */
[--C-:B------:R-:W-:Y:S02]  /*01a0*/  PRMT R18, RZ, 0x5410, R5.reuse ;  /* 0x00005410ff127816 */ /* 0x100fe40000000005 */
[----:B------:R-:W-:Y:S02]  /*01b0*/  PRMT R19, RZ, 0x7610, R5 ;  /* 0x00007610ff137816 */ /* 0x000fe40000000005 */
[----:B------:R-:W-:Y:S02]  /*01c0*/  PRMT R6, RZ, 0x7610, R6 ;  /* 0x00007610ff067816 */ /* 0x000fe40000000006 */
[----:B------:R-:W-:Y:S02]  /*01d0*/  FSEL R5, R16, RZ, P6 ;  /* 0x000000ff10057208 */ /* 0x000fe40003000000 */
[----:B------:R-:W-:Y:S02]  /*01e0*/  FSETP.GT.FTZ.AND P0, PT, R4, c[0x0][0x174], PT ;  /* 0x00005d0004007a0b */ /* 0x000fe40003f14000 */
[----:B------:R-:W-:-:S02]  /*01f0*/  FSETP.GT.FTZ.AND P6, PT, R7, c[0x0][0x174], PT ;  /* 0x00005d0007007a0b */ /* 0x000fc40003fd4000 */
[----:B------:R-:W-:Y:S02]  /*0200*/  FSETP.GT.FTZ.AND P5, PT, R18, c[0x0][0x174], PT ;  /* 0x00005d0012007a0b */ /* 0x000fe40003fb4000 */
[----:B------:R-:W-:Y:S02]  /*0210*/  FSETP.GT.FTZ.AND P1, PT, R19, c[0x0][0x174], PT ;  /* 0x00005d0013007a0b */ /* 0x000fe40003f34000 */
[----:B------:R-:W-:Y:S02]  /*0220*/  FSETP.GT.FTZ.AND P4, PT, R20, c[0x0][0x174], PT ;  /* 0x00005d0014007a0b */ /* 0x000fe40003f94000 */
[----:B------:R-:W-:Y:S02]  /*0230*/  FSETP.GT.FTZ.AND P2, PT, R6, c[0x0][0x174], PT ;  /* 0x00005d0006007a0b */ /* 0x000fe40003f54000 */
[----:B------:R-:W-:Y:S02]  /*0240*/  FSETP.GT.FTZ.AND P3, PT, R21, c[0x0][0x174], PT ;  /* 0x00005d0015007a0b */ /* 0x000fe40003f74000 */
[----:B------:R-:W-:-:S02]  /*0250*/  FSEL R16, R7, RZ, P6 ;  /* 0x000000ff07107208 */ /* 0x000fc40003000000 */
[----:B------:R-:W-:Y:S02]  /*0260*/  FSEL R4, R4, RZ, P0 ;  /* 0x000000ff04047208 */ /* 0x000fe40000000000 */
[----:B------:R-:W-:Y:S02]  /*0270*/  FSEL R18, R18, RZ, P5 ;  /* 0x000000ff12127208 */ /* 0x000fe40002800000 */
[----:B------:R-:W-:Y:S02]  /*0280*/  FSEL R20, R20, RZ, P4 ;  /* 0x000000ff14147208 */ /* 0x000fe40002000000 */
[----:B------:R-:W-:Y:S02]  /*0290*/  FSEL R21, R21, RZ, P3 ;  /* 0x000000ff15157208 */ /* 0x000fe40001800000 */
[----:B------:R-:W-:Y:S02]  /*02a0*/  FSEL R7, R6, RZ, P2 ;  /* 0x000000ff06077208 */ /* 0x000fe40001000000 */
[----:B------:R-:W-:-:S02]  /*02b0*/  FSEL R19, R19, RZ, P1 ;  /* 0x000000ff13137208 */ /* 0x000fc40000800000 */
[----:B------:R-:W-:Y:S02]  /*02c0*/  F2FP.BF16.PACK_AB R4, R4, R5 ;  /* 0x000000050404723e */ /* 0x000fe400000010ff */
[----:B------:R-:W-:Y:S02]  /*02d0*/  F2FP.BF16.PACK_AB R16, R16, R21 ;  /* 0x000000151010723e */ /* 0x000fe400000010ff */
[----:B------:R-:W-:Y:S01]  /*02e0*/  F2FP.BF16.PACK_AB R7, R7, R20 ;  /* 0x000000140707723e */ /* 0x000fe200000010ff */
[----:B---3--:R-:W-:Y:S01]  /*02f0*/  HFMA2.BF16_V2 R8, R4, R8, -RZ.H0_H0 ;  /* 0x0000000804087231 */ /* 0x008fe200003400ff */
[----:B------:R-:W-:Y:S01]  /*0300*/  F2FP.BF16.PACK_AB R18, R19, R18 ;  /* 0x000000121312723e */ /* 0x000fe200000010ff */
[----:B------:R-:W-:Y:S01]  /*0310*/  HFMA2.BF16_V2 R11, R16, R11, -RZ.H0_H0 ;  /* 0x0000000b100b7231 */ /* 0x000fe200003400ff */
[C---:B------:R-:W-:Y:S01]  /*0320*/  IMAD.WIDE R4, R17.reuse, 0x10, R14 ;  /* 0x0000001011047825 */ /* 0x040fe200078e020e */
[----:B------:R-:W-:Y:S01]  /*0330*/  HFMA2.BF16_V2 R10, R7, R10, -RZ.H0_H0 ;  /* 0x0000000a070a7231 */ /* 0x000fe200003400ff */
[----:B------:R-:W-:Y:S01]  /*0340*/  IADD3 R17, R17, c[0x0][0x0], RZ ;  /* 0x0000000011117a10 */ /* 0x000fe20007ffe0ff */
[----:B------:R-:W-:-:S03]  /*0350*/  HFMA2.BF16_V2 R9, R18, R9, -RZ.H0_H0 ;  /* 0x0000000912097231 */ /* 0x000fc600003400ff */
[----:B------:R-:W-:Y:S02]  /*0360*/  ISETP.GE.AND P0, PT, R17, R0, PT ;  /* 0x000000001100720c */ /* 0x000fe40003f06270 */
[----:B------:R0:W-:Y:S11]  /*0370*/  STG.E.128 [R4.64], R8 ;  /* 0x0000000804007986 */ /* 0x0001f6000c101d04 */
[----:B------:R-:W-:Y:S05]  /*0380*/  @!P0 BRA `(.L_x_81) ;  /* 0xfffffd7000008947 */ /* 0x000fea000383ffff */
[----:B------:R-:W-:Y:S05]  /*0390*/  EXIT ;  /* 0x000000000000794d */ /* 0x000fea0003800000 */
.L_x_82:
        /* <DEDUP_REMOVED lines=14> */
.L_x_198:


//--------------------- .text._ZN4vllm29act_and_mul_kernel_with_paramIN3c104HalfE7__half2XadL_ZNS_14fatrelu_kernelIS2_EET_RKS5_fEEXadL_ZNS_21packed_fatrelu_kernelIS3_EES5_S7_fEELb1ELb0EEEvPS5_PS6_if --------------------------
	.section	.text._ZN4vllm29act_and_mul_kernel_with_paramIN3c104HalfE7__half2XadL_ZNS_14fatrelu_kernelIS2_EET_RKS5_fEEXadL_ZNS_21packed_fatrelu_kernelIS3_EES5_S7_fEELb1ELb0EEEvPS5_PS6_if,"ax",@progbits
	.sectioninfo	@"SHI_REGISTERS=26"
	.align	128
        .global         _ZN4vllm29act_and_mul_kernel_with_paramIN3c104HalfE7__half2XadL_ZNS_14fatrelu_kernelIS2_EET_RKS5_fEEXadL_ZNS_21packed_fatrelu_kernelIS3_EES5_S7_fEELb1ELb0EEEvPS5_PS6_if
        .type           _ZN4vllm29act_and_mul_kernel_with_paramIN3c104HalfE7__half2XadL_ZNS_14fatrelu_kernelIS2_EET_RKS5_fEEXadL_ZNS_21packed_fatrelu_kernelIS3_EES5_S7_fEELb1ELb0EEEvPS5_PS6_if,@function
        .size           _ZN4vllm29act_and_mul_kernel_with_paramIN3c104HalfE7__half2XadL_ZNS_14fatrelu_kernelIS2_EET_RKS5_fEEXadL_ZNS_21packed_fatrelu_kernelIS3_EES5_S7_fEELb1ELb0EEEvPS5_PS6_if,(.L_x_199 - _ZN4vllm29act_and_mul_kernel_with_paramIN3c104HalfE7__half2XadL_ZNS_14fatrelu_kernelIS2_EET_RKS5_fEEXadL_ZNS_21packed_fatrelu_kernelIS3_EES5_S7_fEELb1ELb0EEEvPS5_PS6_if)
        .other          _ZN4vllm29act_and_mul_kernel_with_paramIN3c104HalfE7__half2XadL_ZNS_14fatrelu_kernelIS2_EET_RKS5_fEEXadL_ZNS_21packed_fatrelu_kernelIS3_EES5_S7_fEELb1ELb0EEEvPS5_PS6_if,@"STO_CUDA_ENTRY STV_DEFAULT"
_ZN4vllm29act_and_mul_kernel_with_paramIN3c104HalfE7__half2XadL_ZNS_14fatrelu_kernelIS2_EET_RKS5_fEEXadL_ZNS_21packed_fatrelu_kernelIS3_EES5_S7_fEELb1ELb0EEEvPS5_PS6_if:
.text._ZN4vllm29act_and_mul_kernel_with_paramIN3c104HalfE7__half2XadL_ZNS_14fatrelu_kernelIS2_EET_RKS5_fEEXadL_ZNS_21packed_fatrelu_kernelIS3_EES5_S7_fEELb1ELb0EEEvPS5_PS6_if:
        /* <DEDUP_REMOVED lines=16> */
.L_x_83:
[----:B------:R-:W-:-:S06]  /*0100*/  IMAD.WIDE R6, R17, 0x10, R2 ;  /* 0x0000001011067825 */ /* 0x000fcc00078e0202 */
[----:B0-----:R-:W2:Y:S01]  /*0110*/  LDG.E.128.CONSTANT R4, [R6.64] ;  /* 0x0000000406047981 */ /* 0x001ea2000c1e9d00 */
[----:B------:R-:W-:-:S06]  /*0120*/  IMAD.WIDE R8, R17, 0x10, R12 ;  /* 0x0000001011087825 */ /* 0x000fcc00078e020c */
[----:B------:R-:W3:Y:S01]  /*0130*/  LDG.E.128.CONSTANT R8, [R8.64] ;  /* 0x0000000408087981 */ /* 0x000ee2000c1e9d00 */
[--C-:B--2---:R-:W-:Y:S02]  /*0140*/  HADD2.F32 R16, -RZ, R4.reuse.H0_H0 ;  /* 0x20000004ff107230 */ /* 0x104fe40000004100 */
[--C-:B------:R-:W-:Y:S02]  /*0150*/  HADD2.F32 R18, -RZ, R5.reuse.H0_H0 ;  /* 0x20000005ff127230 */ /* 0x100fe40000004100 */
[----:B------:R-:W-:Y:S01]  /*0160*/  HADD2.F32 R19, -RZ, R5.H1_H1 ;  /* 0x30000005ff137230 */ /* 0x000fe20000004100 */
[----:B------:R-:W-:Y:S01]  /*0170*/  FSETP.GT.FTZ.AND P6, PT, R16, c[0x0][0x174], PT ;  /* 0x00005d0010007a0b */ /* 0x000fe20003fd4000 */
[--C-:B------:R-:W-:Y:S01]  /*0180*/  HADD2.F32 R22, -RZ, R7.reuse.H0_H0 ;  /* 0x20000007ff167230 */ /* 0x100fe20000004100 */
[----:B------:R-:W-:Y:S01]  /*0190*/  FSETP.GT.FTZ.AND P5, PT, R18, c[0x0][0x174], PT ;  /* 0x00005d0012007a0b */ /* 0x000fe20003fb4000 */
[----:B------:R-:W-:Y:S01]  /*01a0*/  HADD2.F32 R23, -RZ, R7.H1_H1 ;  /* 0x30000007ff177230 */ /* 0x000fe20000004100 */
[----:B------:R-:W-:Y:S01]  /*01b0*/  FSEL R5, R16, RZ, P6 ;  /* 0x000000ff10057208 */ /* 0x000fe20003000000 */
[----:B------:R-:W-:Y:S01]  /*01c0*/  HADD2.F32 R4, -RZ, R4.H1_H1 ;  /* 0x30000004ff047230 */ /* 0x000fe20000004100 */
[----:B------:R-:W-:Y:S01]  /*01d0*/  FSETP.GT.FTZ.AND P1, PT, R19, c[0x0][0x174], PT ;  /* 0x00005d0013007a0b */ /* 0x000fe20003f34000 */
[--C-:B------:R-:W-:Y:S01]  /*01e0*/  HADD2.F32 R20, -RZ, R6.reuse.H0_H0 ;  /* 0x20000006ff147230 */ /* 0x100fe20000004100 */
[----:B------:R-:W-:Y:S01]  /*01f0*/  FSETP.GT.FTZ.AND P3, PT, R22, c[0x0][0x174], PT ;  /* 0x00005d0016007a0b */ /* 0x000fe20003f74000 */
[----:B------:R-:W-:Y:S01]  /*0200*/  HADD2.F32 R21, -RZ, R6.H1_H1 ;  /* 0x30000006ff157230 */ /* 0x000fe20000004100 */
[----:B------:R-:W-:-:S02]  /*0210*/  FSETP.GT.FTZ.AND P6, PT, R23, c[0x0][0x174], PT ;  /* 0x00005d0017007a0b */ /* 0x000fc40003fd4000 */
[----:B------:R-:W-:Y:S02]  /*0220*/  FSETP.GT.FTZ.AND P0, PT, R4, c[0x0][0x174], PT ;  /* 0x00005d0004007a0b */ /* 0x000fe40003f14000 */
[----:B------:R-:W-:Y:S02]  /*0230*/  FSETP.GT.FTZ.AND P4, PT, R20, c[0x0][0x174], PT ;  /* 0x00005d0014007a0b */ /* 0x000fe40003f94000 */
[----:B------:R-:W-:Y:S02]  /*0240*/  FSETP.GT.FTZ.AND P2, PT, R21, c[0x0][0x174], PT ;  /* 0x00005d0015007a0b */ /* 0x000fe40003f54000 */
[----:B------:R-:W-:Y:S02]  /*0250*/  FSEL R18, R18, RZ, P5 ;  /* 0x000000ff12127208 */ /* 0x000fe40002800000 */
[----:B------:R-:W-:Y:S02]  /*0260*/  FSEL R22, R22, RZ, P3 ;  /* 0x000000ff16167208 */ /* 0x000fe40001800000 */
[----:B------:R-:W-:-:S02]  /*0270*/  FSEL R23, R23, RZ, P6 ;  /* 0x000000ff17177208 */ /* 0x000fc40003000000 */
[----:B------:R-:W-:Y:S02]  /*0280*/  FSEL R19, R19, RZ, P1 ;  /* 0x000000ff13137208 */ /* 0x000fe40000800000 */
[----:B------:R-:W-:Y:S02]  /*0290*/  FSEL R4, R4, RZ, P0 ;  /* 0x000000ff04047208 */ /* 0x000fe40000000000 */
[----:B------:R-:W-:Y:S02]  /*02a0*/  FSEL R20, R20, RZ, P4 ;  /* 0x000000ff14147208 */ /* 0x000fe40002000000 */
[----:B------:R-:W-:Y:S02]  /*02b0*/  FSEL R21, R21, RZ, P2 ;  /* 0x000000ff15157208 */ /* 0x000fe40001000000 */
[----:B------:R-:W-:Y:S02]  /*02c0*/  F2FP.PACK_AB R22, R23, R22 ;  /* 0x000000161716723e */ /* 0x000fe400000000ff */
[----:B------:R-:W-:-:S02]  /*02d0*/  F2FP.PACK_AB R18, R19, R18 ;  /* 0x000000121312723e */ /* 0x000fc400000000ff */
[----:B------:R-:W-:Y:S02]  /*02e0*/  F2FP.PACK_AB R4, R4, R5 ;  /* 0x000000050404723e */ /* 0x000fe400000000ff */
[----:B------:R-:W-:Y:S01]  /*02f0*/  F2FP.PACK_AB R20, R21, R20 ;  /* 0x000000141514723e */ /* 0x000fe200000000ff */
[----:B---3--:R-:W-:Y:S02]  /*0300*/  HFMA2.MMA R11, R22, R11, -RZ ;  /* 0x0000000b160b7235 */ /* 0x008fe400001000ff */
[----:B------:R-:W-:Y:S01]  /*0310*/  HFMA2.MMA R9, R18, R9, -RZ ;  /* 0x0000000912097235 */ /* 0x000fe200001000ff */
[----:B------:R-:W-:Y:S01]  /*0320*/  HMUL2 R8, R4, R8 ;  /* 0x0000000804087232 */ /* 0x000fe20000000000 */
[C---:B------:R-:W-:Y:S01]  /*0330*/  IMAD.WIDE R4, R17.reuse, 0x10, R14 ;  /* 0x0000001011047825 */ /* 0x040fe200078e020e */
[----:B------:R-:W-:Y:S01]  /*0340*/  HMUL2 R10, R20, R10 ;  /* 0x0000000a140a7232 */ /* 0x000fe20000000000 */
[----:B------:R-:W-:-:S04]  /*0350*/  IADD3 R17, R17, c[0x0][0x0], RZ ;  /* 0x0000000011117a10 */ /* 0x000fc80007ffe0ff */
[----:B------:R0:W-:Y:S01]  /*0360*/  STG.E.128 [R4.64], R8 ;  /* 0x0000000804007986 */ /* 0x0001e2000c101d04 */
[----:B------:R-:W-:-:S13]  /*0370*/  ISETP.GE.AND P0, PT, R17, R0, PT ;  /* 0x000000001100720c */ /* 0x000fda0003f06270 */
[----:B------:R-:W-:Y:S05]  /*0380*/  @!P0 BRA `(.L_x_83) ;  /* 0xfffffd7000008947 */ /* 0x000fea000383ffff */
[----:B------:R-:W-:Y:S05]  /*0390*/  EXIT ;  /* 0x000000000000794d */ /* 0x000fea0003800000 */
.L_x_84:
        /* <DEDUP_REMOVED lines=14> */
.L_x_199:


//--------------------- .text._ZN4vllm29act_and_mul_kernel_with_paramIf6float2XadL_ZNS_14fatrelu_kernelIfEET_RKS3_fEEXadL_ZNS_21packed_fatrelu_kernelIS1_EES3_S5_fEELb1ELb0EEEvPS3_PS4_if --------------------------
	.section	.text._ZN4vllm29act_and_mul_kernel_with_paramIf6float2XadL_ZNS_14fatrelu_kernelIfEET_RKS3_fEEXadL_ZNS_21packed_fatrelu_kernelIS1_EES3_S5_fEELb1ELb0EEEvPS3_PS4_if,"ax",@progbits
	.sectioninfo	@"SHI_REGISTERS=22"
	.align	128
        .global         _ZN4vllm29act_and_mul_kernel_with_paramIf6float2XadL_ZNS_14fatrelu_kernelIfEET_RKS3_fEEXadL_ZNS_21packed_fatrelu_kernelIS1_EES3_S5_fEELb1ELb0EEEvPS3_PS4_if
        .type           _ZN4vllm29act_and_mul_kernel_with_paramIf6float2XadL_ZNS_14fatrelu_kernelIfEET_RKS3_fEEXadL_ZNS_21packed_fatrelu_kernelIS1_EES3_S5_fEELb1ELb0EEEvPS3_PS4_if,@function
        .size           _ZN4vllm29act_and_mul_kernel_with_paramIf6float2XadL_ZNS_14fatrelu_kernelIfEET_RKS3_fEEXadL_ZNS_21packed_fatrelu_kernelIS1_EES3_S5_fEELb1ELb0EEEvPS3_PS4_if,(.L_x_200 - _ZN4vllm29act_and_mul_kernel_with_paramIf6float2XadL_ZNS_14fatrelu_kernelIfEET_RKS3_fEEXadL_ZNS_21packed_fatrelu_kernelIS1_EES3_S5_fEELb1ELb0EEEvPS3_PS4_if)
        .other          _ZN4vllm29act_and_mul_kernel_with_paramIf6float2XadL_ZNS_14fatrelu_kernelIfEET_RKS3_fEEXadL_ZNS_21packed_fatrelu_kernelIS1_EES3_S5_fEELb1ELb0EEEvPS3_PS4_if,@"STO_CUDA_ENTRY STV_DEFAULT"
_ZN4vllm29act_and_mul_kernel_with_paramIf6float2XadL_ZNS_14fatrelu_kernelIfEET_RKS3_fEEXadL_ZNS_21packed_fatrelu_kernelIS1_EES3_S5_fEELb1ELb0EEEvPS3_PS4_if:
.text._ZN4vllm29act_and_mul_kernel_with_paramIf6float2XadL_ZNS_14fatrelu_kernelIfEET_RKS3_fEEXadL_ZNS_21packed_fatrelu_kernelIS1_EES3_S5_fEELb1ELb0EEEvPS3_PS4_if:
        /* <DEDUP_REMOVED lines=9> */
[----:B------:R-:W-:Y:S01]  /*0090*/  HFMA2.MMA R15, -RZ, RZ, 0, 2.384185791015625e-07 ;  /* 0x00000004ff0f7435 */ /* 0x000fe200000001ff */
[----:B------:R-:W-:Y:S01]  /*00a0*/  ULDC.64 UR4, c[0x0][0x118] ;  /* 0x0000460000047ab9 */ /* 0x000fe20000000a00 */
[----:B0-----:R-:W-:-:S04]  /*00b0*/  IMAD R14, R14, c[0x0][0x170], RZ ;  /* 0x00005c000e0e7a24 */ /* 0x001fc800078e02ff */
[----:B------:R-:W-:-:S04]  /*00c0*/  IMAD.SHL.U32 R2, R14, 0x2, RZ ;  /* 0x000000020e027824 */ /* 0x000fc800078e00ff */
[----:B------:R-:W-:-:S04]  /*00d0*/  IMAD.WIDE.U32 R2, R2, R15, c[0x0][0x168] ;  /* 0x00005a0002027625 */ /* 0x000fc800078e000f */
[----:B------:R-:W-:-:S04]  /*00e0*/  IMAD.WIDE.U32 R14, R14, R15, c[0x0][0x160] ;  /* 0x000058000e0e7625 */ /* 0x000fc800078e000f */
[----:B------:R-:W-:-:S04]  /*00f0*/  IMAD.WIDE R12, R13, 0x4, R2 ;  /* 0x000000040d0c7825 */ /* 0x000fc800078e0202 */
.L_x_85:
[----:B0-----:R-:W-:-:S06]  /*0100*/  IMAD.WIDE R4, R17, 0x10, R2 ;  /* 0x0000001011047825 */ /* 0x001fcc00078e0202 */
[----:B------:R-:W2:Y:S01]  /*0110*/  LDG.E.128.CONSTANT R4, [R4.64] ;  /* 0x0000000404047981 */ /* 0x000ea2000c1e9d00 */
[----:B------:R-:W-:-:S06]  /*0120*/  IMAD.WIDE R8, R17, 0x10, R12 ;  /* 0x0000001011087825 */ /* 0x000fcc00078e020c */
[----:B------:R-:W3:Y:S01]  /*0130*/  LDG.E.128.CONSTANT R8, [R8.64] ;  /* 0x0000000408087981 */ /* 0x000ee2000c1e9d00 */
[----:B--2---:R-:W-:Y:S02]  /*0140*/  FSETP.GT.FTZ.AND P3, PT, R7, c[0x0][0x174], PT ;  /* 0x00005d0007007a0b */ /* 0x004fe40003f74000 */
[----:B------:R-:W-:Y:S02]  /*0150*/  FSETP.GT.FTZ.AND P2, PT, R6, c[0x0][0x174], PT ;  /* 0x00005d0006007a0b */ /* 0x000fe40003f54000 */
[----:B------:R-:W-:Y:S02]  /*0160*/  FSETP.GT.FTZ.AND P1, PT, R5, c[0x0][0x174], PT ;  /* 0x00005d0005007a0b */ /* 0x000fe40003f34000 */
[----:B------:R-:W-:Y:S02]  /*0170*/  FSETP.GT.FTZ.AND P0, PT, R4, c[0x0][0x174], PT ;  /* 0x00005d0004007a0b */ /* 0x000fe40003f14000 */
[----:B------:R-:W-:Y:S02]  /*0180*/  FSEL R16, R7, RZ, P3 ;  /* 0x000000ff07107208 */ /* 0x000fe40001800000 */
[----:B------:R-:W-:-:S02]  /*0190*/  FSEL R19, R6, RZ, P2 ;  /* 0x000000ff06137208 */ /* 0x000fc40001000000 */
[----:B------:R-:W-:Y:S01]  /*01a0*/  FSEL R6, R5, RZ, P1 ;  /* 0x000000ff05067208 */ /* 0x000fe20000800000 */
[----:B---3--:R-:W-:Y:S01]  /*01b0*/  FMUL.FTZ R11, R11, R16 ;  /* 0x000000100b0b7220 */ /* 0x008fe20000410000 */
[----:B------:R-:W-:Y:S01]  /*01c0*/  FSEL R7, R4, RZ, P0 ;  /* 0x000000ff04077208 */ /* 0x000fe20000000000 */
[----:B------:R-:W-:Y:S02]  /*01d0*/  FMUL.FTZ R10, R10, R19 ;  /* 0x000000130a0a7220 */ /* 0x000fe40000410000 */
[----:B------:R-:W-:Y:S02]  /*01e0*/  FMUL.FTZ R9, R9, R6 ;  /* 0x0000000609097220 */ /* 0x000fe40000410000 */
[----:B------:R-:W-:Y:S02]  /*01f0*/  FMUL.FTZ R8, R8, R7 ;  /* 0x0000000708087220 */ /* 0x000fe40000410000 */
[C---:B------:R-:W-:Y:S01]  /*0200*/  IMAD.WIDE R4, R17.reuse, 0x10, R14 ;  /* 0x0000001011047825 */ /* 0x040fe200078e020e */
[----:B------:R-:W-:-:S04]  /*0210*/  IADD3 R17, R17, c[0x0][0x0], RZ ;  /* 0x0000000011117a10 */ /* 0x000fc80007ffe0ff */
[----:B------:R0:W-:Y:S01]  /*0220*/  STG.E.128 [R4.64], R8 ;  /* 0x0000000804007986 */ /* 0x0001e2000c101d04 */
[----:B------:R-:W-:-:S13]  /*0230*/  ISETP.GE.AND P0, PT, R17, R0, PT ;  /* 0x000000001100720c */ /* 0x000fda0003f06270 */
[----:B------:R-:W-:Y:S05]  /*0240*/  @!P0 BRA `(.L_x_85) ;  /* 0xfffffeb000008947 */ /* 0x000fea000383ffff */
[----:B------:R-:W-:Y:S05]  /*0250*/  EXIT ;  /* 0x000000000000794d */ /* 0x000fea0003800000 */
.L_x_86:
        /* <DEDUP_REMOVED lines=10> */
.L_x_200:


//--------------------- .text._ZN4vllm29act_and_mul_kernel_with_paramIN3c108BFloat16E14__nv_bfloat162XadL_ZNS_14fatrelu_kernelIS2_EET_RKS5_fEEXadL_ZNS_21packed_fatrelu_kernelIS3_EES5_S7_fEELb1ELb1EEEvPS5_PS6_if --------------------------
	.section	.text._ZN4vllm29act_and_mul_kernel_with_paramIN3c108BFloat16E14__nv_bfloat162XadL_ZNS_14fatrelu_kernelIS2_EET_RKS5_fEEXadL_ZNS_21packed_fatrelu_kernelIS3_EES5_S7_fEELb1ELb1EEEvPS5_PS6_if,"ax",@progbits
	.sectioninfo	@"SHI_REGISTERS=24"
	.align	128
        .global         _ZN4vllm29act_and_mul_kernel_with_paramIN3c108BFloat16E14__nv_bfloat162XadL_ZNS_14fatrelu_kernelIS2_EET_RKS5_fEEXadL_ZNS_21packed_fatrelu_kernelIS3_EES5_S7_fEELb1ELb1EEEvPS5_PS6_if
        .type           _ZN4vllm29act_and_mul_kernel_with_paramIN3c108BFloat16E14__nv_bfloat162XadL_ZNS_14fatrelu_kernelIS2_EET_RKS5_fEEXadL_ZNS_21packed_fatrelu_kernelIS3_EES5_S7_fEELb1ELb1EEEvPS5_PS6_if,@function
        .size           _ZN4vllm29act_and_mul_kernel_with_paramIN3c108BFloat16E14__nv_bfloat162XadL_ZNS_14fatrelu_kernelIS2_EET_RKS5_fEEXadL_ZNS_21packed_fatrelu_kernelIS3_EES5_S7_fEELb1ELb1EEEvPS5_PS6_if,(.L_x_201 - _ZN4vllm29act_and_mul_kernel_with_paramIN3c108BFloat16E14__nv_bfloat162XadL_ZNS_14fatrelu_kernelIS2_EET_RKS5_fEEXadL_ZNS_21packed_fatrelu_kernelIS3_EES5_S7_fEELb1ELb1EEEvPS5_PS6_if)
        .other          _ZN4vllm29act_and_mul_kernel_with_paramIN3c108BFloat16E14__nv_bfloat162XadL_ZNS_14fatrelu_kernelIS2_EET_RKS5_fEEXadL_ZNS_21packed_fatrelu_kernelIS3_EES5_S7_fEELb1ELb1EEEvPS5_PS6_if,@"STO_CUDA_ENTRY STV_DEFAULT"
_ZN4vllm29act_and_mul_kernel_with_paramIN3c108BFloat16E14__nv_bfloat162XadL_ZNS_14fatrelu_kernelIS2_EET_RKS5_fEEXadL_ZNS_21packed_fatrelu_kernelIS3_EES5_S7_fEELb1ELb1EEEvPS5_PS6_if:
.text._ZN4vllm29act_and_mul_kernel_with_paramIN3c108BFloat16E14__nv_bfloat162XadL_ZNS_14fatrelu_kernelIS2_EET_RKS5_fEEXadL_ZNS_21packed_fatrelu_kernelIS3_EES5_S7_fEELb1ELb1EEEvPS5_PS6_if:
        /* <DEDUP_REMOVED lines=8> */
.L_x_87:
        /* <DEDUP_REMOVED lines=40> */
[----:B------:R0:W1:Y:S01]  /*0300*/  LDC.64 R2, c[0x4][R16] ;  /* 0x0100000010027b82 */ /* 0x0000620000000a00 */
[----:B------:R-:W-:Y:S01]  /*0310*/  HFMA2.MMA R8, -RZ, RZ, 0, 9.357929229736328125e-06 ;  /* 0x0000009dff087435 */ /* 0x000fe200000001ff */
[----:B------:R-:W-:Y:S02]  /*0320*/  IMAD.MOV.U32 R4, RZ, RZ, c[0x4][0x100] ;  /* 0x01004000ff047624 */ /* 0x000fe400078e00ff */
[----:B------:R-:W-:Y:S02]  /*0330*/  IMAD.MOV.U32 R5, RZ, RZ, c[0x4][0x104] ;  /* 0x01004100ff057624 */ /* 0x000fe400078e00ff */
[----:B------:R-:W-:Y:S02]  /*0340*/  IMAD.MOV.U32 R6, RZ, RZ, c[0x4][0xf8] ;  /* 0x01003e00ff067624 */ /* 0x000fe400078e00ff */
[----:B------:R-:W-:Y:S02]  /*0350*/  IMAD.MOV.U32 R7, RZ, RZ, c[0x4][0xfc] ;  /* 0x01003f00ff077624 */ /* 0x000fe400078e00ff */
[----:B------:R-:W-:-:S02]  /*0360*/  IMAD.MOV.U32 R10, RZ, RZ, c[0x4][0x8] ;  /* 0x01000200ff0a7624 */ /* 0x000fc400078e00ff */
[----:B------:R-:W-:Y:S02]  /*0370*/  IMAD.MOV.U32 R11, RZ, RZ, c[0x4][0xc] ;  /* 0x01000300ff0b7624 */ /* 0x000fe400078e00ff */
[----:B------:R-:W-:Y:S02]  /*0380*/  IMAD.MOV.U32 R12, RZ, RZ, 0x1 ;  /* 0x00000001ff0c7424 */ /* 0x000fe400078e00ff */
[----:B------:R-:W-:Y:S02]  /*0390*/  IMAD.MOV.U32 R13, RZ, RZ, RZ ;  /* 0x000000ffff0d7224 */ /* 0x000fe400078e00ff */
        /* <DEDUP_REMOVED lines=8> */
[----:B------:R-:W-:-:S13]  /*0420*/  ISETP.NE.AND P6, PT, R18, RZ, PT ;  /* 0x000000ff1200720c */ /* 0x000fda0003fc5270 */
[----:B------:R-:W-:Y:S05]  /*0430*/  @!P6 BRA `(.L_x_87) ;  /* 0xfffffc400000e947 */ /* 0x000fea000383ffff */
[----:B------:R-:W-:Y:S05]  /*0440*/  EXIT ;  /* 0x000000000000794d */ /* 0x000fea0003800000 */
.L_x_88:
        /* <DEDUP_REMOVED lines=11> */
.L_x_201:


//--------------------- .text._ZN4vllm29act_and_mul_kernel_with_paramIN3c104HalfE7__half2XadL_ZNS_14fatrelu_kernelIS2_EET_RKS5_fEEXadL_ZNS_21packed_fatrelu_kernelIS3_EES5_S7_fEELb1ELb1EEEvPS5_PS6_if --------------------------
	.section	.text._ZN4vllm29act_and_mul_kernel_with_paramIN3c104HalfE7__half2XadL_ZNS_14fatrelu_kernelIS2_EET_RKS5_fEEXadL_ZNS_21packed_fatrelu_kernelIS3_EES5_S7_fEELb1ELb1EEEvPS5_PS6_if,"ax",@progbits
	.sectioninfo	@"SHI_REGISTERS=24"
	.align	128
        .global         _ZN4vllm29act_and_mul_kernel_with_paramIN3c104HalfE7__half2XadL_ZNS_14fatrelu_kernelIS2_EET_RKS5_fEEXadL_ZNS_21packed_fatrelu_kernelIS3_EES5_S7_fEELb1ELb1EEEvPS5_PS6_if
        .type           _ZN4vllm29act_and_mul_kernel_with_paramIN3c104HalfE7__half2XadL_ZNS_14fatrelu_kernelIS2_EET_RKS5_fEEXadL_ZNS_21packed_fatrelu_kernelIS3_EES5_S7_fEELb1ELb1EEEvPS5_PS6_if,@function
        .size           _ZN4vllm29act_and_mul_kernel_with_paramIN3c104HalfE7__half2XadL_ZNS_14fatrelu_kernelIS2_EET_RKS5_fEEXadL_ZNS_21packed_fatrelu_kernelIS3_EES5_S7_fEELb1ELb1EEEvPS5_PS6_if,(.L_x_202 - _ZN4vllm29act_and_mul_kernel_with_paramIN3c104HalfE7__half2XadL_ZNS_14fatrelu_kernelIS2_EET_RKS5_fEEXadL_ZNS_21packed_fatrelu_kernelIS3_EES5_S7_fEELb1ELb1EEEvPS5_PS6_if)
        .other          _ZN4vllm29act_and_mul_kernel_with_paramIN3c104HalfE7__half2XadL_ZNS_14fatrelu_kernelIS2_EET_RKS5_fEEXadL_ZNS_21packed_fatrelu_kernelIS3_EES5_S7_fEELb1ELb1EEEvPS5_PS6_if,@"STO_CUDA_ENTRY STV_DEFAULT"
_ZN4vllm29act_and_mul_kernel_with_paramIN3c104HalfE7__half2XadL_ZNS_14fatrelu_kernelIS2_EET_RKS5_fEEXadL_ZNS_21packed_fatrelu_kernelIS3_EES5_S7_fEELb1ELb1EEEvPS5_PS6_if:
.text._ZN4vllm29act_and_mul_kernel_with_paramIN3c104HalfE7__half2XadL_ZNS_14fatrelu_kernelIS2_EET_RKS5_fEEXadL_ZNS_21packed_fatrelu_kernelIS3_EES5_S7_fEELb1ELb1EEEvPS5_PS6_if:
        /* <DEDUP_REMOVED lines=8> */
.L_x_89:
        /* <DEDUP_REMOVED lines=61> */
.L_x_90:
        /* <DEDUP_REMOVED lines=11> */
.L_x_202:


//--------------------- .text._ZN4vllm29act_and_mul_kernel_with_paramIf6float2XadL_ZNS_14fatrelu_kernelIfEET_RKS3_fEEXadL_ZNS_21packed_fatrelu_kernelIS1_EES3_S5_fEELb1ELb1EEEvPS3_PS4_if --------------------------
	.section	.text._ZN4vllm29act_and_mul_kernel_with_paramIf6float2XadL_ZNS_14fatrelu_kernelIfEET_RKS3_fEEXadL_ZNS_21packed_fatrelu_kernelIS1_EES3_S5_fEELb1ELb1EEEvPS3_PS4_if,"ax",@progbits
	.sectioninfo	@"SHI_REGISTERS=24"
	.align	128
        .global         _ZN4vllm29act_and_mul_kernel_with_paramIf6float2XadL_ZNS_14fatrelu_kernelIfEET_RKS3_fEEXadL_ZNS_21packed_fatrelu_kernelIS1_EES3_S5_fEELb1ELb1EEEvPS3_PS4_if
        .type           _ZN4vllm29act_and_mul_kernel_with_paramIf6float2XadL_ZNS_14fatrelu_kernelIfEET_RKS3_fEEXadL_ZNS_21packed_fatrelu_kernelIS1_EES3_S5_fEELb1ELb1EEEvPS3_PS4_if,@function
        .size           _ZN4vllm29act_and_mul_kernel_with_paramIf6float2XadL_ZNS_14fatrelu_kernelIfEET_RKS3_fEEXadL_ZNS_21packed_fatrelu_kernelIS1_EES3_S5_fEELb1ELb1EEEvPS3_PS4_if,(.L_x_203 - _ZN4vllm29act_and_mul_kernel_with_paramIf6float2XadL_ZNS_14fatrelu_kernelIfEET_RKS3_fEEXadL_ZNS_21packed_fatrelu_kernelIS1_EES3_S5_fEELb1ELb1EEEvPS3_PS4_if)
        .other          _ZN4vllm29act_and_mul_kernel_with_paramIf6float2XadL_ZNS_14fatrelu_kernelIfEET_RKS3_fEEXadL_ZNS_21packed_fatrelu_kernelIS1_EES3_S5_fEELb1ELb1EEEvPS3_PS4_if,@"STO_CUDA_ENTRY STV_DEFAULT"
_ZN4vllm29act_and_mul_kernel_with_paramIf6float2XadL_ZNS_14fatrelu_kernelIfEET_RKS3_fEEXadL_ZNS_21packed_fatrelu_kernelIS1_EES3_S5_fEELb1ELb1EEEvPS3_PS4_if:
.text._ZN4vllm29act_and_mul_kernel_with_paramIf6float2XadL_ZNS_14fatrelu_kernelIfEET_RKS3_fEEXadL_ZNS_21packed_fatrelu_kernelIS1_EES3_S5_fEELb1ELb1EEEvPS3_PS4_if:
        /* <DEDUP_REMOVED lines=8> */
.L_x_91:
        /* <DEDUP_REMOVED lines=61> */
.L_x_92:
        /* <DEDUP_REMOVED lines=11> */
.L_x_203:


//--------------------- .text._ZN4vllm18act_and_mul_kernelIN3c108BFloat16E14__nv_bfloat162XadL_ZNS_16gelu_tanh_kernelIS2_EET_RKS5_EEXadL_ZNS_23packed_gelu_tanh_kernelIS3_EES5_S7_EELb1ELb0ELb0EEEvPS5_PS6_i --------------------------
	.section	.text._ZN4vllm18act_and_mul_kernelIN3c108BFloat16E14__nv_bfloat162XadL_ZNS_16gelu_tanh_kernelIS2_EET_RKS5_EEXadL_ZNS_23packed_gelu_tanh_kernelIS3_EES5_S7_EELb1ELb0ELb0EEEvPS5_PS6_i,"ax",@progbits
	.sectioninfo	@"SHI_REGISTERS=15"
	.align	128
        .global         _ZN4vllm18act_and_mul_kernelIN3c108BFloat16E14__nv_bfloat162XadL_ZNS_16gelu_tanh_kernelIS2_EET_RKS5_EEXadL_ZNS_23packed_gelu_tanh_kernelIS3_EES5_S7_EELb1ELb0ELb0EEEvPS5_PS6_i
        .type           _ZN4vllm18act_and_mul_kernelIN3c108BFloat16E14__nv_bfloat162XadL_ZNS_16gelu_tanh_kernelIS2_EET_RKS5_EEXadL_ZNS_23packed_gelu_tanh_kernelIS3_EES5_S7_EELb1ELb0ELb0EEEvPS5_PS6_i,@function
        .size           _ZN4vllm18act_and_mul_kernelIN3c108BFloat16E14__nv_bfloat162XadL_ZNS_16gelu_tanh_kernelIS2_EET_RKS5_EEXadL_ZNS_23packed_gelu_tanh_kernelIS3_EES5_S7_EELb1ELb0ELb0EEEvPS5_PS6_i,(.L_x_204 - _ZN4vllm18act_and_mul_kernelIN3c108BFloat16E14__nv_bfloat162XadL_ZNS_16gelu_tanh_kernelIS2_EET_RKS5_EEXadL_ZNS_23packed_gelu_tanh_kernelIS3_EES5_S7_EELb1ELb0ELb0EEEvPS5_PS6_i)
        .other          _ZN4vllm18act_and_mul_kernelIN3c108BFloat16E14__nv_bfloat162XadL_ZNS_16gelu_tanh_kernelIS2_EET_RKS5_EEXadL_ZNS_23packed_gelu_tanh_kernelIS3_EES5_S7_EELb1ELb0ELb0EEEvPS5_PS6_i,@"STO_CUDA_ENTRY STV_DEFAULT"
_ZN4vllm18act_and_mul_kernelIN3c108BFloat16E14__nv_bfloat162XadL_ZNS_16gelu_tanh_kernelIS2_EET_RKS5_EEXadL_ZNS_23packed_gelu_tanh_kernelIS3_EES5_S7_EELb1ELb0ELb0EEEvPS5_PS6_i:
.text._ZN4vllm18act_and_mul_kernelIN3c108BFloat16E14__nv_bfloat162XadL_ZNS_16gelu_tanh_kernelIS2_EET_RKS5_EEXadL_ZNS_23packed_gelu_tanh_kernelIS3_EES5_S7_EELb1ELb0ELb0EEEvPS5_PS6_i:
        /* <DEDUP_REMOVED lines=8> */
[----:B------:R-:W-:Y:S01]  /*0080*/  IMAD.MOV.U32 R2, RZ, RZ, RZ ;  /* 0x000000ffff027224 */ /* 0x000fe200078e00ff */
[----:B------:R-:W-:Y:S01]  /*0090*/  SHF.L.U64.HI R4, R0, 0x1, R3 ;  /* 0x0000000100047819 */ /* 0x000fe20000010203 */
[----:B------:R-:W-:Y:S01]  /*00a0*/  ULDC.64 UR4, c[0x0][0x118] ;  /* 0x0000460000047ab9 */ /* 0x000fe20000000a00 */
[----:B0-----:R-:W-:-:S05]  /*00b0*/  IMAD R6, R6, c[0x0][0x170], RZ ;  /* 0x00005c0006067a24 */ /* 0x001fca00078e02ff */
.L_x_93:
[----:B------:R-:W-:-:S05]  /*00c0*/  LEA R7, P0, R6, R5, 0x1 ;  /* 0x0000000506077211 */ /* 0x000fca00078008ff */
[----:B------:R-:W-:Y:S01]  /*00d0*/  IMAD.X R10, RZ, RZ, R2, P0 ;  /* 0x000000ffff0a7224 */ /* 0x000fe200000e0602 */
[----:B------:R-:W-:-:S04]  /*00e0*/  LEA R8, P0, R7, c[0x0][0x168], 0x1 ;  /* 0x00005a0007087a11 */ /* 0x000fc800078008ff */
[----:B------:R-:W-:-:S05]  /*00f0*/  LEA.HI.X R9, R7, c[0x0][0x16c], R10, 0x1, P0 ;  /* 0x00005b0007097a11 */ /* 0x000fca00000f0c0a */
[----:B------:R0:W2:Y:S01]  /*0100*/  LDG.E.U16.CONSTANT R7, [R8.64] ;  /* 0x0000000408077981 */ /* 0x0000a2000c1e9500 */
[----:B------:R-:W-:-:S05]  /*0110*/  LEA R10, P0, R0, R8, 0x1 ;  /* 0x00000008000a7211 */ /* 0x000fca00078008ff */
[----:B------:R-:W-:-:S05]  /*0120*/  IMAD.X R11, R4, 0x1, R9, P0 ;  /* 0x00000001040b7824 */ /* 0x000fca00000e0609 */
[----:B------:R-:W3:Y:S01]  /*0130*/  LDG.E.U16.CONSTANT R10, [R10.64] ;  /* 0x000000040a0a7981 */ /* 0x000ee2000c1e9500 */
[----:B0-----:R-:W-:Y:S02]  /*0140*/  IADD3 R9, P0, R6, R5, RZ ;  /* 0x0000000506097210 */ /* 0x001fe40007f1e0ff */
[----:B--2---:R-:W-:-:S05]  /*0150*/  PRMT R7, RZ, 0x5410, R7 ;  /* 0x00005410ff077816 */ /* 0x004fca0000000007 */
[----:B------:R-:W-:-:S04]  /*0160*/  FMUL.FTZ R12, R7, R7 ;  /* 0x00000007070c7220 */ /* 0x000fc80000410000 */
[----:B------:R-:W-:Y:S01]  /*0170*/  FMUL.FTZ R12, R7, R12 ;  /* 0x0000000c070c7220 */ /* 0x000fe20000410000 */
[----:B---3--:R-:W-:-:S03]  /*0180*/  PRMT R10, RZ, 0x5410, R10 ;  /* 0x00005410ff0a7816 */ /* 0x008fc6000000000a */
[----:B------:R-:W-:Y:S02]  /*0190*/  FFMA.FTZ R12, R12, 0.044714998453855514526, R7 ;  /* 0x3d3727130c0c7823 */ /* 0x000fe40000010007 */
[----:B------:R-:W-:Y:S02]  /*01a0*/  FMUL.FTZ R7, R7, 0.5 ;  /* 0x3f00000007077820 */ /* 0x000fe40000410000 */
[----:B------:R-:W-:-:S06]  /*01b0*/  FMUL.FTZ R12, R12, 0.79788458347320556641 ;  /* 0x3f4c422a0c0c7820 */ /* 0x000fcc0000410000 */
[----:B------:R-:W0:Y:S02]  /*01c0*/  MUFU.TANH R12, R12 ;  /* 0x0000000c000c7308 */ /* 0x000e240000002400 */
[----:B0-----:R-:W-:-:S04]  /*01d0*/  FADD.FTZ R8, R12, 1 ;  /* 0x3f8000000c087421 */ /* 0x001fc80000010000 */
[----:B------:R-:W-:-:S05]  /*01e0*/  FMUL.FTZ R7, R7, R8 ;  /* 0x0000000807077220 */ /* 0x000fca0000410000 */
[----:B------:R-:W-:-:S04]  /*01f0*/  F2FP.BF16.PACK_AB R7, RZ, R7 ;  /* 0x00000007ff07723e */ /* 0x000fc800000010ff */
[----:B------:R-:W-:-:S05]  /*0200*/  PRMT R7, RZ, 0x5410, R7 ;  /* 0x00005410ff077816 */ /* 0x000fca0000000007 */
[----:B------:R-:W-:Y:S02]  /*0210*/  FMUL.FTZ R7, R7, R10 ;  /* 0x0000000a07077220 */ /* 0x000fe40000410000 */
[----:B------:R-:W-:Y:S01]  /*0220*/  IMAD.X R10, RZ, RZ, R2, P0 ;  /* 0x000000ffff0a7224 */ /* 0x000fe200000e0602 */
[C---:B------:R-:W-:Y:S02]  /*0230*/  LEA R8, P0, R9.reuse, c[0x0][0x160], 0x1 ;  /* 0x0000580009087a11 */ /* 0x040fe400078008ff */
        /* <DEDUP_REMOVED lines=9> */
.L_x_94:
        /* <DEDUP_REMOVED lines=11> */
.L_x_204:


//--------------------- .text._ZN4vllm18act_and_mul_kernelIN3c104HalfE7__half2XadL_ZNS_16gelu_tanh_kernelIS2_EET_RKS5_EEXadL_ZNS_23packed_gelu_tanh_kernelIS3_EES5_S7_EELb1ELb0ELb0EEEvPS5_PS6_i --------------------------
	.section	.text._ZN4vllm18act_and_mul_kernelIN3c104HalfE7__half2XadL_ZNS_16gelu_tanh_kernelIS2_EET_RKS5_EEXadL_ZNS_23packed_gelu_tanh_kernelIS3_EES5_S7_EELb1ELb0ELb0EEEvPS5_PS6_i,"ax",@progbits
	.sectioninfo	@"SHI_REGISTERS=15"
	.align	128
        .global         _ZN4vllm18act_and_mul_kernelIN3c104HalfE7__half2XadL_ZNS_16gelu_tanh_kernelIS2_EET_RKS5_EEXadL_ZNS_23packed_gelu_tanh_kernelIS3_EES5_S7_EELb1ELb0ELb0EEEvPS5_PS6_i
        .type           _ZN4vllm18act_and_mul_kernelIN3c104HalfE7__half2XadL_ZNS_16gelu_tanh_kernelIS2_EET_RKS5_EEXadL_ZNS_23packed_gelu_tanh_kernelIS3_EES5_S7_EELb1ELb0ELb0EEEvPS5_PS6_i,@function
        .size           _ZN4vllm18act_and_mul_kernelIN3c104HalfE7__half2XadL_ZNS_16gelu_tanh_kernelIS2_EET_RKS5_EEXadL_ZNS_23packed_gelu_tanh_kernelIS3_EES5_S7_EELb1ELb0ELb0EEEvPS5_PS6_i,(.L_x_205 - _ZN4vllm18act_and_mul_kernelIN3c104HalfE7__half2XadL_ZNS_16gelu_tanh_kernelIS2_EET_RKS5_EEXadL_ZNS_23packed_gelu_tanh_kernelIS3_EES5_S7_EELb1ELb0ELb0EEEvPS5_PS6_i)
        .other          _ZN4vllm18act_and_mul_kernelIN3c104HalfE7__half2XadL_ZNS_16gelu_tanh_kernelIS2_EET_RKS5_EEXadL_ZNS_23packed_gelu_tanh_kernelIS3_EES5_S7_EELb1ELb0ELb0EEEvPS5_PS6_i,@"STO_CUDA_ENTRY STV_DEFAULT"
_ZN4vllm18act_and_mul_kernelIN3c104HalfE7__half2XadL_ZNS_16gelu_tanh_kernelIS2_EET_RKS5_EEXadL_ZNS_23packed_gelu_tanh_kernelIS3_EES5_S7_EELb1ELb0ELb0EEEvPS5_PS6_i:
.text._ZN4vllm18act_and_mul_kernelIN3c104HalfE7__half2XadL_ZNS_16gelu_tanh_kernelIS2_EET_RKS5_EEXadL_ZNS_23packed_gelu_tanh_kernelIS3_EES5_S7_EELb1ELb0ELb0EEEvPS5_PS6_i:
        /* <DEDUP_REMOVED lines=12> */
.L_x_95:
        /* <DEDUP_REMOVED lines=8> */
[----:B0-----:R-:W-:Y:S01]  /*0140*/  IADD3 R9, P0, R6, R5, RZ ;  /* 0x0000000506097210 */ /* 0x001fe20007f1e0ff */
[----:B--2---:R-:W-:-:S05]  /*0150*/  HADD2.F32 R7, -RZ, R7.H0_H0 ;  /* 0x20000007ff077230 */ /* 0x004fca0000004100 */
[----:B------:R-:W-:-:S04]  /*0160*/  FMUL.FTZ R12, R7, R7 ;  /* 0x00000007070c7220 */ /* 0x000fc80000410000 */
[----:B------:R-:W-:Y:S01]  /*0170*/  FMUL.FTZ R12, R7, R12 ;  /* 0x0000000c070c7220 */ /* 0x000fe20000410000 */
[----:B---3--:R-:W-:-:S03]  /*0180*/  HADD2.F32 R10, -RZ, R10.H0_H0 ;  /* 0x2000000aff0a7230 */ /* 0x008fc60000004100 */
[----:B------:R-:W-:Y:S02]  /*0190*/  FFMA.FTZ R12, R12, 0.044714998453855514526, R7 ;  /* 0x3d3727130c0c7823 */ /* 0x000fe40000010007 */
[----:B------:R-:W-:Y:S02]  /*01a0*/  FMUL.FTZ R7, R7, 0.5 ;  /* 0x3f00000007077820 */ /* 0x000fe40000410000 */
[----:B------:R-:W-:-:S06]  /*01b0*/  FMUL.FTZ R12, R12, 0.79788458347320556641 ;  /* 0x3f4c422a0c0c7820 */ /* 0x000fcc0000410000 */
[----:B------:R-:W0:Y:S02]  /*01c0*/  MUFU.TANH R12, R12 ;  /* 0x0000000c000c7308 */ /* 0x000e240000002400 */
[----:B0-----:R-:W-:-:S04]  /*01d0*/  FADD.FTZ R8, R12, 1 ;  /* 0x3f8000000c087421 */ /* 0x001fc80000010000 */
[----:B------:R-:W-:-:S05]  /*01e0*/  FMUL.FTZ R7, R7, R8 ;  /* 0x0000000807077220 */ /* 0x000fca0000410000 */
[----:B------:R-:W-:-:S05]  /*01f0*/  F2FP.PACK_AB R7, RZ, R7 ;  /* 0x00000007ff07723e */ /* 0x000fca00000000ff */
[----:B------:R-:W-:-:S05]  /*0200*/  HADD2.F32 R7, -RZ, R7.H0_H0 ;  /* 0x20000007ff077230 */ /* 0x000fca0000004100 */
[----:B------:R-:W-:Y:S02]  /*0210*/  FMUL.FTZ R7, R7, R10 ;  /* 0x0000000a07077220 */ /* 0x000fe40000410000 */
[----:B------:R-:W-:Y:S01]  /*0220*/  IMAD.X R10, RZ, RZ, R2, P0 ;  /* 0x000000ffff0a7224 */ /* 0x000fe200000e0602 */
[C---:B------:R-:W-:Y:S02]  /*0230*/  LEA R8, P0, R9.reuse, c[0x0][0x160], 0x1 ;  /* 0x0000580009087a11 */ /* 0x040fe400078008ff */
[----:B------:R-:W-:Y:S02]  /*0240*/  F2FP.PACK_AB R7, RZ, R7 ;  /* 0x00000007ff07723e */ /* 0x000fe400000000ff */
        /* <DEDUP_REMOVED lines=8> */
.L_x_96:
        /* <DEDUP_REMOVED lines=11> */
.L_x_205:


//--------------------- .text._ZN4vllm18act_and_mul_kernelIf6float2XadL_ZNS_16gelu_tanh_kernelIfEET_RKS3_EEXadL_ZNS_23packed_gelu_tanh_kernelIS1_EES3_S5_EELb1ELb0ELb0EEEvPS3_PS4_i --------------------------
	.section	.text._ZN4vllm18act_and_mul_kernelIf6float2XadL_ZNS_16gelu_tanh_kernelIfEET_RKS3_EEXadL_ZNS_23packed_gelu_tanh_kernelIS1_EES3_S5_EELb1ELb0ELb0EEEvPS3_PS4_i,"ax",@progbits
	.sectioninfo	@"SHI_REGISTERS=20"
	.align	128
        .global         _ZN4vllm18act_and_mul_kernelIf6float2XadL_ZNS_16gelu_tanh_kernelIfEET_RKS3_EEXadL_ZNS_23packed_gelu_tanh_kernelIS1_EES3_S5_EELb1ELb0ELb0EEEvPS3_PS4_i
        .type           _ZN4vllm18act_and_mul_kernelIf6float2XadL_ZNS_16gelu_tanh_kernelIfEET_RKS3_EEXadL_ZNS_23packed_gelu_tanh_kernelIS1_EES3_S5_EELb1ELb0ELb0EEEvPS3_PS4_i,@function
        .size           _ZN4vllm18act_and_mul_kernelIf6float2XadL_ZNS_16gelu_tanh_kernelIfEET_RKS3_EEXadL_ZNS_23packed_gelu_tanh_kernelIS1_EES3_S5_EELb1ELb0ELb0EEEvPS3_PS4_i,(.L_x_206 - _ZN4vllm18act_and_mul_kernelIf6float2XadL_ZNS_16gelu_tanh_kernelIfEET_RKS3_EEXadL_ZNS_23packed_gelu_tanh_kernelIS1_EES3_S5_EELb1ELb0ELb0EEEvPS3_PS4_i)
        .other          _ZN4vllm18act_and_mul_kernelIf6float2XadL_ZNS_16gelu_tanh_kernelIfEET_RKS3_EEXadL_ZNS_23packed_gelu_tanh_kernelIS1_EES3_S5_EELb1ELb0ELb0EEEvPS3_PS4_i,@"STO_CUDA_ENTRY STV_DEFAULT"
_ZN4vllm18act_and_mul_kernelIf6float2XadL_ZNS_16gelu_tanh_kernelIfEET_RKS3_EEXadL_ZNS_23packed_gelu_tanh_kernelIS1_EES3_S5_EELb1ELb0ELb0EEEvPS3_PS4_i:
.text._ZN4vllm18act_and_mul_kernelIf6float2XadL_ZNS_16gelu_tanh_kernelIfEET_RKS3_EEXadL_ZNS_23packed_gelu_tanh_kernelIS1_EES3_S5_EELb1ELb0ELb0EEEvPS3_PS4_i:
        /* <DEDUP_REMOVED lines=8> */
[----:B------:R-:W-:Y:S01]  /*0080*/  MOV R13, R0 ;  /* 0x00000000000d7202 */ /* 0x000fe20000000f00 */
[----:B------:R-:W-:Y:S01]  /*0090*/  IMAD.MOV.U32 R15, RZ, RZ, RZ ;  /* 0x000000ffff0f7224 */ /* 0x000fe200078e00ff */
[----:B------:R-:W-:Y:S01]  /*00a0*/  SHF.L.U64.HI R11, R17, 0x2, R8 ;  /* 0x00000002110b7819 */ /* 0x000fe20000010208 */
[----:B------:R-:W-:Y:S01]  /*00b0*/  ULDC.64 UR4, c[0x0][0x118] ;  /* 0x0000460000047ab9 */ /* 0x000fe20000000a00 */
[----:B0-----:R-:W-:-:S05]  /*00c0*/  IMAD R0, R2, c[0x0][0x170], RZ ;  /* 0x00005c0002007a24 */ /* 0x001fca00078e02ff */
.L_x_97:
[----:B------:R-:W-:-:S05]  /*00d0*/  LEA R3, P0, R0, R13, 0x1 ;  /* 0x0000000d00037211 */ /* 0x000fca00078008ff */
[----:B------:R-:W-:Y:S01]  /*00e0*/  IMAD.X R4, RZ, RZ, R15, P0 ;  /* 0x000000ffff047224 */ /* 0x000fe200000e060f */
[----:B------:R-:W-:-:S04]  /*00f0*/  LEA R2, P0, R3, c[0x0][0x168], 0x2 ;  /* 0x00005a0003027a11 */ /* 0x000fc800078010ff */
[----:B------:R-:W-:-:S05]  /*0100*/  LEA.HI.X R3, R3, c[0x0][0x16c], R4, 0x2, P0 ;  /* 0x00005b0003037a11 */ /* 0x000fca00000f1404 */
[----:B------:R0:W2:Y:S01]  /*0110*/  LDG.E.CONSTANT R6, [R2.64] ;  /* 0x0000000402067981 */ /* 0x0000a2000c1e9900 */
[----:B------:R-:W-:-:S04]  /*0120*/  LEA R4, P0, R17, R2, 0x2 ;  /* 0x0000000211047211 */ /* 0x000fc800078010ff */
[----:B------:R-:W-:-:S05]  /*0130*/  IADD3.X R5, R11, R3, RZ, P0, !PT ;  /* 0x000000030b057210 */ /* 0x000fca00007fe4ff */
[----:B------:R1:W3:Y:S01]  /*0140*/  LDG.E.CONSTANT R4, [R4.64] ;  /* 0x0000000404047981 */ /* 0x0002e2000c1e9900 */
[----:B------:R-:W-:-:S05]  /*0150*/  IADD3 R9, P0, R0, R13, RZ ;  /* 0x0000000d00097210 */ /* 0x000fca0007f1e0ff */
[----:B------:R-:W-:Y:S01]  /*0160*/  IMAD.X R10, RZ, RZ, R15, P0 ;  /* 0x000000ffff0a7224 */ /* 0x000fe200000e060f */
[----:B0-----:R-:W-:Y:S01]  /*0170*/  LEA R2, P0, R9, c[0x0][0x160], 0x2 ;  /* 0x0000580009027a11 */ /* 0x001fe200078010ff */
[----:B--2---:R-:W-:-:S04]  /*0180*/  FMUL.FTZ R7, R6, R6 ;  /* 0x0000000606077220 */ /* 0x004fc80000410000 */
[----:B------:R-:W-:-:S04]  /*0190*/  FMUL.FTZ R7, R6, R7 ;  /* 0x0000000706077220 */ /* 0x000fc80000410000 */
[----:B------:R-:W-:Y:S02]  /*01a0*/  FFMA.FTZ R7, R7, 0.044714998453855514526, R6 ;  /* 0x3d37271307077823 */ /* 0x000fe40000010006 */
[----:B------:R-:W-:Y:S02]  /*01b0*/  FMUL.FTZ R6, R6, 0.5 ;  /* 0x3f00000006067820 */ /* 0x000fe40000410000 */
[----:B------:R-:W-:-:S06]  /*01c0*/  FMUL.FTZ R7, R7, 0.79788458347320556641 ;  /* 0x3f4c422a07077820 */ /* 0x000fcc0000410000 */
[----:B------:R-:W0:Y:S02]  /*01d0*/  MUFU.TANH R7, R7 ;  /* 0x0000000700077308 */ /* 0x000e240000002400 */
[----:B0-----:R-:W-:-:S04]  /*01e0*/  FADD.FTZ R3, R7, 1 ;  /* 0x3f80000007037421 */ /* 0x001fc80000010000 */
[----:B-1----:R-:W-:Y:S01]  /*01f0*/  FMUL.FTZ R5, R6, R3 ;  /* 0x0000000306057220 */ /* 0x002fe20000410000 */
[----:B------:R-:W-:Y:S02]  /*0200*/  LEA.HI.X R3, R9, c[0x0][0x164], R10, 0x2, P0 ;  /* 0x0000590009037a11 */ /* 0x000fe400000f140a */
[----:B------:R-:W-:Y:S01]  /*0210*/  IADD3 R13, P0, R13, c[0x0][0x0], RZ ;  /* 0x000000000d0d7a10 */ /* 0x000fe20007f1e0ff */
[----:B---3--:R-:W-:-:S03]  /*0220*/  FMUL.FTZ R5, R4, R5 ;  /* 0x0000000504057220 */ /* 0x008fc60000410000 */
[----:B------:R-:W-:Y:S02]  /*0230*/  IADD3.X R15, RZ, R15, RZ, P0, !PT ;  /* 0x0000000fff0f7210 */ /* 0x000fe400007fe4ff */
[----:B------:R0:W-:Y:S01]  /*0240*/  STG.E [R2.64], R5 ;  /* 0x0000000502007986 */ /* 0x0001e2000c101904 */
[----:B------:R-:W-:-:S04]  /*0250*/  ISETP.GE.U32.AND P0, PT, R13, c[0x0][0x170], PT ;  /* 0x00005c000d007a0c */ /* 0x000fc80003f06070 */
[----:B------:R-:W-:-:S13]  /*0260*/  ISETP.GE.AND.EX P0, PT, R15, R8, PT, P0 ;  /* 0x000000080f00720c */ /* 0x000fda0003f06300 */
[----:B0-----:R-:W-:Y:S05]  /*0270*/  @!P0 BRA `(.L_x_97) ;  /* 0xfffffe5000008947 */ /* 0x001fea000383ffff */
[----:B------:R-:W-:Y:S05]  /*0280*/  EXIT ;  /* 0x000000000000794d */ /* 0x000fea0003800000 */
.L_x_98:
        /* <DEDUP_REMOVED lines=15> */
.L_x_206:


//--------------------- .text._ZN4vllm18act_and_mul_kernelIN3c108BFloat16E14__nv_bfloat162XadL_ZNS_16gelu_tanh_kernelIS2_EET_RKS5_EEXadL_ZNS_23packed_gelu_tanh_kernelIS3_EES5_S7_EELb1ELb1ELb0EEEvPS5_PS6_i --------------------------
	.section	.text._ZN4vllm18act_and_mul_kernelIN3c108BFloat16E14__nv_bfloat162XadL_ZNS_16gelu_tanh_kernelIS2_EET_RKS5_EEXadL_ZNS_23packed_gelu_tanh_kernelIS3_EES5_S7_EELb1ELb1ELb0EEEvPS5_PS6_i,"ax",@progbits
	.sectioninfo	@"SHI_REGISTERS=32"
	.align	128
        .global         _ZN4vllm18act_and_mul_kernelIN3c108BFloat16E14__nv_bfloat162XadL_ZNS_16gelu_tanh_kernelIS2_EET_RKS5_EEXadL_ZNS_23packed_gelu_tanh_kernelIS3_EES5_S7_EELb1ELb1ELb0EEEvPS5_PS6_i
        .type           _ZN4vllm18act_and_mul_kernelIN3c108BFloat16E14__nv_bfloat162XadL_ZNS_16gelu_tanh_kernelIS2_EET_RKS5_EEXadL_ZNS_23packed_gelu_tanh_kernelIS3_EES5_S7_EELb1ELb1ELb0EEEvPS5_PS6_i,@function
        .size           _ZN4vllm18act_and_mul_kernelIN3c108BFloat16E14__nv_bfloat162XadL_ZNS_16gelu_tanh_kernelIS2_EET_RKS5_EEXadL_ZNS_23packed_gelu_tanh_kernelIS3_EES5_S7_EELb1ELb1ELb0EEEvPS5_PS6_i,(.L_x_207 - _ZN4vllm18act_and_mul_kernelIN3c108BFloat16E14__nv_bfloat162XadL_ZNS_16gelu_tanh_kernelIS2_EET_RKS5_EEXadL_ZNS_23packed_gelu_tanh_kernelIS3_EES5_S7_EELb1ELb1ELb0EEEvPS5_PS6_i)
        .other          _ZN4vllm18act_and_mul_kernelIN3c108BFloat16E14__nv_bfloat162XadL_ZNS_16gelu_tanh_kernelIS2_EET_RKS5_EEXadL_ZNS_23packed_gelu_tanh_kernelIS3_EES5_S7_EELb1ELb1ELb0EEEvPS5_PS6_i,@"STO_CUDA_ENTRY STV_DEFAULT"
_ZN4vllm18act_and_mul_kernelIN3c108BFloat16E14__nv_bfloat162XadL_ZNS_16gelu_tanh_kernelIS2_EET_RKS5_EEXadL_ZNS_23packed_gelu_tanh_kernelIS3_EES5_S7_EELb1ELb1ELb0EEEvPS5_PS6_i:
.text._ZN4vllm18act_and_mul_kernelIN3c108BFloat16E14__nv_bfloat162XadL_ZNS_16gelu_tanh_kernelIS2_EET_RKS5_EEXadL_ZNS_23packed_gelu_tanh_kernelIS3_EES5_S7_EELb1ELb1ELb0EEEvPS5_PS6_i:
[----:B------:R-:W-:Y:S02]  /*0000*/  MOV R1, c[0x0][0x28] ;  /* 0x00000a0000017a02 */ /* 0x000fe40000000f00 */
[----:B------:R-:W0:Y:S01]  /*0010*/  S2R R17, SR_TID.X ;  /* 0x0000000000117919 */ /* 0x000e220000002100 */
[----:B------:R-:W-:-:S04]  /*0020*/  MOV R13, c[0x0][0x170] ;  /* 0x00005c00000d7a02 */ /* 0x000fc80000000f00 */
[----:B------:R-:W-:-:S04]  /*0030*/  SHF.R.S32.HI R0, RZ, 0x1f, R13 ;  /* 0x0000001fff007819 */ /* 0x000fc8000001140d */
[----:B------:R-:W-:-:S04]  /*0040*/  LEA.HI R0, R0, c[0x0][0x170], RZ, 0x3 ;  /* 0x00005c0000007a11 */ /* 0x000fc800078f18ff */
[----:B------:R-:W-:-:S04]  /*0050*/  SHF.R.S32.HI R0, RZ, 0x3, R0 ;  /* 0x00000003ff007819 */ /* 0x000fc80000011400 */
[----:B0-----:R-:W-:-:S13]  /*0060*/  ISETP.GE.AND P0, PT, R17, R0, PT ;  /* 0x000000001100720c */ /* 0x001fda0003f06270 */
[----:B------:R-:W-:Y:S05]  /*0070*/  @P0 EXIT ;  /* 0x000000000000094d */ /* 0x000fea0003800000 */
[----:B------:R-:W0:Y:S01]  /*0080*/  S2R R14, SR_CTAID.X ;  /* 0x00000000000e7919 */ /* 0x000e220000002500 */
[----:B------:R-:W-:Y:S01]  /*0090*/  HFMA2.MMA R15, -RZ, RZ, 0, 1.1920928955078125e-07 ;  /* 0x00000002ff0f7435 */ /* 0x000fe200000001ff */
[----:B------:R-:W-:Y:S01]  /*00a0*/  ULDC.64 UR4, c[0x0][0x118] ;  /* 0x0000460000047ab9 */ /* 0x000fe20000000a00 */
[----:B0-----:R-:W-:-:S05]  /*00b0*/  IMAD R14, R14, c[0x0][0x170], RZ ;  /* 0x00005c000e0e7a24 */ /* 0x001fca00078e02ff */
[----:B------:R-:W-:-:S05]  /*00c0*/  SHF.L.U32 R2, R14, 0x1, RZ ;  /* 0x000000010e027819 */ /* 0x000fca00000006ff */
[----:B------:R-:W-:-:S04]  /*00d0*/  IMAD.WIDE.U32 R2, R2, R15, c[0x0][0x168] ;  /* 0x00005a0002027625 */ /* 0x000fc800078e000f */
[----:B------:R-:W-:-:S04]  /*00e0*/  IMAD.WIDE.U32 R14, R14, R15, c[0x0][0x160] ;  /* 0x000058000e0e7625 */ /* 0x000fc800078e000f */
[----:B------:R-:W-:-:S04]  /*00f0*/  IMAD.WIDE R12, R13, 0x2, R2 ;  /* 0x000000020d0c7825 */ /* 0x000fc800078e0202 */
.L_x_99:
[----:B0-----:R-:W-:-:S06]  /*0100*/  IMAD.WIDE R4, R17, 0x10, R2 ;  /* 0x0000001011047825 */ /* 0x001fcc00078e0202 */
[----:B------:R-:W2:Y:S01]  /*0110*/  LDG.E.128.CONSTANT R4, [R4.64] ;  /* 0x0000000404047981 */ /* 0x000ea2000c1e9d00 */
[----:B------:R-:W-:-:S06]  /*0120*/  IMAD.WIDE R8, R17, 0x10, R12 ;  /* 0x0000001011087825 */ /* 0x000fcc00078e020c */
[----:B------:R-:W3:Y:S01]  /*0130*/  LDG.E.128.CONSTANT R8, [R8.64] ;  /* 0x0000000408087981 */ /* 0x000ee2000c1e9d00 */
[----:B--2---:R-:W-:Y:S02]  /*0140*/  PRMT R18, RZ, 0x5410, R4 ;  /* 0x00005410ff127816 */ /* 0x004fe40000000004 */
[--C-:B------:R-:W-:Y:S02]  /*0150*/  PRMT R21, RZ, 0x5410, R5.reuse ;  /* 0x00005410ff157816 */ /* 0x100fe40000000005 */
[----:B------:R-:W-:Y:S01]  /*0160*/  PRMT R5, RZ, 0x7610, R5 ;  /* 0x00007610ff057816 */ /* 0x000fe20000000005 */
[C---:B------:R-:W-:Y:S02]  /*0170*/  FMUL.FTZ R19, R18.reuse, R18 ;  /* 0x0000001212137220 */ /* 0x040fe40000410000 */
[----:B------:R-:W-:Y:S02]  /*0180*/  FMUL.FTZ R16, R21, R21 ;  /* 0x0000001515107220 */ /* 0x000fe40000410000 */
[----:B------:R-:W-:-:S02]  /*0190*/  FMUL.FTZ R19, R18, R19 ;  /* 0x0000001312137220 */ /* 0x000fc40000410000 */
[----:B------:R-:W-:Y:S02]  /*01a0*/  FMUL.FTZ R16, R21, R16 ;  /* 0x0000001015107220 */ /* 0x000fe40000410000 */
[----:B------:R-:W-:Y:S02]  /*01b0*/  FFMA.FTZ R19, R19, 0.044714998453855514526, R18 ;  /* 0x3d37271313137823 */ /* 0x000fe40000010012 */
[----:B------:R-:W-:Y:S02]  /*01c0*/  FFMA.FTZ R16, R16, 0.044714998453855514526, R21 ;  /* 0x3d37271310107823 */ /* 0x000fe40000010015 */
[----:B------:R-:W-:Y:S02]  /*01d0*/  FMUL.FTZ R19, R19, 0.79788458347320556641 ;  /* 0x3f4c422a13137820 */ /* 0x000fe40000410000 */
[----:B------:R-:W-:Y:S01]  /*01e0*/  FMUL.FTZ R22, R16, 0.79788458347320556641 ;  /* 0x3f4c422a10167820 */ /* 0x000fe20000410000 */
[--C-:B------:R-:W-:Y:S01]  /*01f0*/  PRMT R16, RZ, 0x5410, R6.reuse ;  /* 0x00005410ff107816 */ /* 0x100fe20000000006 */
[----:B------:R-:W-:Y:S01]  /*0200*/  FMUL.FTZ R20, R5, R5 ;  /* 0x0000000505147220 */ /* 0x000fe20000410000 */
[----:B------:R-:W-:Y:S01]  /*0210*/  PRMT R6, RZ, 0x7610, R6 ;  /* 0x00007610ff067816 */ /* 0x000fe20000000006 */
[----:B------:R-:W0:Y:S01]  /*0220*/  MUFU.TANH R19, R19 ;  /* 0x0000001300137308 */ /* 0x000e220000002400 */
[----:B------:R-:W-:-:S02]  /*0230*/  FMUL.FTZ R18, R18, 0.5 ;  /* 0x3f00000012127820 */ /* 0x000fc40000410000 */
[----:B------:R-:W-:Y:S02]  /*0240*/  FMUL.FTZ R20, R5, R20 ;  /* 0x0000001405147220 */ /* 0x000fe40000410000 */
[----:B------:R-:W-:Y:S02]  /*0250*/  FMUL.FTZ R25, R6, R6 ;  /* 0x0000000606197220 */ /* 0x000fe40000410000 */
[----:B------:R-:W-:Y:S01]  /*0260*/  FFMA.FTZ R20, R20, 0.044714998453855514526, R5 ;  /* 0x3d37271314147823 */ /* 0x000fe20000010005 */
[----:B------:R-:W1:Y:S01]  /*0270*/  MUFU.TANH R22, R22 ;  /* 0x0000001600167308 */ /* 0x000e620000002400 */
[----:B------:R-:W-:Y:S02]  /*0280*/  FMUL.FTZ R25, R6, R25 ;  /* 0x0000001906197220 */ /* 0x000fe40000410000 */
[----:B------:R-:W-:Y:S02]  /*0290*/  FMUL.FTZ R21, R21, 0.5 ;  /* 0x3f00000015157820 */ /* 0x000fe40000410000 */
[----:B------:R-:W-:-:S02]  /*02a0*/  FFMA.FTZ R25, R25, 0.044714998453855514526, R6 ;  /* 0x3d37271319197823 */ /* 0x000fc40000010006 */
[----:B------:R-:W-:Y:S02]  /*02b0*/  FMUL.FTZ R6, R6, 0.5 ;  /* 0x3f00000006067820 */ /* 0x000fe40000410000 */
[----:B0-----:R-:W-:Y:S02]  /*02c0*/  FADD.FTZ R23, R19, 1 ;  /* 0x3f80000013177421 */ /* 0x001fe40000010000 */
[----:B------:R-:W-:Y:S02]  /*02d0*/  FMUL.FTZ R19, R16, R16 ;  /* 0x0000001010137220 */ /* 0x000fe40000410000 */
[----:B------:R-:W-:Y:S02]  /*02e0*/  FMUL.FTZ R18, R18, R23 ;  /* 0x0000001712127220 */ /* 0x000fe40000410000 */
[----:B------:R-:W-:Y:S02]  /*02f0*/  FMUL.FTZ R25, R25, 0.79788458347320556641 ;  /* 0x3f4c422a19197820 */ /* 0x000fe40000410000 */
[----:B-1----:R-:W-:-:S02]  /*0300*/  FADD.FTZ R22, R22, 1 ;  /* 0x3f80000016167421 */ /* 0x002fc40000010000 */
[----:B------:R-:W-:Y:S02]  /*0310*/  FMUL.FTZ R23, R16, R19 ;  /* 0x0000001310177220 */ /* 0x000fe40000410000 */
[----:B------:R-:W-:Y:S01]  /*0320*/  FMUL.FTZ R19, R20, 0.79788458347320556641 ;  /* 0x3f4c422a14137820 */ /* 0x000fe20000410000 */
[--C-:B------:R-:W-:Y:S01]  /*0330*/  PRMT R20, RZ, 0x5410, R7.reuse ;  /* 0x00005410ff147816 */ /* 0x100fe20000000007 */
[----:B------:R-:W-:Y:S01]  /*0340*/  FMUL.FTZ R21, R21, R22 ;  /* 0x0000001615157220 */ /* 0x000fe20000410000 */
[----:B------:R-:W-:Y:S01]  /*0350*/  PRMT R22, RZ, 0x7610, R7 ;  /* 0x00007610ff167816 */ /* 0x000fe20000000007 */
[----:B------:R-:W-:Y:S01]  /*0360*/  FFMA.FTZ R23, R23, 0.044714998453855514526, R16 ;  /* 0x3d37271317177823 */ /* 0x000fe20000010010 */
[----:B------:R0:W1:Y:S01]  /*0370*/  MUFU.TANH R7, R25 ;  /* 0x0000001900077308 */ /* 0x0000620000002400 */
[----:B------:R-:W-:Y:S02]  /*0380*/  FMUL.FTZ R27, R20, R20 ;  /* 0x00000014141b7220 */ /* 0x000fe40000410000 */
[----:B------:R-:W-:-:S02]  /*0390*/  FMUL.FTZ R29, R22, R22 ;  /* 0x00000016161d7220 */ /* 0x000fc40000410000 */
[----:B------:R-:W-:Y:S02]  /*03a0*/  FMUL.FTZ R27, R20, R27 ;  /* 0x0000001b141b7220 */ /* 0x000fe40000410000 */
[----:B------:R-:W-:Y:S01]  /*03b0*/  FMUL.FTZ R29, R22, R29 ;  /* 0x0000001d161d7220 */ /* 0x000fe20000410000 */
[----:B------:R-:W-:Y:S01]  /*03c0*/  MUFU.TANH R19, R19 ;  /* 0x0000001300137308 */ /* 0x000fe20000002400 */
[----:B0-----:R-:W-:Y:S01]  /*03d0*/  PRMT R25, RZ, 0x7610, R4 ;  /* 0x00007610ff197816 */ /* 0x001fe20000000004 */
[----:B------:R-:W-:Y:S02]  /*03e0*/  FMUL.FTZ R23, R23, 0.79788458347320556641 ;  /* 0x3f4c422a17177820 */ /* 0x000fe40000410000 */
[----:B------:R-:W-:Y:S02]  /*03f0*/  FFMA.FTZ R27, R27, 0.044714998453855514526, R20 ;  /* 0x3d3727131b1b7823 */ /* 0x000fe40000010014 */
[----:B------:R-:W-:Y:S02]  /*0400*/  FMUL.FTZ R4, R25, R25 ;  /* 0x0000001919047220 */ /* 0x000fe40000410000 */
[----:B------:R-:W-:Y:S01]  /*0410*/  FFMA.FTZ R29, R29, 0.044714998453855514526, R22 ;  /* 0x3d3727131d1d7823 */ /* 0x000fe20000010016 */
[----:B------:R0:W2:Y:S01]  /*0420*/  MUFU.TANH R24, R23 ;  /* 0x0000001700187308 */ /* 0x0000a20000002400 */
[----:B------:R-:W-:-:S02]  /*0430*/  FMUL.FTZ R4, R25, R4 ;  /* 0x0000000419047220 */ /* 0x000fc40000410000 */
[----:B------:R-:W-:Y:S02]  /*0440*/  FMUL.FTZ R26, R27, 0.79788458347320556641 ;  /* 0x3f4c422a1b1a7820 */ /* 0x000fe40000410000 */
[----:B------:R-:W-:Y:S02]  /*0450*/  FFMA.FTZ R4, R4, 0.044714998453855514526, R25 ;  /* 0x3d37271304047823 */ /* 0x000fe40000010019 */
[----:B------:R-:W-:Y:S02]  /*0460*/  FMUL.FTZ R16, R16, 0.5 ;  /* 0x3f00000010107820 */ /* 0x000fe40000410000 */
[----:B------:R-:W-:Y:S01]  /*0470*/  FMUL.FTZ R4, R4, 0.79788458347320556641 ;  /* 0x3f4c422a04047820 */ /* 0x000fe20000410000 */
[----:B------:R-:W4:Y:S01]  /*0480*/  MUFU.TANH R26, R26 ;  /* 0x0000001a001a7308 */ /* 0x000f220000002400 */
[----:B0-----:R-:W-:Y:S02]  /*0490*/  FMUL.FTZ R23, R29, 0.79788458347320556641 ;  /* 0x3f4c422a1d177820 */ /* 0x001fe40000410000 */
[----:B------:R-:W-:-:S02]  /*04a0*/  FMUL.FTZ R25, R25, 0.5 ;  /* 0x3f00000019197820 */ /* 0x000fc40000410000 */
[----:B-1----:R-:W-:Y:S02]  /*04b0*/  FADD.FTZ R7, R7, 1 ;  /* 0x3f80000007077421 */ /* 0x002fe40000010000 */
[----:B--2---:R-:W-:Y:S01]  /*04c0*/  FADD.FTZ R27, R24, 1 ;  /* 0x3f800000181b7421 */ /* 0x004fe20000010000 */
[----:B------:R-:W0:Y:S01]  /*04d0*/  MUFU.TANH R4, R4 ;  /* 0x0000000400047308 */ /* 0x000e220000002400 */
[----:B------:R-:W-:Y:S02]  /*04e0*/  FMUL.FTZ R24, R22, 0.5 ;  /* 0x3f00000016187820 */ /* 0x000fe40000410000 */
[----:B------:R-:W-:Y:S02]  /*04f0*/  FMUL.FTZ R20, R20, 0.5 ;  /* 0x3f00000014147820 */ /* 0x000fe40000410000 */
[----:B------:R-:W-:Y:S02]  /*0500*/  FMUL.FTZ R5, R5, 0.5 ;  /* 0x3f00000005057820 */ /* 0x000fe40000410000 */
[----:B------:R-:W-:Y:S01]  /*0510*/  FADD.FTZ R22, R19, 1 ;  /* 0x3f80000013167421 */ /* 0x000fe20000010000 */
[----:B------:R-:W1:Y:S01]  /*0520*/  MUFU.TANH R23, R23 ;  /* 0x0000001700177308 */ /* 0x000e620000002400 */
[----:B----4-:R-:W-:-:S02]  /*0530*/  FADD.FTZ R29, R26, 1 ;  /* 0x3f8000001a1d7421 */ /* 0x010fc40000010000 */
[----:B------:R-:W-:Y:S02]  /*0540*/  FMUL.FTZ R16, R16, R27 ;  /* 0x0000001b10107220 */ /* 0x000fe40000410000 */
[----:B------:R-:W-:Y:S02]  /*0550*/  FMUL.FTZ R7, R6, R7 ;  /* 0x0000000706077220 */ /* 0x000fe40000410000 */
[----:B------:R-:W-:Y:S02]  /*0560*/  FMUL.FTZ R20, R20, R29 ;  /* 0x0000001d14147220 */ /* 0x000fe40000410000 */
[----:B0-----:R-:W-:Y:S02]  /*0570*/  FADD.FTZ R4, R4, 1 ;  /* 0x3f80000004047421 */ /* 0x001fe40000010000 */
[----:B------:R-:W-:Y:S01]  /*0580*/  FMUL.FTZ R22, R5, R22 ;  /* 0x0000001605167220 */ /* 0x000fe20000410000 */
[----:B------:R-:W-:Y:S01]  /*0590*/  F2FP.BF16.PACK_AB R5, R7, R16 ;  /* 0x000000100705723e */ /* 0x000fe200000010ff */
[----:B------:R-:W-:-:S02]  /*05a0*/  FMUL.FTZ R25, R25, R4 ;  /* 0x0000000419197220 */ /* 0x000fc40000410000 */
[----:B-1----:R-:W-:Y:S01]  /*05b0*/  FADD.FTZ R23, R23, 1 ;  /* 0x3f80000017177421 */ /* 0x002fe20000010000 */
[----:B------:R-:W-:Y:S01]  /*05c0*/  F2FP.BF16.PACK_AB R21, R22, R21 ;  /* 0x000000151615723e */ /* 0x000fe200000010ff */
[----:B---3--:R-:W-:Y:S01]  /*05d0*/  HFMA2.BF16_V2 R10, R5, R10, -RZ.H0_H0 ;  /* 0x0000000a050a7231 */ /* 0x008fe200003400ff */
[----:B------:R-:W-:Y:S01]  /*05e0*/  F2FP.BF16.PACK_AB R4, R25, R18 ;  /* 0x000000121904723e */ /* 0x000fe200000010ff */
[----:B------:R-:W-:Y:S02]  /*05f0*/  FMUL.FTZ R23, R24, R23 ;  /* 0x0000001718177220 */ /* 0x000fe40000410000 */
[----:B------:R-:W-:Y:S02]  /*0600*/  HFMA2.BF16_V2 R9, R21, R9, -RZ.H0_H0 ;  /* 0x0000000915097231 */ /* 0x000fe400003400ff */
[----:B------:R-:W-:Y:S01]  /*0610*/  HFMA2.BF16_V2 R8, R4, R8, -RZ.H0_H0 ;  /* 0x0000000804087231 */ /* 0x000fe200003400ff */
[----:B------:R-:W-:Y:S01]  /*0620*/  F2FP.BF16.PACK_AB R20, R23, R20 ;  /* 0x000000141714723e */ /* 0x000fe200000010ff */
[C---:B------:R-:W-:Y:S01]  /*0630*/  IMAD.WIDE R4, R17.reuse, 0x10, R14 ;  /* 0x0000001011047825 */ /* 0x040fe200078e020e */
[----:B------:R-:W-:-:S03]  /*0640*/  IADD3 R17, R17, c[0x0][0x0], RZ ;  /* 0x0000000011117a10 */ /* 0x000fc60007ffe0ff */
[----:B------:R-:W-:Y:S01]  /*0650*/  HFMA2.BF16_V2 R11, R20, R11, -RZ.H0_H0 ;  /* 0x0000000b140b7231 */ /* 0x000fe200003400ff */
[----:B------:R-:W-:-:S04]  /*0660*/  ISETP.GE.AND P0, PT, R17, R0, PT ;  /* 0x000000001100720c */ /* 0x000fc80003f06270 */
[----:B------:R0:W-:Y:S09]  /*0670*/  STG.E.128 [R4.64], R8 ;  /* 0x0000000804007986 */ /* 0x0001f2000c101d04 */
[----:B------:R-:W-:Y:S05]  /*0680*/  @!P0 BRA `(.L_x_99) ;  /* 0xfffffa7000008947 */ /* 0x000fea000383ffff */
[----:B------:R-:W-:Y:S05]  /*0690*/  EXIT ;  /* 0x000000000000794d */ /* 0x000fea0003800000 */
.L_x_100:
        /* <DEDUP_REMOVED lines=14> */
.L_x_207:


//--------------------- .text._ZN4vllm18act_and_mul_kernelIN3c104HalfE7__half2XadL_ZNS_16gelu_tanh_kernelIS2_EET_RKS5_EEXadL_ZNS_23packed_gelu_tanh_kernelIS3_EES5_S7_EELb1ELb1ELb0EEEvPS5_PS6_i --------------------------
	.section	.text._ZN4vllm18act_and_mul_kernelIN3c104HalfE7__half2XadL_ZNS_16gelu_tanh_kernelIS2_EET_RKS5_EEXadL_ZNS_23packed_gelu_tanh_kernelIS3_EES5_S7_EELb1ELb1ELb0EEEvPS5_PS6_i,"ax",@progbits
	.sectioninfo	@"SHI_REGISTERS=31"
	.align	128
        .global         _ZN4vllm18act_and_mul_kernelIN3c104HalfE7__half2XadL_ZNS_16gelu_tanh_kernelIS2_EET_RKS5_EEXadL_ZNS_23packed_gelu_tanh_kernelIS3_EES5_S7_EELb1ELb1ELb0EEEvPS5_PS6_i
        .type           _ZN4vllm18act_and_mul_kernelIN3c104HalfE7__half2XadL_ZNS_16gelu_tanh_kernelIS2_EET_RKS5_EEXadL_ZNS_23packed_gelu_tanh_kernelIS3_EES5_S7_EELb1ELb1ELb0EEEvPS5_PS6_i,@function
        .size           _ZN4vllm18act_and_mul_kernelIN3c104HalfE7__half2XadL_ZNS_16gelu_tanh_kernelIS2_EET_RKS5_EEXadL_ZNS_23packed_gelu_tanh_kernelIS3_EES5_S7_EELb1ELb1ELb0EEEvPS5_PS6_i,(.L_x_208 - _ZN4vllm18act_and_mul_kernelIN3c104HalfE7__half2XadL_ZNS_16gelu_tanh_kernelIS2_EET_RKS5_EEXadL_ZNS_23packed_gelu_tanh_kernelIS3_EES5_S7_EELb1ELb1ELb0EEEvPS5_PS6_i)
        .other          _ZN4vllm18act_and_mul_kernelIN3c104HalfE7__half2XadL_ZNS_16gelu_tanh_kernelIS2_EET_RKS5_EEXadL_ZNS_23packed_gelu_tanh_kernelIS3_EES5_S7_EELb1ELb1ELb0EEEvPS5_PS6_i,@"STO_CUDA_ENTRY STV_DEFAULT"
_ZN4vllm18act_and_mul_kernelIN3c104HalfE7__half2XadL_ZNS_16gelu_tanh_kernelIS2_EET_RKS5_EEXadL_ZNS_23packed_gelu_tanh_kernelIS3_EES5_S7_EELb1ELb1ELb0EEEvPS5_PS6_i:
.text._ZN4vllm18act_and_mul_kernelIN3c104HalfE7__half2XadL_ZNS_16gelu_tanh_kernelIS2_EET_RKS5_EEXadL_ZNS_23packed_gelu_tanh_kernelIS3_EES5_S7_EELb1ELb1ELb0EEEvPS5_PS6_i:
        /* <DEDUP_REMOVED lines=16> */
.L_x_101:
[----:B0-----:R-:W-:-:S06]  /*0100*/  IMAD.WIDE R4, R17, 0x10, R2 ;  /* 0x0000001011047825 */ /* 0x001fcc00078e0202 */
[----:B------:R-:W2:Y:S01]  /*0110*/  LDG.E.128.CONSTANT R4, [R4.64] ;  /* 0x0000000404047981 */ /* 0x000ea2000c1e9d00 */
[----:B------:R-:W-:-:S06]  /*0120*/  IMAD.WIDE R8, R17, 0x10, R12 ;  /* 0x0000001011087825 */ /* 0x000fcc00078e020c */
[----:B------:R-:W3:Y:S01]  /*0130*/  LDG.E.128.CONSTANT R8, [R8.64] ;  /* 0x0000000408087981 */ /* 0x000ee2000c1e9d00 */
[--C-:B--2---:R-:W-:Y:S02]  /*0140*/  HADD2.F32 R16, -RZ, R4.reuse.H0_H0 ;  /* 0x20000004ff107230 */ /* 0x104fe40000004100 */
[--C-:B------:R-:W-:Y:S02]  /*0150*/  HADD2.F32 R20, -RZ, R5.reuse.H0_H0 ;  /* 0x20000005ff147230 */ /* 0x100fe40000004100 */
[----:B------:R-:W-:Y:S01]  /*0160*/  HADD2.F32 R18, -RZ, R5.H1_H1 ;  /* 0x30000005ff127230 */ /* 0x000fe20000004100 */
[----:B------:R-:W-:Y:S01]  /*0170*/  FMUL.FTZ R19, R16, R16 ;  /* 0x0000001010137220 */ /* 0x000fe20000410000 */
[----:B------:R-:W-:Y:S01]  /*0180*/  HADD2.F32 R24, -RZ, R4.H1_H1 ;  /* 0x30000004ff187230 */ /* 0x000fe20000004100 */
[----:B------:R-:W-:Y:S02]  /*0190*/  FMUL.FTZ R21, R20, R20 ;  /* 0x0000001414157220 */ /* 0x000fe40000410000 */
[----:B------:R-:W-:-:S02]  /*01a0*/  FMUL.FTZ R19, R16, R19 ;  /* 0x0000001310137220 */ /* 0x000fc40000410000 */
[----:B------:R-:W-:Y:S02]  /*01b0*/  FMUL.FTZ R21, R20, R21 ;  /* 0x0000001514157220 */ /* 0x000fe40000410000 */
[----:B------:R-:W-:Y:S02]  /*01c0*/  FFMA.FTZ R19, R19, 0.044714998453855514526, R16 ;  /* 0x3d37271313137823 */ /* 0x000fe40000010010 */
[----:B------:R-:W-:Y:S02]  /*01d0*/  FFMA.FTZ R21, R21, 0.044714998453855514526, R20 ;  /* 0x3d37271315157823 */ /* 0x000fe40000010014 */
[----:B------:R-:W-:Y:S02]  /*01e0*/  FMUL.FTZ R19, R19, 0.79788458347320556641 ;  /* 0x3f4c422a13137820 */ /* 0x000fe40000410000 */
[----:B------:R-:W-:Y:S02]  /*01f0*/  FMUL.FTZ R21, R21, 0.79788458347320556641 ;  /* 0x3f4c422a15157820 */ /* 0x000fe40000410000 */
[----:B------:R-:W-:-:S02]  /*0200*/  FMUL.FTZ R23, R18, R18 ;  /* 0x0000001212177220 */ /* 0x000fc40000410000 */
[----:B------:R-:W0:Y:S01]  /*0210*/  MUFU.TANH R19, R19 ;  /* 0x0000001300137308 */ /* 0x000e220000002400 */
[----:B------:R-:W-:Y:S01]  /*0220*/  FMUL.FTZ R5, R16, 0.5 ;  /* 0x3f00000010057820 */ /* 0x000fe20000410000 */
[--C-:B------:R-:W-:Y:S01]  /*0230*/  HADD2.F32 R16, -RZ, R6.reuse.H0_H0 ;  /* 0x20000006ff107230 */ /* 0x100fe20000004100 */
[----:B------:R-:W-:Y:S01]  /*0240*/  FMUL.FTZ R23, R18, R23 ;  /* 0x0000001712177220 */ /* 0x000fe20000410000 */
[----:B------:R-:W-:-:S03]  /*0250*/  HADD2.F32 R6, -RZ, R6.H1_H1 ;  /* 0x30000006ff067230 */ /* 0x000fc60000004100 */
[----:B------:R-:W-:Y:S01]  /*0260*/  FFMA.FTZ R23, R23, 0.044714998453855514526, R18 ;  /* 0x3d37271317177823 */ /* 0x000fe20000010012 */
[----:B------:R-:W1:Y:S01]  /*0270*/  MUFU.TANH R21, R21 ;  /* 0x0000001500157308 */ /* 0x000e620000002400 */
[----:B------:R-:W-:Y:S02]  /*0280*/  FMUL.FTZ R25, R16, R16 ;  /* 0x0000001010197220 */ /* 0x000fe40000410000 */
[----:B------:R-:W-:Y:S02]  /*0290*/  FMUL.FTZ R18, R18, 0.5 ;  /* 0x3f00000012127820 */ /* 0x000fe40000410000 */
[----:B------:R-:W-:Y:S02]  /*02a0*/  FMUL.FTZ R25, R16, R25 ;  /* 0x0000001910197220 */ /* 0x000fe40000410000 */
[----:B0-----:R-:W-:Y:S01]  /*02b0*/  FADD.FTZ R22, R19, 1 ;  /* 0x3f80000013167421 */ /* 0x001fe20000010000 */
[--C-:B------:R-:W-:Y:S01]  /*02c0*/  HADD2.F32 R19, -RZ, R7.reuse.H0_H0 ;  /* 0x20000007ff137230 */ /* 0x100fe20000004100 */
[----:B------:R-:W-:Y:S01]  /*02d0*/  FFMA.FTZ R25, R25, 0.044714998453855514526, R16 ;  /* 0x3d37271319197823 */ /* 0x000fe20000010010 */
[----:B------:R-:W-:Y:S01]  /*02e0*/  HADD2.F32 R7, -RZ, R7.H1_H1 ;  /* 0x30000007ff077230 */ /* 0x000fe20000004100 */
[----:B------:R-:W-:-:S02]  /*02f0*/  FMUL.FTZ R5, R5, R22 ;  /* 0x0000001605057220 */ /* 0x000fc40000410000 */
[----:B------:R-:W-:Y:S02]  /*0300*/  FMUL.FTZ R22, R20, 0.5 ;  /* 0x3f00000014167820 */ /* 0x000fe40000410000 */
[----:B------:R-:W-:Y:S02]  /*0310*/  FMUL.FTZ R20, R23, 0.79788458347320556641 ;  /* 0x3f4c422a17147820 */ /* 0x000fe40000410000 */
[C---:B------:R-:W-:Y:S02]  /*0320*/  FMUL.FTZ R23, R6.reuse, R6 ;  /* 0x0000000606177220 */ /* 0x040fe40000410000 */
[----:B-1----:R-:W-:Y:S02]  /*0330*/  FADD.FTZ R21, R21, 1 ;  /* 0x3f80000015157421 */ /* 0x002fe40000010000 */
[----:B------:R-:W-:Y:S01]  /*0340*/  FMUL.FTZ R23, R6, R23 ;  /* 0x0000001706177220 */ /* 0x000fe20000410000 */
[----:B------:R-:W-:Y:S01]  /*0350*/  MUFU.TANH R20, R20 ;  /* 0x0000001400147308 */ /* 0x000fe20000002400 */
[----:B------:R-:W-:-:S02]  /*0360*/  FMUL.FTZ R21, R22, R21 ;  /* 0x0000001516157220 */ /* 0x000fc40000410000 */
[----:B------:R-:W-:Y:S02]  /*0370*/  FMUL.FTZ R22, R19, R19 ;  /* 0x0000001313167220 */ /* 0x000fe40000410000 */
[----:B------:R-:W-:Y:S02]  /*0380*/  FFMA.FTZ R23, R23, 0.044714998453855514526, R6 ;  /* 0x3d37271317177823 */ /* 0x000fe40000010006 */
[----:B------:R-:W-:Y:S02]  /*0390*/  FMUL.FTZ R22, R19, R22 ;  /* 0x0000001613167220 */ /* 0x000fe40000410000 */
[----:B------:R-:W-:Y:S02]  /*03a0*/  FMUL.FTZ R4, R23, 0.79788458347320556641 ;  /* 0x3f4c422a17047820 */ /* 0x000fe40000410000 */
[----:B------:R-:W-:Y:S02]  /*03b0*/  FMUL.FTZ R23, R24, R24 ;  /* 0x0000001818177220 */ /* 0x000fe40000410000 */
[----:B------:R-:W-:-:S02]  /*03c0*/  FMUL.FTZ R26, R7, R7 ;  /* 0x00000007071a7220 */ /* 0x000fc40000410000 */
[----:B------:R-:W-:Y:S01]  /*03d0*/  FFMA.FTZ R22, R22, 0.044714998453855514526, R19 ;  /* 0x3d37271316167823 */ /* 0x000fe20000010013 */
[----:B------:R-:W-:Y:S01]  /*03e0*/  MUFU.TANH R4, R4 ;  /* 0x0000000400047308 */ /* 0x000fe20000002400 */
[----:B------:R-:W-:Y:S02]  /*03f0*/  FMUL.FTZ R23, R24, R23 ;  /* 0x0000001718177220 */ /* 0x000fe40000410000 */
[----:B------:R-:W-:Y:S02]  /*0400*/  FMUL.FTZ R28, R7, R26 ;  /* 0x0000001a071c7220 */ /* 0x000fe40000410000 */
[----:B------:R-:W-:Y:S02]  /*0410*/  FMUL.FTZ R25, R25, 0.79788458347320556641 ;  /* 0x3f4c422a19197820 */ /* 0x000fe40000410000 */
[----:B------:R-:W-:Y:S02]  /*0420*/  FMUL.FTZ R26, R22, 0.79788458347320556641 ;  /* 0x3f4c422a161a7820 */ /* 0x000fe40000410000 */
[----:B------:R-:W-:-:S02]  /*0430*/  FFMA.FTZ R22, R23, 0.044714998453855514526, R24 ;  /* 0x3d37271317167823 */ /* 0x000fc40000010018 */
[----:B------:R-:W-:Y:S01]  /*0440*/  FFMA.FTZ R28, R28, 0.044714998453855514526, R7 ;  /* 0x3d3727131c1c7823 */ /* 0x000fe20000010007 */
[----:B------:R-:W0:Y:S01]  /*0450*/  MUFU.TANH R25, R25 ;  /* 0x0000001900197308 */ /* 0x000e220000002400 */
[----:B------:R-:W-:Y:S02]  /*0460*/  FMUL.FTZ R22, R22, 0.79788458347320556641 ;  /* 0x3f4c422a16167820 */ /* 0x000fe40000410000 */
[----:B------:R-:W-:Y:S02]  /*0470*/  FMUL.FTZ R27, R28, 0.79788458347320556641 ;  /* 0x3f4c422a1c1b7820 */ /* 0x000fe40000410000 */
[----:B------:R-:W-:Y:S02]  /*0480*/  FMUL.FTZ R16, R16, 0.5 ;  /* 0x3f00000010107820 */ /* 0x000fe40000410000 */
[----:B------:R-:W-:Y:S01]  /*0490*/  FMUL.FTZ R24, R24, 0.5 ;  /* 0x3f00000018187820 */ /* 0x000fe20000410000 */
[----:B------:R-:W1:Y:S01]  /*04a0*/  MUFU.TANH R26, R26 ;  /* 0x0000001a001a7308 */ /* 0x000e620000002400 */
[----:B------:R-:W-:-:S02]  /*04b0*/  FMUL.FTZ R6, R6, 0.5 ;  /* 0x3f00000006067820 */ /* 0x000fc40000410000 */
[----:B------:R-:W-:-:S05]  /*04c0*/  FMUL.FTZ R19, R19, 0.5 ;  /* 0x3f00000013137820 */ /* 0x000fca0000410000 */
[----:B------:R-:W2:Y:S01]  /*04d0*/  MUFU.TANH R22, R22 ;  /* 0x0000001600167308 */ /* 0x000ea20000002400 */
[----:B0-----:R-:W-:-:S04]  /*04e0*/  FADD.FTZ R25, R25, 1 ;  /* 0x3f80000019197421 */ /* 0x001fc80000010000 */
[----:B------:R-:W-:Y:S02]  /*04f0*/  FMUL.FTZ R16, R16, R25 ;  /* 0x0000001910107220 */ /* 0x000fe40000410000 */
[----:B------:R-:W-:Y:S01]  /*0500*/  FADD.FTZ R25, R4, 1 ;  /* 0x3f80000004197421 */ /* 0x000fe20000010000 */
[----:B------:R-:W0:Y:S01]  /*0510*/  MUFU.TANH R23, R27 ;  /* 0x0000001b00177308 */ /* 0x000e220000002400 */
[----:B-1----:R-:W-:Y:S02]  /*0520*/  FADD.FTZ R28, R26, 1 ;  /* 0x3f8000001a1c7421 */ /* 0x002fe40000010000 */
[----:B------:R-:W-:Y:S02]  /*0530*/  FMUL.FTZ R26, R7, 0.5 ;  /* 0x3f000000071a7820 */ /* 0x000fe40000410000 */
[----:B------:R-:W-:Y:S02]  /*0540*/  FMUL.FTZ R25, R6, R25 ;  /* 0x0000001906197220 */ /* 0x000fe40000410000 */
[----:B------:R-:W-:-:S02]  /*0550*/  FMUL.FTZ R19, R19, R28 ;  /* 0x0000001c13137220 */ /* 0x000fc40000410000 */
[----:B--2---:R-:W-:Y:S01]  /*0560*/  FADD.FTZ R7, R22, 1 ;  /* 0x3f80000016077421 */ /* 0x004fe20000010000 */
[----:B------:R-:W-:-:S03]  /*0570*/  F2FP.PACK_AB R16, R25, R16 ;  /* 0x000000101910723e */ /* 0x000fc600000000ff */
[----:B------:R-:W-:Y:S02]  /*0580*/  FMUL.FTZ R24, R24, R7 ;  /* 0x0000000718187220 */ /* 0x000fe40000410000 */
[----:B0-----:R-:W-:Y:S01]  /*0590*/  FADD.FTZ R27, R23, 1 ;  /* 0x3f800000171b7421 */ /* 0x001fe20000010000 */
[----:B---3--:R-:W-:Y:S01]  /*05a0*/  HFMA2.MMA R10, R16, R10, -RZ ;  /* 0x0000000a100a7235 */ /* 0x008fe200001000ff */
[----:B------:R-:W-:Y:S01]  /*05b0*/  FADD.FTZ R23, R20, 1 ;  /* 0x3f80000014177421 */ /* 0x000fe20000010000 */
[----:B------:R-:W-:Y:S01]  /*05c0*/  F2FP.PACK_AB R4, R24, R5 ;  /* 0x000000051804723e */ /* 0x000fe200000000ff */
[----:B------:R-:W-:Y:S02]  /*05d0*/  FMUL.FTZ R26, R26, R27 ;  /* 0x0000001b1a1a7220 */ /* 0x000fe40000410000 */
[----:B------:R-:W-:-:S03]  /*05e0*/  FMUL.FTZ R18, R18, R23 ;  /* 0x0000001712127220 */ /* 0x000fc60000410000 */
[----:B------:R-:W-:Y:S01]  /*05f0*/  F2FP.PACK_AB R19, R26, R19 ;  /* 0x000000131a13723e */ /* 0x000fe200000000ff */
[----:B------:R-:W-:Y:S01]  /*0600*/  HFMA2.MMA R8, R4, R8, -RZ ;  /* 0x0000000804087235 */ /* 0x000fe200001000ff */
[----:B------:R-:W-:Y:S01]  /*0610*/  F2FP.PACK_AB R18, R18, R21 ;  /* 0x000000151212723e */ /* 0x000fe200000000ff */
[C---:B------:R-:W-:Y:S01]  /*0620*/  IMAD.WIDE R4, R17.reuse, 0x10, R14 ;  /* 0x0000001011047825 */ /* 0x040fe200078e020e */
[----:B------:R-:W-:Y:S01]  /*0630*/  IADD3 R17, R17, c[0x0][0x0], RZ ;  /* 0x0000000011117a10 */ /* 0x000fe20007ffe0ff */
[----:B------:R-:W-:Y:S02]  /*0640*/  HMUL2 R11, R19, R11 ;  /* 0x0000000b130b7232 */ /* 0x000fe40000000000 */
[----:B------:R-:W-:Y:S01]  /*0650*/  HMUL2 R9, R18, R9 ;  /* 0x0000000912097232 */ /* 0x000fe20000000000 */
[----:B------:R-:W-:-:S04]  /*0660*/  ISETP.GE.AND P0, PT, R17, R0, PT ;  /* 0x000000001100720c */ /* 0x000fc80003f06270 */
[----:B------:R0:W-:Y:S09]  /*0670*/  STG.E.128 [R4.64], R8 ;  /* 0x0000000804007986 */ /* 0x0001f2000c101d04 */
[----:B------:R-:W-:Y:S05]  /*0680*/  @!P0 BRA `(.L_x_101) ;  /* 0xfffffa7000008947 */ /* 0x000fea000383ffff */
[----:B------:R-:W-:Y:S05]  /*0690*/  EXIT ;  /* 0x000000000000794d */ /* 0x000fea0003800000 */
.L_x_102:
        /* <DEDUP_REMOVED lines=14> */
.L_x_208:


//--------------------- .text._ZN4vllm18act_and_mul_kernelIf6float2XadL_ZNS_16gelu_tanh_kernelIfEET_RKS3_EEXadL_ZNS_23packed_gelu_tanh_kernelIS1_EES3_S5_EELb1ELb1ELb0EEEvPS3_PS4_i --------------------------
	.section	.text._ZN4vllm18act_and_mul_kernelIf6float2XadL_ZNS_16gelu_tanh_kernelIfEET_RKS3_EEXadL_ZNS_23packed_gelu_tanh_kernelIS1_EES3_S5_EELb1ELb1ELb0EEEvPS3_PS4_i,"ax",@progbits
	.sectioninfo	@"SHI_REGISTERS=27"
	.align	128
        .global         _ZN4vllm18act_and_mul_kernelIf6float2XadL_ZNS_16gelu_tanh_kernelIfEET_RKS3_EEXadL_ZNS_23packed_gelu_tanh_kernelIS1_EES3_S5_EELb1ELb1ELb0EEEvPS3_PS4_i
        .type           _ZN4vllm18act_and_mul_kernelIf6float2XadL_ZNS_16gelu_tanh_kernelIfEET_RKS3_EEXadL_ZNS_23packed_gelu_tanh_kernelIS1_EES3_S5_EELb1ELb1ELb0EEEvPS3_PS4_i,@function
        .size           _ZN4vllm18act_and_mul_kernelIf6float2XadL_ZNS_16gelu_tanh_kernelIfEET_RKS3_EEXadL_ZNS_23packed_gelu_tanh_kernelIS1_EES3_S5_EELb1ELb1ELb0EEEvPS3_PS4_i,(.L_x_209 - _ZN4vllm18act_and_mul_kernelIf6float2XadL_ZNS_16gelu_tanh_kernelIfEET_RKS3_EEXadL_ZNS_23packed_gelu_tanh_kernelIS1_EES3_S5_EELb1ELb1ELb0EEEvPS3_PS4_i)
        .other          _ZN4vllm18act_and_mul_kernelIf6float2XadL_ZNS_16gelu_tanh_kernelIfEET_RKS3_EEXadL_ZNS_23packed_gelu_tanh_kernelIS1_EES3_S5_EELb1ELb1ELb0EEEvPS3_PS4_i,@"STO_CUDA_ENTRY STV_DEFAULT"
_ZN4vllm18act_and_mul_kernelIf6float2XadL_ZNS_16gelu_tanh_kernelIfEET_RKS3_EEXadL_ZNS_23packed_gelu_tanh_kernelIS1_EES3_S5_EELb1ELb1ELb0EEEvPS3_PS4_i:
.text._ZN4vllm18act_and_mul_kernelIf6float2XadL_ZNS_16gelu_tanh_kernelIfEET_RKS3_EEXadL_ZNS_23packed_gelu_tanh_kernelIS1_EES3_S5_EELb1ELb1ELb0EEEvPS3_PS4_i:
        /* <DEDUP_REMOVED lines=11> */
[----:B0-----:R-:W-:-:S05]  /*00b0*/  IMAD R14, R14, c[0x0][0x170], RZ ;  /* 0x00005c000e0e7a24 */ /* 0x001fca00078e02ff */
[----:B------:R-:W-:-:S05]  /*00c0*/  SHF.L.U32 R2, R14, 0x1, RZ ;  /* 0x000000010e027819 */ /* 0x000fca00000006ff */
[----:B------:R-:W-:-:S04]  /*00d0*/  IMAD.WIDE.U32 R2, R2, R15, c[0x0][0x168] ;  /* 0x00005a0002027625 */ /* 0x000fc800078e000f */
[----:B------:R-:W-:-:S04]  /*00e0*/  IMAD.WIDE.U32 R14, R14, R15, c[0x0][0x160] ;  /* 0x000058000e0e7625 */ /* 0x000fc800078e000f */
[----:B------:R-:W-:-:S04]  /*00f0*/  IMAD.WIDE R12, R13, 0x4, R2 ;  /* 0x000000040d0c7825 */ /* 0x000fc800078e0202 */
.L_x_103:
[----:B0-----:R-:W-:-:S06]  /*0100*/  IMAD.WIDE R4, R17, 0x10, R2 ;  /* 0x0000001011047825 */ /* 0x001fcc00078e0202 */
[----:B------:R-:W2:Y:S01]  /*0110*/  LDG.E.128.CONSTANT R4, [R4.64] ;  /* 0x0000000404047981 */ /* 0x000ea2000c1e9d00 */
[----:B------:R-:W-:-:S06]  /*0120*/  IMAD.WIDE R8, R17, 0x10, R12 ;  /* 0x0000001011087825 */ /* 0x000fcc00078e020c */
[----:B------:R-:W3:Y:S01]  /*0130*/  LDG.E.128.CONSTANT R8, [R8.64] ;  /* 0x0000000408087981 */ /* 0x000ee2000c1e9d00 */
[C---:B--2---:R-:W-:Y:S02]  /*0140*/  FMUL.FTZ R19, R6.reuse, R6 ;  /* 0x0000000606137220 */ /* 0x044fe40000410000 */
[C---:B------:R-:W-:Y:S02]  /*0150*/  FMUL.FTZ R18, R7.reuse, R7 ;  /* 0x0000000707127220 */ /* 0x040fe40000410000 */
[----:B------:R-:W-:Y:S02]  /*0160*/  FMUL.FTZ R19, R6, R19 ;  /* 0x0000001306137220 */ /* 0x000fe40000410000 */
[----:B------:R-:W-:Y:S02]  /*0170*/  FMUL.FTZ R20, R7, R18 ;  /* 0x0000001207147220 */ /* 0x000fe40000410000 */
[----:B------:R-:W-:Y:S02]  /*0180*/  FFMA.FTZ R19, R19, 0.044714998453855514526, R6 ;  /* 0x3d37271313137823 */ /* 0x000fe40000010006 */
[----:B------:R-:W-:-:S02]  /*0190*/  FMUL.FTZ R16, R5, R5 ;  /* 0x0000000505107220 */ /* 0x000fc40000410000 */
[----:B------:R-:W-:Y:S02]  /*01a0*/  FMUL.FTZ R18, R19, 0.79788458347320556641 ;  /* 0x3f4c422a13127820 */ /* 0x000fe40000410000 */
[C---:B------:R-:W-:Y:S02]  /*01b0*/  FMUL.FTZ R19, R4.reuse, R4 ;  /* 0x0000000404137220 */ /* 0x040fe40000410000 */
[----:B------:R-:W-:Y:S02]  /*01c0*/  FMUL.FTZ R16, R5, R16 ;  /* 0x0000001005107220 */ /* 0x000fe40000410000 */
[----:B------:R-:W-:Y:S01]  /*01d0*/  FMUL.FTZ R19, R4, R19 ;  /* 0x0000001304137220 */ /* 0x000fe20000410000 */
[----:B------:R-:W0:Y:S01]  /*01e0*/  MUFU.TANH R18, R18 ;  /* 0x0000001200127308 */ /* 0x000e220000002400 */
[----:B------:R-:W-:Y:S02]  /*01f0*/  FFMA.FTZ R16, R16, 0.044714998453855514526, R5 ;  /* 0x3d37271310107823 */ /* 0x000fe40000010005 */
[----:B------:R-:W-:-:S02]  /*0200*/  FFMA.FTZ R19, R19, 0.044714998453855514526, R4 ;  /* 0x3d37271313137823 */ /* 0x000fc40000010004 */
[----:B------:R-:W-:Y:S02]  /*0210*/  FFMA.FTZ R20, R20, 0.044714998453855514526, R7 ;  /* 0x3d37271314147823 */ /* 0x000fe40000010007 */
[----:B------:R-:W-:Y:S02]  /*0220*/  FMUL.FTZ R19, R19, 0.79788458347320556641 ;  /* 0x3f4c422a13137820 */ /* 0x000fe40000410000 */
[----:B------:R-:W-:Y:S02]  /*0230*/  FMUL.FTZ R16, R16, 0.79788458347320556641 ;  /* 0x3f4c422a10107820 */ /* 0x000fe40000410000 */
[----:B------:R-:W-:Y:S02]  /*0240*/  FMUL.FTZ R22, R20, 0.79788458347320556641 ;  /* 0x3f4c422a14167820 */ /* 0x000fe40000410000 */
[----:B------:R-:W1:Y:S01]  /*0250*/  MUFU.TANH R19, R19 ;  /* 0x0000001300137308 */ /* 0x000e620000002400 */
[----:B------:R-:W-:Y:S02]  /*0260*/  FMUL.FTZ R20, R5, 0.5 ;  /* 0x3f00000005147820 */ /* 0x000fe40000410000 */
[----:B------:R-:W-:-:S02]  /*0270*/  FMUL.FTZ R4, R4, 0.5 ;  /* 0x3f00000004047820 */ /* 0x000fc40000410000 */
[----:B------:R-:W-:Y:S02]  /*0280*/  FMUL.FTZ R23, R7, 0.5 ;  /* 0x3f00000007177820 */ /* 0x000fe40000410000 */
[----:B------:R-:W-:Y:S01]  /*0290*/  FMUL.FTZ R6, R6, 0.5 ;  /* 0x3f00000006067820 */ /* 0x000fe20000410000 */
[----:B------:R-:W2:Y:S01]  /*02a0*/  MUFU.TANH R16, R16 ;  /* 0x0000001000107308 */ /* 0x000ea20000002400 */
[----:B0-----:R-:W-:-:S04]  /*02b0*/  FADD.FTZ R21, R18, 1 ;  /* 0x3f80000012157421 */ /* 0x001fc80000010000 */
[----:B------:R-:W-:-:S03]  /*02c0*/  FMUL.FTZ R21, R6, R21 ;  /* 0x0000001506157220 */ /* 0x000fc60000410000 */
[----:B------:R-:W0:Y:S01]  /*02d0*/  MUFU.TANH R22, R22 ;  /* 0x0000001600167308 */ /* 0x000e220000002400 */
[----:B-1----:R-:W-:Y:S02]  /*02e0*/  FADD.FTZ R5, R19, 1 ;  /* 0x3f80000013057421 */ /* 0x002fe40000010000 */
[----:B---3--:R-:W-:Y:S02]  /*02f0*/  FMUL.FTZ R10, R10, R21 ;  /* 0x000000150a0a7220 */ /* 0x008fe40000410000 */
[----:B------:R-:W-:Y:S02]  /*0300*/  FMUL.FTZ R5, R4, R5 ;  /* 0x0000000504057220 */ /* 0x000fe40000410000 */
[----:B--2---:R-:W-:Y:S02]  /*0310*/  FADD.FTZ R7, R16, 1 ;  /* 0x3f80000010077421 */ /* 0x004fe40000010000 */
[----:B------:R-:W-:Y:S02]  /*0320*/  FMUL.FTZ R8, R8, R5 ;  /* 0x0000000508087220 */ /* 0x000fe40000410000 */
[----:B------:R-:W-:-:S02]  /*0330*/  FMUL.FTZ R20, R20, R7 ;  /* 0x0000000714147220 */ /* 0x000fc40000410000 */
[C---:B------:R-:W-:Y:S01]  /*0340*/  IMAD.WIDE R4, R17.reuse, 0x10, R14 ;  /* 0x0000001011047825 */ /* 0x040fe200078e020e */
[----:B------:R-:W-:-:S03]  /*0350*/  IADD3 R17, R17, c[0x0][0x0], RZ ;  /* 0x0000000011117a10 */ /* 0x000fc60007ffe0ff */
[----:B0-----:R-:W-:Y:S01]  /*0360*/  FADD.FTZ R24, R22, 1 ;  /* 0x3f80000016187421 */ /* 0x001fe20000010000 */
[----:B------:R-:W-:Y:S01]  /*0370*/  ISETP.GE.AND P0, PT, R17, R0, PT ;  /* 0x000000001100720c */ /* 0x000fe20003f06270 */
[----:B------:R-:W-:Y:S02]  /*0380*/  FMUL.FTZ R9, R9, R20 ;  /* 0x0000001409097220 */ /* 0x000fe40000410000 */
[----:B------:R-:W-:-:S04]  /*0390*/  FMUL.FTZ R24, R23, R24 ;  /* 0x0000001817187220 */ /* 0x000fc80000410000 */
[----:B------:R-:W-:-:S05]  /*03a0*/  FMUL.FTZ R11, R11, R24 ;  /* 0x000000180b0b7220 */ /* 0x000fca0000410000 */
[----:B------:R0:W-:Y:S01]  /*03b0*/  STG.E.128 [R4.64], R8 ;  /* 0x0000000804007986 */ /* 0x0001e2000c101d04 */
[----:B------:R-:W-:Y:S05]  /*03c0*/  @!P0 BRA `(.L_x_103) ;  /* 0xfffffd3000008947 */ /* 0x000fea000383ffff */
[----:B------:R-:W-:Y:S05]  /*03d0*/  EXIT ;  /* 0x000000000000794d */ /* 0x000fea0003800000 */
.L_x_104:
        /* <DEDUP_REMOVED lines=10> */
.L_x_209:


//--------------------- .text._ZN4vllm18act_and_mul_kernelIN3c108BFloat16E14__nv_bfloat162XadL_ZNS_16gelu_tanh_kernelIS2_EET_RKS5_EEXadL_ZNS_23packed_gelu_tanh_kernelIS3_EES5_S7_EELb1ELb1ELb1EEEvPS5_PS6_i --------------------------
	.section	.text._ZN4vllm18act_and_mul_kernelIN3c108BFloat16E14__nv_bfloat162XadL_ZNS_16gelu_tanh_kernelIS2_EET_RKS5_EEXadL_ZNS_23packed_gelu_tanh_kernelIS3_EES5_S7_EELb1ELb1ELb1EEEvPS5_PS6_i,"ax",@progbits
	.sectioninfo	@"SHI_REGISTERS=24"
	.align	128
        .global         _ZN4vllm18act_and_mul_kernelIN3c108BFloat16E14__nv_bfloat162XadL_ZNS_16gelu_tanh_kernelIS2_EET_RKS5_EEXadL_ZNS_23packed_gelu_tanh_kernelIS3_EES5_S7_EELb1ELb1ELb1EEEvPS5_PS6_i
        .type           _ZN4vllm18act_and_mul_kernelIN3c108BFloat16E14__nv_bfloat162XadL_ZNS_16gelu_tanh_kernelIS2_EET_RKS5_EEXadL_ZNS_23packed_gelu_tanh_kernelIS3_EES5_S7_EELb1ELb1ELb1EEEvPS5_PS6_i,@function
        .size           _ZN4vllm18act_and_mul_kernelIN3c108BFloat16E14__nv_bfloat162XadL_ZNS_16gelu_tanh_kernelIS2_EET_RKS5_EEXadL_ZNS_23packed_gelu_tanh_kernelIS3_EES5_S7_EELb1ELb1ELb1EEEvPS5_PS6_i,(.L_x_210 - _ZN4vllm18act_and_mul_kernelIN3c108BFloat16E14__nv_bfloat162XadL_ZNS_16gelu_tanh_kernelIS2_EET_RKS5_EEXadL_ZNS_23packed_gelu_tanh_kernelIS3_EES5_S7_EELb1ELb1ELb1EEEvPS5_PS6_i)
        .other          _ZN4vllm18act_and_mul_kernelIN3c108BFloat16E14__nv_bfloat162XadL_ZNS_16gelu_tanh_kernelIS2_EET_RKS5_EEXadL_ZNS_23packed_gelu_tanh_kernelIS3_EES5_S7_EELb1ELb1ELb1EEEvPS5_PS6_i,@"STO_CUDA_ENTRY STV_DEFAULT"
_ZN4vllm18act_and_mul_kernelIN3c108BFloat16E14__nv_bfloat162XadL_ZNS_16gelu_tanh_kernelIS2_EET_RKS5_EEXadL_ZNS_23packed_gelu_tanh_kernelIS3_EES5_S7_EELb1ELb1ELb1EEEvPS5_PS6_i:
.text._ZN4vllm18act_and_mul_kernelIN3c108BFloat16E14__nv_bfloat162XadL_ZNS_16gelu_tanh_kernelIS2_EET_RKS5_EEXadL_ZNS_23packed_gelu_tanh_kernelIS3_EES5_S7_EELb1ELb1ELb1EEEvPS5_PS6_i:
        /* <DEDUP_REMOVED lines=8> */
.L_x_105:
        /* <DEDUP_REMOVED lines=61> */
.L_x_106:
        /* <DEDUP_REMOVED lines=11> */
.L_x_210:


//--------------------- .text._ZN4vllm18act_and_mul_kernelIN3c104HalfE7__half2XadL_ZNS_16gelu_tanh_kernelIS2_EET_RKS5_EEXadL_ZNS_23packed_gelu_tanh_kernelIS3_EES5_S7_EELb1ELb1ELb1EEEvPS5_PS6_i --------------------------
	.section	.text._ZN4vllm18act_and_mul_kernelIN3c104HalfE7__half2XadL_ZNS_16gelu_tanh_kernelIS2_EET_RKS5_EEXadL_ZNS_23packed_gelu_tanh_kernelIS3_EES5_S7_EELb1ELb1ELb1EEEvPS5_PS6_i,"ax",@progbits
	.sectioninfo	@"SHI_REGISTERS=24"
	.align	128
        .global         _ZN4vllm18act_and_mul_kernelIN3c104HalfE7__half2XadL_ZNS_16gelu_tanh_kernelIS2_EET_RKS5_EEXadL_ZNS_23packed_gelu_tanh_kernelIS3_EES5_S7_EELb1ELb1ELb1EEEvPS5_PS6_i
        .type           _ZN4vllm18act_and_mul_kernelIN3c104HalfE7__half2XadL_ZNS_16gelu_tanh_kernelIS2_EET_RKS5_EEXadL_ZNS_23packed_gelu_tanh_kernelIS3_EES5_S7_EELb1ELb1ELb1EEEvPS5_PS6_i,@function
        .size           _ZN4vllm18act_and_mul_kernelIN3c104HalfE7__half2XadL_ZNS_16gelu_tanh_kernelIS2_EET_RKS5_EEXadL_ZNS_23packed_gelu_tanh_kernelIS3_EES5_S7_EELb1ELb1ELb1EEEvPS5_PS6_i,(.L_x_211 - _ZN4vllm18act_and_mul_kernelIN3c104HalfE7__half2XadL_ZNS_16gelu_tanh_kernelIS2_EET_RKS5_EEXadL_ZNS_23packed_gelu_tanh_kernelIS3_EES5_S7_EELb1ELb1ELb1EEEvPS5_PS6_i)
        .other          _ZN4vllm18act_and_mul_kernelIN3c104HalfE7__half2XadL_ZNS_16gelu_tanh_kernelIS2_EET_RKS5_EEXadL_ZNS_23packed_gelu_tanh_kernelIS3_EES5_S7_EELb1ELb1ELb1EEEvPS5_PS6_i,@"STO_CUDA_ENTRY STV_DEFAULT"
_ZN4vllm18act_and_mul_kernelIN3c104HalfE7__half2XadL_ZNS_16gelu_tanh_kernelIS2_EET_RKS5_EEXadL_ZNS_23packed_gelu_tanh_kernelIS3_EES5_S7_EELb1ELb1ELb1EEEvPS5_PS6_i:
.text._ZN4vllm18act_and_mul_kernelIN3c104HalfE7__half2XadL_ZNS_16gelu_tanh_kernelIS2_EET_RKS5_EEXadL_ZNS_23packed_gelu_tanh_kernelIS3_EES5_S7_EELb1ELb1ELb1EEEvPS5_PS6_i:
        /* <DEDUP_REMOVED lines=8> */
.L_x_107:
        /* <DEDUP_REMOVED lines=61> */
.L_x_108:
        /* <DEDUP_REMOVED lines=11> */
.L_x_211:


//--------------------- .text._ZN4vllm18act_and_mul_kernelIf6float2XadL_ZNS_16gelu_tanh_kernelIfEET_RKS3_EEXadL_ZNS_23packed_gelu_tanh_kernelIS1_EES3_S5_EELb1ELb1ELb1EEEvPS3_PS4_i --------------------------
	.section	.text._ZN4vllm18act_and_mul_kernelIf6float2XadL_ZNS_16gelu_tanh_kernelIfEET_RKS3_EEXadL_ZNS_23packed_gelu_tanh_kernelIS1_EES3_S5_EELb1ELb1ELb1EEEvPS3_PS4_i,"ax",@progbits
	.sectioninfo	@"SHI_REGISTERS=24"
	.align	128
        .global         _ZN4vllm18act_and_mul_kernelIf6float2XadL_ZNS_16gelu_tanh_kernelIfEET_RKS3_EEXadL_ZNS_23packed_gelu_tanh_kernelIS1_EES3_S5_EELb1ELb1ELb1EEEvPS3_PS4_i
        .type           _ZN4vllm18act_and_mul_kernelIf6float2XadL_ZNS_16gelu_tanh_kernelIfEET_RKS3_EEXadL_ZNS_23packed_gelu_tanh_kernelIS1_EES3_S5_EELb1ELb1ELb1EEEvPS3_PS4_i,@function
        .size           _ZN4vllm18act_and_mul_kernelIf6float2XadL_ZNS_16gelu_tanh_kernelIfEET_RKS3_EEXadL_ZNS_23packed_gelu_tanh_kernelIS1_EES3_S5_EELb1ELb1ELb1EEEvPS3_PS4_i,(.L_x_212 - _ZN4vllm18act_and_mul_kernelIf6float2XadL_ZNS_16gelu_tanh_kernelIfEET_RKS3_EEXadL_ZNS_23packed_gelu_tanh_kernelIS1_EES3_S5_EELb1ELb1ELb1EEEvPS3_PS4_i)
        .other          _ZN4vllm18act_and_mul_kernelIf6float2XadL_ZNS_16gelu_tanh_kernelIfEET_RKS3_EEXadL_ZNS_23packed_gelu_tanh_kernelIS1_EES3_S5_EELb1ELb1ELb1EEEvPS3_PS4_i,@"STO_CUDA_ENTRY STV_DEFAULT"
_ZN4vllm18act_and_mul_kernelIf6float2XadL_ZNS_16gelu_tanh_kernelIfEET_RKS3_EEXadL_ZNS_23packed_gelu_tanh_kernelIS1_EES3_S5_EELb1ELb1ELb1EEEvPS3_PS4_i:
.text._ZN4vllm18act_and_mul_kernelIf6float2XadL_ZNS_16gelu_tanh_kernelIfEET_RKS3_EEXadL_ZNS_23packed_gelu_tanh_kernelIS1_EES3_S5_EELb1ELb1ELb1EEEvPS3_PS4_i:
        /* <DEDUP_REMOVED lines=8> */
.L_x_109:
        /* <DEDUP_REMOVED lines=61> */
.L_x_110:
        /* <DEDUP_REMOVED lines=11> */
.L_x_212:


//--------------------- .text._ZN4vllm18act_and_mul_kernelIN3c108BFloat16E14__nv_bfloat162XadL_ZNS_11gelu_kernelIS2_EET_RKS5_EEXadL_ZNS_18packed_gelu_kernelIS3_EES5_S7_EELb1ELb0ELb0EEEvPS5_PS6_i --------------------------
	.section	.text._ZN4vllm18act_and_mul_kernelIN3c108BFloat16E14__nv_bfloat162XadL_ZNS_11gelu_kernelIS2_EET_RKS5_EEXadL_ZNS_18packed_gelu_kernelIS3_EES5_S7_EELb1ELb0ELb0EEEvPS5_PS6_i,"ax",@progbits
	.sectioninfo	@"SHI_REGISTERS=19"
	.align	128
        .global         _ZN4vllm18act_and_mul_kernelIN3c108BFloat16E14__nv_bfloat162XadL_ZNS_11gelu_kernelIS2_EET_RKS5_EEXadL_ZNS_18packed_gelu_kernelIS3_EES5_S7_EELb1ELb0ELb0EEEvPS5_PS6_i
        .type           _ZN4vllm18act_and_mul_kernelIN3c108BFloat16E14__nv_bfloat162XadL_ZNS_11gelu_kernelIS2_EET_RKS5_EEXadL_ZNS_18packed_gelu_kernelIS3_EES5_S7_EELb1ELb0ELb0EEEvPS5_PS6_i,@function
        .size           _ZN4vllm18act_and_mul_kernelIN3c108BFloat16E14__nv_bfloat162XadL_ZNS_11gelu_kernelIS2_EET_RKS5_EEXadL_ZNS_18packed_gelu_kernelIS3_EES5_S7_EELb1ELb0ELb0EEEvPS5_PS6_i,(.L_x_213 - _ZN4vllm18act_and_mul_kernelIN3c108BFloat16E14__nv_bfloat162XadL_ZNS_11gelu_kernelIS2_EET_RKS5_EEXadL_ZNS_18packed_gelu_kernelIS3_EES5_S7_EELb1ELb0ELb0EEEvPS5_PS6_i)
        .other          _ZN4vllm18act_and_mul_kernelIN3c108BFloat16E14__nv_bfloat162XadL_ZNS_11gelu_kernelIS2_EET_RKS5_EEXadL_ZNS_18packed_gelu_kernelIS3_EES5_S7_EELb1ELb0ELb0EEEvPS5_PS6_i,@"STO_CUDA_ENTRY STV_DEFAULT"
_ZN4vllm18act_and_mul_kernelIN3c108BFloat16E14__nv_bfloat162XadL_ZNS_11gelu_kernelIS2_EET_RKS5_EEXadL_ZNS_18packed_gelu_kernelIS3_EES5_S7_EELb1ELb0ELb0EEEvPS5_PS6_i:
.text._ZN4vllm18act_and_mul_kernelIN3c108BFloat16E14__nv_bfloat162XadL_ZNS_11gelu_kernelIS2_EET_RKS5_EEXadL_ZNS_18packed_gelu_kernelIS3_EES5_S7_EELb1ELb0ELb0EEEvPS5_PS6_i:
        /* <DEDUP_REMOVED lines=9> */
[----:B------:R-:W-:Y:S01]  /*0090*/  ULDC.64 UR4, c[0x0][0x118] ;  /* 0x0000460000047ab9 */ /* 0x000fe20000000a00 */
[----:B0-----:R-:W-:-:S05]  /*00a0*/  IMAD R2, R2, c[0x0][0x170], RZ ;  /* 0x00005c0002027a24 */ /* 0x001fca00078e02ff */
.L_x_111:
[----:B------:R-:W-:-:S05]  /*00b0*/  LEA R4, P0, R2, R5, 0x1 ;  /* 0x0000000502047211 */ /* 0x000fca00078008ff */
[----:B------:R-:W-:Y:S01]  /*00c0*/  IMAD.X R7, RZ, RZ, R3, P0 ;  /* 0x000000ffff077224 */ /* 0x000fe200000e0603 */
[----:B------:R-:W-:-:S04]  /*00d0*/  LEA R8, P0, R4, c[0x0][0x168], 0x1 ;  /* 0x00005a0004087a11 */ /* 0x000fc800078008ff */
[----:B------:R-:W-:-:S05]  /*00e0*/  LEA.HI.X R9, R4, c[0x0][0x16c], R7, 0x1, P0 ;  /* 0x00005b0004097a11 */ /* 0x000fca00000f0c07 */
[----:B------:R-:W2:Y:S01]  /*00f0*/  LDG.E.U16.CONSTANT R7, [R8.64] ;  /* 0x0000000408077981 */ /* 0x000ea2000c1e9500 */
[----:B------:R-:W-:-:S05]  /*0100*/  IMAD.MOV.U32 R11, RZ, RZ, c[0x0][0x170] ;  /* 0x00005c00ff0b7624 */ /* 0x000fca00078e00ff */
[----:B------:R-:W-:-:S04]  /*0110*/  LEA R10, P0, R11, R8, 0x1 ;  /* 0x000000080b0a7211 */ /* 0x000fc800078008ff */
[----:B------:R-:W-:-:S05]  /*0120*/  LEA.HI.X R11, R11, R9, R0, 0x1, P0 ;  /* 0x000000090b0b7211 */ /* 0x000fca00000f0c00 */
[----:B------:R0:W3:Y:S01]  /*0130*/  LDG.E.U16.CONSTANT R4, [R10.64] ;  /* 0x000000040a047981 */ /* 0x0000e2000c1e9500 */
[----:B------:R-:W-:Y:S01]  /*0140*/  HFMA2.MMA R16, -RZ, RZ, 1.0087890625, -0.000686168670654296875 ;  /* 0x3c09919fff107435 */ /* 0x000fe200000001ff */
[----:B------:R-:W-:Y:S02]  /*0150*/  IMAD.MOV.U32 R14, RZ, RZ, 0x38eb4c3a ;  /* 0x38eb4c3aff0e7424 */ /* 0x000fe400078e00ff */
[----:B------:R-:W-:Y:S01]  /*0160*/  IMAD.MOV.U32 R15, RZ, RZ, 0x3aae005b ;  /* 0x3aae005bff0f7424 */ /* 0x000fe200078e00ff */
[----:B--2---:R-:W-:-:S05]  /*0170*/  PRMT R7, RZ, 0x5410, R7 ;  /* 0x00005410ff077816 */ /* 0x004fca0000000007 */
[C---:B------:R-:W-:Y:S02]  /*0180*/  FMUL.FTZ R6, R7.reuse, 0.70710676908493041992 ;  /* 0x3f3504f307067820 */ /* 0x040fe40000410000 */
[----:B------:R-:W-:Y:S02]  /*0190*/  FMUL.FTZ R7, R7, 0.5 ;  /* 0x3f00000007077820 */ /* 0x000fe40000410000 */
[C---:B------:R-:W-:Y:S01]  /*01a0*/  FADD.FTZ R12, |R6|.reuse, -RZ ;  /* 0x800000ff060c7221 */ /* 0x040fe20000010200 */
[C---:B------:R-:W-:Y:S01]  /*01b0*/  FSETP.GE.FTZ.AND P0, PT, |R6|.reuse, 1.0029599666595458984, PT ;  /* 0x3f8060fe0600780b */ /* 0x040fe20003f16200 */
[----:B------:R-:W-:-:S03]  /*01c0*/  FMUL.FTZ R13, R6, R6 ;  /* 0x00000006060d7220 */ /* 0x000fc60000410000 */
[----:B------:R-:W-:Y:S01]  /*01d0*/  FSEL R9, R14, 8.4834944573231041431e-05, P0 ;  /* 0x38b1e96a0e097808 */ /* 0x000fe20000000000 */
[----:B------:R-:W-:Y:S01]  /*01e0*/  IMAD.MOV.U32 R14, RZ, RZ, 0x3e235519 ;  /* 0x3e235519ff0e7424 */ /* 0x000fe200078e00ff */
[----:B------:R-:W-:Y:S01]  /*01f0*/  FSEL R8, R12, R13, P0 ;  /* 0x0000000d0c087208 */ /* 0x000fe20000000000 */
[----:B------:R-:W-:Y:S01]  /*0200*/  IMAD.MOV.U32 R13, RZ, RZ, 0x3d24d99a ;  /* 0x3d24d99aff0d7424 */ /* 0x000fe200078e00ff */
[----:B0-----:R-:W-:Y:S02]  /*0210*/  FSEL R10, -R15, -0.00082130916416645050049, P0 ;  /* 0xba574d200f0a7808 */ /* 0x001fe40000000100 */
[----:B------:R-:W-:-:S03]  /*0220*/  FSEL R11, R16, 0.0052134888246655464172, P0 ;  /* 0x3baad5ea100b7808 */ /* 0x000fc60000000000 */
[C---:B------:R-:W-:Y:S01]  /*0230*/  FFMA.FTZ R9, R8.reuse, R9, R10 ;  /* 0x0000000908097223 */ /* 0x040fe2000001000a */
[----:B------:R-:W-:Y:S01]  /*0240*/  FSEL R10, -R13, -0.026868773624300956726, P0 ;  /* 0xbcdc1be70d0a7808 */ /* 0x000fe20000000100 */
[----:B------:R-:W-:Y:S02]  /*0250*/  IMAD.MOV.U32 R13, RZ, RZ, 0x3f69b4f9 ;  /* 0x3f69b4f9ff0d7424 */ /* 0x000fe400078e00ff */
[----:B------:R-:W-:Y:S01]  /*0260*/  FFMA.FTZ R9, R8, R9, R11 ;  /* 0x0000000908097223 */ /* 0x000fe2000001000b */
[----:B------:R-:W-:Y:S02]  /*0270*/  FSEL R11, R14, 0.11284004896879196167, P0 ;  /* 0x3de718af0e0b7808 */ /* 0x000fe40000000000 */
[----:B------:R-:W-:Y:S01]  /*0280*/  MOV R14, 0x3f210a14 ;  /* 0x3f210a14000e7802 */ /* 0x000fe20000000f00 */
[----:B------:R-:W-:Y:S01]  /*0290*/  FFMA.FTZ R9, R8, R9, R10 ;  /* 0x0000000908097223 */ /* 0x000fe2000001000a */
[----:B------:R-:W-:Y:S01]  /*02a0*/  FSEL R10, R13, -0.37612664699554443359, P0 ;  /* 0xbec093ac0d0a7808 */ /* 0x000fe20000000000 */
[----:B------:R-:W-:-:S02]  /*02b0*/  FADD.FTZ R13, -R12, -RZ ;  /* 0x800000ff0c0d7221 */ /* 0x000fc40000010100 */
[----:B------:R-:W-:Y:S01]  /*02c0*/  FFMA.FTZ R9, R8, R9, R11 ;  /* 0x0000000908097223 */ /* 0x000fe2000001000b */
[----:B------:R-:W-:-:S03]  /*02d0*/  FSEL R11, R14, 0.12837915122509002686, P0 ;  /* 0x3e0375d30e0b7808 */ /* 0x000fc60000000000 */
[----:B------:R-:W-:Y:S01]  /*02e0*/  FFMA.FTZ R9, R8, R9, R10 ;  /* 0x0000000908097223 */ /* 0x000fe2000001000a */
[----:B------:R-:W-:-:S03]  /*02f0*/  FSEL R10, R13, R6, P0 ;  /* 0x000000060d0a7208 */ /* 0x000fc60000000000 */
[----:B------:R-:W-:-:S04]  /*0300*/  FFMA.FTZ R9, R8, R9, R11 ;  /* 0x0000000908097223 */ /* 0x000fc8000001000b */
[----:B------:R-:W-:-:S04]  /*0310*/  FFMA.FTZ R9, R9, R10, R10 ;  /* 0x0000000a09097223 */ /* 0x000fc8000001000a */
[----:B------:R-:W0:Y:S02]  /*0320*/  @P0 MUFU.EX2 R8, R9 ;  /* 0x0000000900080308 */ /* 0x000e240000000800 */
[----:B0-----:R-:W-:-:S05]  /*0330*/  @P0 FADD.FTZ R11, -R8, 1 ;  /* 0x3f800000080b0421 */ /* 0x001fca0000010100 */
[----:B------:R-:W-:Y:S02]  /*0340*/  @P0 LOP3.LUT R9, R11, 0x80000000, R6, 0xb8, !PT ;  /* 0x800000000b090812 */ /* 0x000fe400078eb806 */
[----:B------:R-:W-:-:S03]  /*0350*/  IADD3 R8, P0, R2, R5, RZ ;  /* 0x0000000502087210 */ /* 0x000fc60007f1e0ff */
[----:B------:R-:W-:Y:S02]  /*0360*/  FADD.FTZ R6, R9, 1 ;  /* 0x3f80000009067421 */ /* 0x000fe40000010000 */
[----:B------:R-:W-:Y:S02]  /*0370*/  IMAD.X R9, RZ, RZ, R3, P0 ;  /* 0x000000ffff097224 */ /* 0x000fe400000e0603 */
[----:B------:R-:W-:Y:S01]  /*0380*/  FMUL.FTZ R6, R6, R7 ;  /* 0x0000000706067220 */ /* 0x000fe20000410000 */
[----:B---3--:R-:W-:-:S04]  /*0390*/  PRMT R7, RZ, 0x5410, R4 ;  /* 0x00005410ff077816 */ /* 0x008fc80000000004 */
[----:B------:R-:W-:-:S04]  /*03a0*/  F2FP.BF16.PACK_AB R6, RZ, R6 ;  /* 0x00000006ff06723e */ /* 0x000fc800000010ff */
[----:B------:R-:W-:-:S05]  /*03b0*/  PRMT R6, RZ, 0x5410, R6 ;  /* 0x00005410ff067816 */ /* 0x000fca0000000006 */
[----:B------:R-:W-:Y:S01]  /*03c0*/  FMUL.FTZ R7, R6, R7 ;  /* 0x0000000706077220 */ /* 0x000fe20000410000 */
[----:B------:R-:W-:-:S04]  /*03d0*/  LEA R6, P0, R8, c[0x0][0x160], 0x1 ;  /* 0x0000580008067a11 */ /* 0x000fc800078008ff */
        /* <DEDUP_REMOVED lines=9> */
.L_x_112:
        /* <DEDUP_REMOVED lines=9> */
.L_x_213:


//--------------------- .text._ZN4vllm18act_and_mul_kernelIN3c104HalfE7__half2XadL_ZNS_11gelu_kernelIS2_EET_RKS5_EEXadL_ZNS_18packed_gelu_kernelIS3_EES5_S7_EELb1ELb0ELb0EEEvPS5_PS6_i --------------------------
	.section	.text._ZN4vllm18act_and_mul_kernelIN3c104HalfE7__half2XadL_ZNS_11gelu_kernelIS2_EET_RKS5_EEXadL_ZNS_18packed_gelu_kernelIS3_EES5_S7_EELb1ELb0ELb0EEEvPS5_PS6_i,"ax",@progbits
	.sectioninfo	@"SHI_REGISTERS=19"
	.align	128
        .global         _ZN4vllm18act_and_mul_kernelIN3c104HalfE7__half2XadL_ZNS_11gelu_kernelIS2_EET_RKS5_EEXadL_ZNS_18packed_gelu_kernelIS3_EES5_S7_EELb1ELb0ELb0EEEvPS5_PS6_i
        .type           _ZN4vllm18act_and_mul_kernelIN3c104HalfE7__half2XadL_ZNS_11gelu_kernelIS2_EET_RKS5_EEXadL_ZNS_18packed_gelu_kernelIS3_EES5_S7_EELb1ELb0ELb0EEEvPS5_PS6_i,@function
        .size           _ZN4vllm18act_and_mul_kernelIN3c104HalfE7__half2XadL_ZNS_11gelu_kernelIS2_EET_RKS5_EEXadL_ZNS_18packed_gelu_kernelIS3_EES5_S7_EELb1ELb0ELb0EEEvPS5_PS6_i,(.L_x_214 - _ZN4vllm18act_and_mul_kernelIN3c104HalfE7__half2XadL_ZNS_11gelu_kernelIS2_EET_RKS5_EEXadL_ZNS_18packed_gelu_kernelIS3_EES5_S7_EELb1ELb0ELb0EEEvPS5_PS6_i)
        .other          _ZN4vllm18act_and_mul_kernelIN3c104HalfE7__half2XadL_ZNS_11gelu_kernelIS2_EET_RKS5_EEXadL_ZNS_18packed_gelu_kernelIS3_EES5_S7_EELb1ELb0ELb0EEEvPS5_PS6_i,@"STO_CUDA_ENTRY STV_DEFAULT"
_ZN4vllm18act_and_mul_kernelIN3c104HalfE7__half2XadL_ZNS_11gelu_kernelIS2_EET_RKS5_EEXadL_ZNS_18packed_gelu_kernelIS3_EES5_S7_EELb1ELb0ELb0EEEvPS5_PS6_i:
.text._ZN4vllm18act_and_mul_kernelIN3c104HalfE7__half2XadL_ZNS_11gelu_kernelIS2_EET_RKS5_EEXadL_ZNS_18packed_gelu_kernelIS3_EES5_S7_EELb1ELb0ELb0EEEvPS5_PS6_i:
        /* <DEDUP_REMOVED lines=11> */
.L_x_113:
[----:B------:R-:W-:-:S05]  /*00b0*/  LEA R4, P0, R2, R5, 0x1 ;  /* 0x0000000502047211 */ /* 0x000fca00078008ff */
[----:B------:R-:W-:Y:S01]  /*00c0*/  IMAD.X R7, RZ, RZ, R3, P0 ;  /* 0x000000ffff077224 */ /* 0x000fe200000e0603 */
[----:B------:R-:W-:-:S04]  /*00d0*/  LEA R8, P0, R4, c[0x0][0x168], 0x1 ;  /* 0x00005a0004087a11 */ /* 0x000fc800078008ff */
[----:B------:R-:W-:-:S05]  /*00e0*/  LEA.HI.X R9, R4, c[0x0][0x16c], R7, 0x1, P0 ;  /* 0x00005b0004097a11 */ /* 0x000fca00000f0c07 */
[----:B------:R-:W2:Y:S01]  /*00f0*/  LDG.E.U16.CONSTANT R7, [R8.64] ;  /* 0x0000000408077981 */ /* 0x000ea2000c1e9500 */
[----:B------:R-:W-:-:S04]  /*0100*/  MOV R11, c[0x0][0x170] ;  /* 0x00005c00000b7a02 */ /* 0x000fc80000000f00 */
[----:B------:R-:W-:-:S04]  /*0110*/  LEA R10, P0, R11, R8, 0x1 ;  /* 0x000000080b0a7211 */ /* 0x000fc800078008ff */
[----:B------:R-:W-:-:S05]  /*0120*/  LEA.HI.X R11, R11, R9, R0, 0x1, P0 ;  /* 0x000000090b0b7211 */ /* 0x000fca00000f0c00 */
[----:B------:R0:W3:Y:S01]  /*0130*/  LDG.E.U16.CONSTANT R4, [R10.64] ;  /* 0x000000040a047981 */ /* 0x0000e2000c1e9500 */
[----:B------:R-:W-:Y:S02]  /*0140*/  IMAD.MOV.U32 R14, RZ, RZ, 0x38eb4c3a ;  /* 0x38eb4c3aff0e7424 */ /* 0x000fe400078e00ff */
[----:B------:R-:W-:Y:S02]  /*0150*/  IMAD.MOV.U32 R15, RZ, RZ, 0x3aae005b ;  /* 0x3aae005bff0f7424 */ /* 0x000fe400078e00ff */
[----:B------:R-:W-:Y:S01]  /*0160*/  IMAD.MOV.U32 R16, RZ, RZ, 0x3c09919f ;  /* 0x3c09919fff107424 */ /* 0x000fe200078e00ff */
[----:B--2---:R-:W-:-:S05]  /*0170*/  HADD2.F32 R7, -RZ, R7.H0_H0 ;  /* 0x20000007ff077230 */ /* 0x004fca0000004100 */
        /* <DEDUP_REMOVED lines=8> */
[----:B------:R-:W-:Y:S01]  /*0200*/  HFMA2.MMA R13, -RZ, RZ, 1.28515625, -179.25 ;  /* 0x3d24d99aff0d7435 */ /* 0x000fe200000001ff */
[----:B0-----:R-:W-:Y:S02]  /*0210*/  FSEL R10, -R15, -0.00082130916416645050049, P0 ;  /* 0xba574d200f0a7808 */ /* 0x001fe40000000100 */
[----:B------:R-:W-:-:S03]  /*0220*/  FSEL R11, R16, 0.0052134888246655464172, P0 ;  /* 0x3baad5ea100b7808 */ /* 0x000fc60000000000 */
[----:B------:R-:W-:-:S04]  /*0230*/  FFMA.FTZ R9, R8, R9, R10 ;  /* 0x0000000908097223 */ /* 0x000fc8000001000a */
[----:B------:R-:W-:Y:S01]  /*0240*/  FSEL R10, -R13, -0.026868773624300956726, P0 ;  /* 0xbcdc1be70d0a7808 */ /* 0x000fe20000000100 */
[----:B------:R-:W-:Y:S01]  /*0250*/  FFMA.FTZ R9, R8, R9, R11 ;  /* 0x0000000908097223 */ /* 0x000fe2000001000b */
[----:B------:R-:W-:Y:S01]  /*0260*/  FSEL R11, R14, 0.11284004896879196167, P0 ;  /* 0x3de718af0e0b7808 */ /* 0x000fe20000000000 */
[----:B------:R-:W-:Y:S02]  /*0270*/  IMAD.MOV.U32 R13, RZ, RZ, 0x3f69b4f9 ;  /* 0x3f69b4f9ff0d7424 */ /* 0x000fe400078e00ff */
[C---:B------:R-:W-:Y:S02]  /*0280*/  FFMA.FTZ R9, R8.reuse, R9, R10 ;  /* 0x0000000908097223 */ /* 0x040fe4000001000a */
[----:B------:R-:W-:Y:S01]  /*0290*/  IMAD.MOV.U32 R14, RZ, RZ, 0x3f210a14 ;  /* 0x3f210a14ff0e7424 */ /* 0x000fe200078e00ff */
[----:B------:R-:W-:Y:S01]  /*02a0*/  FSEL R10, R13, -0.37612664699554443359, P0 ;  /* 0xbec093ac0d0a7808 */ /* 0x000fe20000000000 */
[----:B------:R-:W-:Y:S02]  /*02b0*/  FFMA.FTZ R9, R8, R9, R11 ;  /* 0x0000000908097223 */ /* 0x000fe4000001000b */
[----:B------:R-:W-:Y:S01]  /*02c0*/  FADD.FTZ R13, -R12, -RZ ;  /* 0x800000ff0c0d7221 */ /* 0x000fe20000010100 */
[----:B------:R-:W-:Y:S01]  /*02d0*/  FSEL R11, R14, 0.12837915122509002686, P0 ;  /* 0x3e0375d30e0b7808 */ /* 0x000fe20000000000 */
[----:B------:R-:W-:-:S03]  /*02e0*/  FFMA.FTZ R9, R8, R9, R10 ;  /* 0x0000000908097223 */ /* 0x000fc6000001000a */
[----:B------:R-:W-:Y:S01]  /*02f0*/  FSEL R10, R13, R6, P0 ;  /* 0x000000060d0a7208 */ /* 0x000fe20000000000 */
[----:B------:R-:W-:-:S04]  /*0300*/  FFMA.FTZ R9, R8, R9, R11 ;  /* 0x0000000908097223 */ /* 0x000fc8000001000b */
[----:B------:R-:W-:-:S04]  /*0310*/  FFMA.FTZ R9, R9, R10, R10 ;  /* 0x0000000a09097223 */ /* 0x000fc8000001000a */
[----:B------:R-:W0:Y:S02]  /*0320*/  @P0 MUFU.EX2 R8, R9 ;  /* 0x0000000900080308 */ /* 0x000e240000000800 */
[----:B0-----:R-:W-:-:S05]  /*0330*/  @P0 FADD.FTZ R11, -R8, 1 ;  /* 0x3f800000080b0421 */ /* 0x001fca0000010100 */
[----:B------:R-:W-:Y:S02]  /*0340*/  @P0 LOP3.LUT R9, R11, 0x80000000, R6, 0xb8, !PT ;  /* 0x800000000b090812 */ /* 0x000fe400078eb806 */
[----:B------:R-:W-:-:S03]  /*0350*/  IADD3 R8, P0, R2, R5, RZ ;  /* 0x0000000502087210 */ /* 0x000fc60007f1e0ff */
[----:B------:R-:W-:Y:S01]  /*0360*/  FADD.FTZ R6, R9, 1 ;  /* 0x3f80000009067421 */ /* 0x000fe20000010000 */
[----:B------:R-:W-:-:S03]  /*0370*/  IADD3.X R9, RZ, R3, RZ, P0, !PT ;  /* 0x00000003ff097210 */ /* 0x000fc600007fe4ff */
[----:B------:R-:W-:Y:S01]  /*0380*/  FMUL.FTZ R6, R6, R7 ;  /* 0x0000000706067220 */ /* 0x000fe20000410000 */
[----:B---3--:R-:W-:-:S04]  /*0390*/  HADD2.F32 R7, -RZ, R4.H0_H0 ;  /* 0x20000004ff077230 */ /* 0x008fc80000004100 */
[----:B------:R-:W-:-:S05]  /*03a0*/  F2FP.PACK_AB R6, RZ, R6 ;  /* 0x00000006ff06723e */ /* 0x000fca00000000ff */
[----:B------:R-:W-:-:S05]  /*03b0*/  HADD2.F32 R6, -RZ, R6.H0_H0 ;  /* 0x20000006ff067230 */ /* 0x000fca0000004100 */
[----:B------:R-:W-:Y:S01]  /*03c0*/  FMUL.FTZ R7, R6, R7 ;  /* 0x0000000706077220 */ /* 0x000fe20000410000 */
[----:B------:R-:W-:-:S04]  /*03d0*/  LEA R6, P0, R8, c[0x0][0x160], 0x1 ;  /* 0x0000580008067a11 */ /* 0x000fc800078008ff */
        /* <DEDUP_REMOVED lines=9> */
.L_x_114:
        /* <DEDUP_REMOVED lines=9> */
.L_x_214:


//--------------------- .text._ZN4vllm18act_and_mul_kernelIf6float2XadL_ZNS_11gelu_kernelIfEET_RKS3_EEXadL_ZNS_18packed_gelu_kernelIS1_EES3_S5_EELb1ELb0ELb0EEEvPS3_PS4_i --------------------------
	.section	.text._ZN4vllm18act_and_mul_kernelIf6float2XadL_ZNS_11gelu_kernelIfEET_RKS3_EEXadL_ZNS_18packed_gelu_kernelIS1_EES3_S5_EELb1ELb0ELb0EEEvPS3_PS4_i,"ax",@progbits
	.sectioninfo	@"SHI_REGISTERS=19"
	.align	128
        .global         _ZN4vllm18act_and_mul_kernelIf6float2XadL_ZNS_11gelu_kernelIfEET_RKS3_EEXadL_ZNS_18packed_gelu_kernelIS1_EES3_S5_EELb1ELb0ELb0EEEvPS3_PS4_i
        .type           _ZN4vllm18act_and_mul_kernelIf6float2XadL_ZNS_11gelu_kernelIfEET_RKS3_EEXadL_ZNS_18packed_gelu_kernelIS1_EES3_S5_EELb1ELb0ELb0EEEvPS3_PS4_i,@function
        .size           _ZN4vllm18act_and_mul_kernelIf6float2XadL_ZNS_11gelu_kernelIfEET_RKS3_EEXadL_ZNS_18packed_gelu_kernelIS1_EES3_S5_EELb1ELb0ELb0EEEvPS3_PS4_i,(.L_x_215 - _ZN4vllm18act_and_mul_kernelIf6float2XadL_ZNS_11gelu_kernelIfEET_RKS3_EEXadL_ZNS_18packed_gelu_kernelIS1_EES3_S5_EELb1ELb0ELb0EEEvPS3_PS4_i)
        .other          _ZN4vllm18act_and_mul_kernelIf6float2XadL_ZNS_11gelu_kernelIfEET_RKS3_EEXadL_ZNS_18packed_gelu_kernelIS1_EES3_S5_EELb1ELb0ELb0EEEvPS3_PS4_i,@"STO_CUDA_ENTRY STV_DEFAULT"
_ZN4vllm18act_and_mul_kernelIf6float2XadL_ZNS_11gelu_kernelIfEET_RKS3_EEXadL_ZNS_18packed_gelu_kernelIS1_EES3_S5_EELb1ELb0ELb0EEEvPS3_PS4_i:
.text._ZN4vllm18act_and_mul_kernelIf6float2XadL_ZNS_11gelu_kernelIfEET_RKS3_EEXadL_ZNS_18packed_gelu_kernelIS1_EES3_S5_EELb1ELb0ELb0EEEvPS3_PS4_i:
        /* <DEDUP_REMOVED lines=11> */
.L_x_115:
[----:B------:R-:W-:-:S04]  /*00b0*/  LEA R4, P0, R2, R5, 0x1 ;  /* 0x0000000502047211 */ /* 0x000fc800078008ff */
[----:B------:R-:W-:Y:S02]  /*00c0*/  IADD3.X R7, RZ, R3, RZ, P0, !PT ;  /* 0x00000003ff077210 */ /* 0x000fe400007fe4ff */
[----:B------:R-:W-:-:S04]  /*00d0*/  LEA R8, P0, R4, c[0x0][0x168], 0x2 ;  /* 0x00005a0004087a11 */ /* 0x000fc800078010ff */
[----:B------:R-:W-:-:S05]  /*00e0*/  LEA.HI.X R9, R4, c[0x0][0x16c], R7, 0x2, P0 ;  /* 0x00005b0004097a11 */ /* 0x000fca00000f1407 */
[----:B------:R-:W2:Y:S01]  /*00f0*/  LDG.E.CONSTANT R4, [R8.64] ;  /* 0x0000000408047981 */ /* 0x000ea2000c1e9900 */
[----:B------:R-:W-:-:S05]  /*0100*/  IMAD.MOV.U32 R7, RZ, RZ, c[0x0][0x170] ;  /* 0x00005c00ff077624 */ /* 0x000fca00078e00ff */
[----:B------:R-:W-:-:S04]  /*0110*/  LEA R10, P0, R7, R8, 0x2 ;  /* 0x00000008070a7211 */ /* 0x000fc800078010ff */
[----:B------:R-:W-:-:S05]  /*0120*/  LEA.HI.X R11, R7, R9, R0, 0x2, P0 ;  /* 0x00000009070b7211 */ /* 0x000fca00000f1400 */
[----:B------:R0:W3:Y:S01]  /*0130*/  LDG.E.CONSTANT R6, [R10.64] ;  /* 0x000000040a067981 */ /* 0x0000e2000c1e9900 */
[----:B------:R-:W-:Y:S01]  /*0140*/  HFMA2.MMA R15, -RZ, RZ, 0.8349609375, 5.424022674560546875e-06 ;  /* 0x3aae005bff0f7435 */ /* 0x000fe200000001ff */
[----:B------:R-:W-:Y:S02]  /*0150*/  IMAD.MOV.U32 R14, RZ, RZ, 0x38eb4c3a ;  /* 0x38eb4c3aff0e7424 */ /* 0x000fe400078e00ff */
[----:B------:R-:W-:Y:S02]  /*0160*/  IMAD.MOV.U32 R16, RZ, RZ, 0x3c09919f ;  /* 0x3c09919fff107424 */ /* 0x000fe400078e00ff */
[----:B0-----:R-:W-:Y:S02]  /*0170*/  IMAD.MOV.U32 R11, RZ, RZ, 0x3d24d99a ;  /* 0x3d24d99aff0b7424 */ /* 0x001fe400078e00ff */
[----:B--2---:R-:W-:-:S04]  /*0180*/  FMUL.FTZ R7, R4, 0.70710676908493041992 ;  /* 0x3f3504f304077820 */ /* 0x004fc80000410000 */
[C---:B------:R-:W-:Y:S01]  /*0190*/  FADD.FTZ R12, |R7|.reuse, -RZ ;  /* 0x800000ff070c7221 */ /* 0x040fe20000010200 */
[C---:B------:R-:W-:Y:S01]  /*01a0*/  FSETP.GE.FTZ.AND P0, PT, |R7|.reuse, 1.0029599666595458984, PT ;  /* 0x3f8060fe0700780b */ /* 0x040fe20003f16200 */
[----:B------:R-:W-:-:S03]  /*01b0*/  FMUL.FTZ R13, R7, R7 ;  /* 0x00000007070d7220 */ /* 0x000fc60000410000 */
[----:B------:R-:W-:Y:S01]  /*01c0*/  FSEL R9, R14, 8.4834944573231041431e-05, P0 ;  /* 0x38b1e96a0e097808 */ /* 0x000fe20000000000 */
[----:B------:R-:W-:Y:S01]  /*01d0*/  IMAD.MOV.U32 R14, RZ, RZ, 0x3f69b4f9 ;  /* 0x3f69b4f9ff0e7424 */ /* 0x000fe200078e00ff */
[C---:B------:R-:W-:Y:S01]  /*01e0*/  FSEL R8, R12.reuse, R13, P0 ;  /* 0x0000000d0c087208 */ /* 0x040fe20000000000 */
[----:B------:R-:W-:Y:S01]  /*01f0*/  FADD.FTZ R12, -R12, -RZ ;  /* 0x800000ff0c0c7221 */ /* 0x000fe20000010100 */
[----:B------:R-:W-:Y:S02]  /*0200*/  FSEL R13, -R15, -0.00082130916416645050049, P0 ;  /* 0xba574d200f0d7808 */ /* 0x000fe40000000100 */
[----:B------:R-:W-:Y:S02]  /*0210*/  FSEL R10, R16, 0.0052134888246655464172, P0 ;  /* 0x3baad5ea100a7808 */ /* 0x000fe40000000000 */
[----:B------:R-:W-:Y:S01]  /*0220*/  FSEL R11, -R11, -0.026868773624300956726, P0 ;  /* 0xbcdc1be70b0b7808 */ /* 0x000fe20000000100 */
[----:B------:R-:W-:Y:S01]  /*0230*/  FFMA.FTZ R9, R8, R9, R13 ;  /* 0x0000000908097223 */ /* 0x000fe2000001000d */
[----:B------:R-:W-:-:S02]  /*0240*/  MOV R13, 0x3e235519 ;  /* 0x3e235519000d7802 */ /* 0x000fc40000000f00 */
[----:B------:R-:W-:Y:S01]  /*0250*/  FSEL R12, R12, R7, P0 ;  /* 0x000000070c0c7208 */ /* 0x000fe20000000000 */
[C---:B------:R-:W-:Y:S01]  /*0260*/  FFMA.FTZ R9, R8.reuse, R9, R10 ;  /* 0x0000000908097223 */ /* 0x040fe2000001000a */
[----:B------:R-:W-:Y:S01]  /*0270*/  FSEL R10, R13, 0.11284004896879196167, P0 ;  /* 0x3de718af0d0a7808 */ /* 0x000fe20000000000 */
[----:B------:R-:W-:Y:S02]  /*0280*/  IMAD.MOV.U32 R13, RZ, RZ, 0x3f210a14 ;  /* 0x3f210a14ff0d7424 */ /* 0x000fe400078e00ff */
[----:B------:R-:W-:Y:S01]  /*0290*/  FFMA.FTZ R9, R8, R9, R11 ;  /* 0x0000000908097223 */ /* 0x000fe2000001000b */
[----:B------:R-:W-:-:S03]  /*02a0*/  FSEL R11, R14, -0.37612664699554443359, P0 ;  /* 0xbec093ac0e0b7808 */ /* 0x000fc60000000000 */
[----:B------:R-:W-:Y:S01]  /*02b0*/  FFMA.FTZ R9, R8, R9, R10 ;  /* 0x0000000908097223 */ /* 0x000fe2000001000a */
[----:B------:R-:W-:-:S03]  /*02c0*/  FSEL R10, R13, 0.12837915122509002686, P0 ;  /* 0x3e0375d30d0a7808 */ /* 0x000fc60000000000 */
[----:B------:R-:W-:-:S04]  /*02d0*/  FFMA.FTZ R9, R8, R9, R11 ;  /* 0x0000000908097223 */ /* 0x000fc8000001000b */
[----:B------:R-:W-:-:S04]  /*02e0*/  FFMA.FTZ R9, R8, R9, R10 ;  /* 0x0000000908097223 */ /* 0x000fc8000001000a */
[----:B------:R-:W-:-:S04]  /*02f0*/  FFMA.FTZ R12, R9, R12, R12 ;  /* 0x0000000c090c7223 */ /* 0x000fc8000001000c */
[----:B------:R-:W0:Y:S02]  /*0300*/  @P0 MUFU.EX2 R8, R12 ;  /* 0x0000000c00080308 */ /* 0x000e240000000800 */
[----:B0-----:R-:W-:-:S05]  /*0310*/  @P0 FADD.FTZ R8, -R8, 1 ;  /* 0x3f80000008080421 */ /* 0x001fca0000010100 */
[----:B------:R-:W-:Y:S01]  /*0320*/  @P0 LOP3.LUT R12, R8, 0x80000000, R7, 0xb8, !PT ;  /* 0x80000000080c0812 */ /* 0x000fe200078eb807 */
[----:B------:R-:W-:Y:S01]  /*0330*/  FMUL.FTZ R7, R4, 0.5 ;  /* 0x3f00000004077820 */ /* 0x000fe20000410000 */
[----:B------:R-:W-:-:S03]  /*0340*/  IADD3 R9, P0, R2, R5, RZ ;  /* 0x0000000502097210 */ /* 0x000fc60007f1e0ff */
[----:B------:R-:W-:Y:S01]  /*0350*/  FADD.FTZ R4, R12, 1 ;  /* 0x3f8000000c047421 */ /* 0x000fe20000010000 */
[----:B------:R-:W-:Y:S02]  /*0360*/  IADD3.X R10, RZ, R3, RZ, P0, !PT ;  /* 0x00000003ff0a7210 */ /* 0x000fe400007fe4ff */
[----:B------:R-:W-:Y:S01]  /*0370*/  LEA R8, P0, R9, c[0x0][0x160], 0x2 ;  /* 0x0000580009087a11 */ /* 0x000fe200078010ff */
[----:B------:R-:W-:-:S03]  /*0380*/  FMUL.FTZ R7, R4, R7 ;  /* 0x0000000704077220 */ /* 0x000fc60000410000 */
[----:B------:R-:W-:Y:S01]  /*0390*/  LEA.HI.X R9, R9, c[0x0][0x164], R10, 0x2, P0 ;  /* 0x0000590009097a11 */ /* 0x000fe200000f140a */
[----:B---3--:R-:W-:Y:S01]  /*03a0*/  FMUL.FTZ R7, R6, R7 ;  /* 0x0000000706077220 */ /* 0x008fe20000410000 */
[----:B------:R-:W-:-:S04]  /*03b0*/  IADD3 R5, P0, R5, c[0x0][0x0], RZ ;  /* 0x0000000005057a10 */ /* 0x000fc80007f1e0ff */
[----:B------:R0:W-:Y:S01]  /*03c0*/  STG.E [R8.64], R7 ;  /* 0x0000000708007986 */ /* 0x0001e2000c101904 */
[----:B------:R-:W-:Y:S01]  /*03d0*/  IMAD.X R3, RZ, RZ, R3, P0 ;  /* 0x000000ffff037224 */ /* 0x000fe200000e0603 */
[----:B------:R-:W-:-:S04]  /*03e0*/  ISETP.GE.U32.AND P0, PT, R5, c[0x0][0x170], PT ;  /* 0x00005c0005007a0c */ /* 0x000fc80003f06070 */
[----:B------:R-:W-:-:S13]  /*03f0*/  ISETP.GE.AND.EX P0, PT, R3, R0, PT, P0 ;  /* 0x000000000300720c */ /* 0x000fda0003f06300 */
[----:B0-----:R-:W-:Y:S05]  /*0400*/  @!P0 BRA `(.L_x_115) ;  /* 0xfffffca000008947 */ /* 0x001fea000383ffff */
[----:B------:R-:W-:Y:S05]  /*0410*/  EXIT ;  /* 0x000000000000794d */ /* 0x000fea0003800000 */
.L_x_116:
        /* <DEDUP_REMOVED lines=14> */
.L_x_215:


//--------------------- .text._ZN4vllm18act_and_mul_kernelIN3c108BFloat16E14__nv_bfloat162XadL_ZNS_11gelu_kernelIS2_EET_RKS5_EEXadL_ZNS_18packed_gelu_kernelIS3_EES5_S7_EELb1ELb1ELb0EEEvPS5_PS6_i --------------------------
	.section	.text._ZN4vllm18act_and_mul_kernelIN3c108BFloat16E14__nv_bfloat162XadL_ZNS_11gelu_kernelIS2_EET_RKS5_EEXadL_ZNS_18packed_gelu_kernelIS3_EES5_S7_EELb1ELb1ELb0EEEvPS5_PS6_i,"ax",@progbits
	.sectioninfo	@"SHI_REGISTERS=32"
	.align	128
        .global         _ZN4vllm18act_and_mul_kernelIN3c108BFloat16E14__nv_bfloat162XadL_ZNS_11gelu_kernelIS2_EET_RKS5_EEXadL_ZNS_18packed_gelu_kernelIS3_EES5_S7_EELb1ELb1ELb0EEEvPS5_PS6_i
        .type           _ZN4vllm18act_and_mul_kernelIN3c108BFloat16E14__nv_bfloat162XadL_ZNS_11gelu_kernelIS2_EET_RKS5_EEXadL_ZNS_18packed_gelu_kernelIS3_EES5_S7_EELb1ELb1ELb0EEEvPS5_PS6_i,@function
        .size           _ZN4vllm18act_and_mul_kernelIN3c108BFloat16E14__nv_bfloat162XadL_ZNS_11gelu_kernelIS2_EET_RKS5_EEXadL_ZNS_18packed_gelu_kernelIS3_EES5_S7_EELb1ELb1ELb0EEEvPS5_PS6_i,(.L_x_216 - _ZN4vllm18act_and_mul_kernelIN3c108BFloat16E14__nv_bfloat162XadL_ZNS_11gelu_kernelIS2_EET_RKS5_EEXadL_ZNS_18packed_gelu_kernelIS3_EES5_S7_EELb1ELb1ELb0EEEvPS5_PS6_i)
        .other          _ZN4vllm18act_and_mul_kernelIN3c108BFloat16E14__nv_bfloat162XadL_ZNS_11gelu_kernelIS2_EET_RKS5_EEXadL_ZNS_18packed_gelu_kernelIS3_EES5_S7_EELb1ELb1ELb0EEEvPS5_PS6_i,@"STO_CUDA_ENTRY STV_DEFAULT"
_ZN4vllm18act_and_mul_kernelIN3c108BFloat16E14__nv_bfloat162XadL_ZNS_11gelu_kernelIS2_EET_RKS5_EEXadL_ZNS_18packed_gelu_kernelIS3_EES5_S7_EELb1ELb1ELb0EEEvPS5_PS6_i:
.text._ZN4vllm18act_and_mul_kernelIN3c108BFloat16E14__nv_bfloat162XadL_ZNS_11gelu_kernelIS2_EET_RKS5_EEXadL_ZNS_18packed_gelu_kernelIS3_EES5_S7_EELb1ELb1ELb0EEEvPS5_PS6_i:
        /* <DEDUP_REMOVED lines=8> */
[----:B------:R-:W0:Y:S01]  /*0080*/  S2UR UR8, SR_CTAID.X ;  /* 0x00000000000879c3 */ /* 0x000e220000002500 */
[----:B------:R-:W-:Y:S02]  /*0090*/  ULDC UR4, c[0x0][0x170] ;  /* 0x00005c0000047ab9 */ /* 0x000fe40000000800 */
[----:B------:R-:W-:Y:S02]  /*00a0*/  UMOV UR11, 0x2 ;  /* 0x00000002000b7882 */ /* 0x000fe40000000000 */
[----:B------:R-:W-:Y:S02]  /*00b0*/  ULDC.64 UR12, c[0x0][0x118] ;  /* 0x00004600000c7ab9 */ /* 0x000fe40000000a00 */
[----:B0-----:R-:W-:-:S03]  /*00c0*/  UIMAD UR8, UR8, UR4, URZ ;  /* 0x00000004080872a4 */ /* 0x001fc6000f8e023f */
[----:B------:R-:W-:Y:S02]  /*00d0*/  ULDC.64 UR4, c[0x0][0x168] ;  /* 0x00005a0000047ab9 */ /* 0x000fe40000000a00 */
[----:B------:R-:W-:-:S04]  /*00e0*/  USHF.L.U32 UR6, UR8, 0x1, URZ ;  /* 0x0000000108067899 */ /* 0x000fc8000800063f */
[----:B------:R-:W-:-:S03]  /*00f0*/  UIMAD.WIDE.U32 UR4, UR6, UR11, UR4 ;  /* 0x0000000b060472a5 */ /* 0x000fc6000f8e0004 */
[----:B------:R-:W-:Y:S02]  /*0100*/  ULDC.64 UR6, c[0x0][0x160] ;  /* 0x0000580000067ab9 */ /* 0x000fe40000000a00 */
[----:B------:R-:W-:Y:S02]  /*0110*/  UIMAD.WIDE.U32 UR6, UR8, UR11, UR6 ;  /* 0x0000000b080672a5 */ /* 0x000fe4000f8e0006 */
[----:B------:R-:W-:Y:S02]  /*0120*/  UIMAD.WIDE UR8, UR9, 0x2, UR4 ;  /* 0x00000002090878a5 */ /* 0x000fe4000f8e0204 */
.L_x_117:
[----:B------:R-:W-:-:S10]  /*0130*/  HFMA2.MMA R6, -RZ, RZ, 0, 9.5367431640625e-07 ;  /* 0x00000010ff067435 */ /* 0x000fd400000001ff */
[----:B------:R-:W-:-:S06]  /*0140*/  IMAD.WIDE R6, R17, R6, UR4 ;  /* 0x0000000411067e25 */ /* 0x000fcc000f8e0206 */
[----:B------:R-:W2:Y:S01]  /*0150*/  LDG.E.128.CONSTANT R4, [R6.64] ;  /* 0x0000000c06047981 */ /* 0x000ea2000c1e9d00 */
[----:B0-----:R-:W-:Y:S01]  /*0160*/  HFMA2.MMA R8, -RZ, RZ, 0.8349609375, 5.424022674560546875e-06 ;  /* 0x3aae005bff087435 */ /* 0x001fe200000001ff */
[----:B------:R-:W-:Y:S02]  /*0170*/  MOV R2, 0x38eb4c3a ;  /* 0x38eb4c3a00027802 */ /* 0x000fe40000000f00 */
[----:B------:R-:W-:Y:S02]  /*0180*/  MOV R9, 0x3c09919f ;  /* 0x3c09919f00097802 */ /* 0x000fe40000000f00 */
[--C-:B--2---:R-:W-:Y:S02]  /*0190*/  PRMT R10, RZ, 0x7610, R4.reuse ;  /* 0x00007610ff0a7816 */ /* 0x104fe40000000004 */
[----:B------:R-:W-:-:S03]  /*01a0*/  PRMT R0, RZ, 0x5410, R4 ;  /* 0x00005410ff007816 */ /* 0x000fc60000000004 */
[----:B------:R-:W-:Y:S02]  /*01b0*/  FMUL.FTZ R13, R10, 0.70710676908493041992 ;  /* 0x3f3504f30a0d7820 */ /* 0x000fe40000410000 */
[----:B------:R-:W-:Y:S02]  /*01c0*/  FMUL.FTZ R3, R0, 0.70710676908493041992 ;  /* 0x3f3504f300037820 */ /* 0x000fe40000410000 */
[C---:B------:R-:W-:Y:S01]  /*01d0*/  FADD.FTZ R15, |R13|.reuse, -RZ ;  /* 0x800000ff0d0f7221 */ /* 0x040fe20000010200 */
[C---:B------:R-:W-:Y:S01]  /*01e0*/  FSETP.GE.FTZ.AND P0, PT, |R13|.reuse, 1.0029599666595458984, PT ;  /* 0x3f8060fe0d00780b */ /* 0x040fe20003f16200 */
[----:B------:R-:W-:Y:S01]  /*01f0*/  FMUL.FTZ R16, R13, R13 ;  /* 0x0000000d0d107220 */ /* 0x000fe20000410000 */
[C---:B------:R-:W-:Y:S01]  /*0200*/  FSETP.GE.FTZ.AND P2, PT, |R3|.reuse, 1.0029599666595458984, PT ;  /* 0x3f8060fe0300780b */ /* 0x040fe20003f56200 */
[C---:B------:R-:W-:Y:S01]  /*0210*/  FADD.FTZ R4, |R3|.reuse, -RZ ;  /* 0x800000ff03047221 */ /* 0x040fe20000010200 */
[----:B------:R-:W-:Y:S01]  /*0220*/  FSEL R19, R2, 8.4834944573231041431e-05, P0 ;  /* 0x38b1e96a02137808 */ /* 0x000fe20000000000 */
[----:B------:R-:W-:Y:S01]  /*0230*/  FMUL.FTZ R11, R3, R3 ;  /* 0x00000003030b7220 */ /* 0x000fe20000410000 */
[----:B------:R-:W-:Y:S01]  /*0240*/  FSEL R16, R15, R16, P0 ;  /* 0x000000100f107208 */ /* 0x000fe20000000000 */
[----:B------:R-:W-:Y:S01]  /*0250*/  FMUL.FTZ R10, R10, 0.5 ;  /* 0x3f0000000a0a7820 */ /* 0x000fe20000410000 */
[----:B------:R-:W-:-:S02]  /*0260*/  FSEL R20, -R8, -0.00082130916416645050049, P0 ;  /* 0xba574d2008147808 */ /* 0x000fc40000000100 */
[C---:B------:R-:W-:Y:S01]  /*0270*/  FSEL R11, R4.reuse, R11, P2 ;  /* 0x0000000b040b7208 */ /* 0x040fe20001000000 */
[----:B------:R-:W-:Y:S01]  /*0280*/  FADD.FTZ R4, -R4, -RZ ;  /* 0x800000ff04047221 */ /* 0x000fe20000010100 */
[----:B------:R-:W-:Y:S01]  /*0290*/  FSEL R12, R2, 8.4834944573231041431e-05, P2 ;  /* 0x38b1e96a020c7808 */ /* 0x000fe20001000000 */
[----:B------:R-:W-:Y:S01]  /*02a0*/  FFMA.FTZ R21, R16, R19, R20 ;  /* 0x0000001310157223 */ /* 0x000fe20000010014 */
[----:B------:R-:W-:Y:S01]  /*02b0*/  HFMA2.MMA R19, -RZ, RZ, 1.28515625, -179.25 ;  /* 0x3d24d99aff137435 */ /* 0x000fe200000001ff */
[----:B------:R-:W-:Y:S02]  /*02c0*/  FSEL R14, -R8, -0.00082130916416645050049, P2 ;  /* 0xba574d20080e7808 */ /* 0x000fe40001000100 */
[C---:B------:R-:W-:Y:S02]  /*02d0*/  FSEL R22, R9.reuse, 0.0052134888246655464172, P0 ;  /* 0x3baad5ea09167808 */ /* 0x040fe40000000000 */
[----:B------:R-:W-:Y:S01]  /*02e0*/  FSEL R18, R9, 0.0052134888246655464172, P2 ;  /* 0x3baad5ea09127808 */ /* 0x000fe20001000000 */
[----:B------:R-:W-:Y:S01]  /*02f0*/  FFMA.FTZ R12, R11, R12, R14 ;  /* 0x0000000c0b0c7223 */ /* 0x000fe2000001000e */
[----:B------:R-:W-:Y:S01]  /*0300*/  MOV R20, 0x3e235519 ;  /* 0x3e23551900147802 */ /* 0x000fe20000000f00 */
[----:B------:R-:W-:Y:S01]  /*0310*/  FFMA.FTZ R21, R16, R21, R22 ;  /* 0x0000001510157223 */ /* 0x000fe20000010016 */
[----:B------:R-:W-:Y:S01]  /*0320*/  HFMA2.MMA R22, -RZ, RZ, 1.8525390625, -0.310791015625 ;  /* 0x3f69b4f9ff167435 */ /* 0x000fe200000001ff */
[----:B------:R-:W-:Y:S01]  /*0330*/  FSEL R14, -R19, -0.026868773624300956726, P2 ;  /* 0xbcdc1be7130e7808 */ /* 0x000fe20001000100 */
[----:B------:R-:W-:Y:S01]  /*0340*/  FFMA.FTZ R12, R11, R12, R18 ;  /* 0x0000000c0b0c7223 */ /* 0x000fe20000010012 */
[----:B------:R-:W-:-:S02]  /*0350*/  FSEL R23, -R19, -0.026868773624300956726, P0 ;  /* 0xbcdc1be713177808 */ /* 0x000fc40000000100 */
[C---:B------:R-:W-:Y:S01]  /*0360*/  FSEL R18, R20.reuse, 0.11284004896879196167, P2 ;  /* 0x3de718af14127808 */ /* 0x040fe20001000000 */
[C---:B------:R-:W-:Y:S01]  /*0370*/  FFMA.FTZ R12, R11.reuse, R12, R14 ;  /* 0x0000000c0b0c7223 */ /* 0x040fe2000001000e */
[----:B------:R-:W-:Y:S01]  /*0380*/  FSEL R24, R20, 0.11284004896879196167, P0 ;  /* 0x3de718af14187808 */ /* 0x000fe20000000000 */
[----:B------:R-:W-:Y:S01]  /*0390*/  FFMA.FTZ R23, R16, R21, R23 ;  /* 0x0000001510177223 */ /* 0x000fe20000010017 */
[----:B------:R-:W-:Y:S01]  /*03a0*/  MOV R21, 0x3f210a14 ;  /* 0x3f210a1400157802 */ /* 0x000fe20000000f00 */
[----:B------:R-:W-:Y:S01]  /*03b0*/  FFMA.FTZ R12, R11, R12, R18 ;  /* 0x0000000c0b0c7223 */ /* 0x000fe20000010012 */
[----:B------:R-:W-:Y:S01]  /*03c0*/  FSEL R14, R22, -0.37612664699554443359, P2 ;  /* 0xbec093ac160e7808 */ /* 0x000fe20001000000 */
[----:B------:R-:W-:Y:S01]  /*03d0*/  FFMA.FTZ R25, R16, R23, R24 ;  /* 0x0000001710197223 */ /* 0x000fe20000010018 */
[----:B------:R-:W-:Y:S02]  /*03e0*/  PRMT R18, RZ, 0x5410, R5 ;  /* 0x00005410ff127816 */ /* 0x000fe40000000005 */
[----:B------:R-:W-:Y:S01]  /*03f0*/  FSEL R23, R21, 0.12837915122509002686, P2 ;  /* 0x3e0375d315177808 */ /* 0x000fe20001000000 */
[C---:B------:R-:W-:Y:S01]  /*0400*/  FFMA.FTZ R14, R11.reuse, R12, R14 ;  /* 0x0000000c0b0e7223 */ /* 0x040fe2000001000e */
[----:B------:R-:W-:Y:S01]  /*0410*/  FSEL R24, R22, -0.37612664699554443359, P0 ;  /* 0xbec093ac16187808 */ /* 0x000fe20000000000 */
[----:B------:R-:W-:Y:S01]  /*0420*/  FMUL.FTZ R12, R18, 0.70710676908493041992 ;  /* 0x3f3504f3120c7820 */ /* 0x000fe20000410000 */
[----:B------:R-:W-:Y:S01]  /*0430*/  FSEL R4, R4, R3, P2 ;  /* 0x0000000304047208 */ /* 0x000fe20001000000 */
[----:B------:R-:W-:Y:S01]  /*0440*/  FFMA.FTZ R11, R11, R14, R23 ;  /* 0x0000000e0b0b7223 */ /* 0x000fe20000010017 */
[----:B------:R-:W-:Y:S01]  /*0450*/  FSEL R23, R21, 0.12837915122509002686, P0 ;  /* 0x3e0375d315177808 */ /* 0x000fe20000000000 */
[C---:B------:R-:W-:Y:S01]  /*0460*/  FADD.FTZ R14, |R12|.reuse, -RZ ;  /* 0x800000ff0c0e7221 */ /* 0x040fe20000010200 */
[----:B------:R-:W-:Y:S01]  /*0470*/  FSETP.GE.FTZ.AND P1, PT, |R12|, 1.0029599666595458984, PT ;  /* 0x3f8060fe0c00780b */ /* 0x000fe20003f36200 */
[----:B------:R-:W-:-:S02]  /*0480*/  FFMA.FTZ R25, R16, R25, R24 ;  /* 0x0000001910197223 */ /* 0x000fc40000010018 */
[----:B------:R-:W-:Y:S01]  /*0490*/  FMUL.FTZ R27, R12, R12 ;  /* 0x0000000c0c1b7220 */ /* 0x000fe20000410000 */
[----:B------:R-:W-:Y:S01]  /*04a0*/  FSEL R24, R2, 8.4834944573231041431e-05, P1 ;  /* 0x38b1e96a02187808 */ /* 0x000fe20000800000 */
[----:B------:R-:W-:Y:S01]  /*04b0*/  FFMA.FTZ R16, R16, R25, R23 ;  /* 0x0000001910107223 */ /* 0x000fe20000010017 */
[----:B------:R-:W-:Y:S01]  /*04c0*/  FSEL R25, -R8, -0.00082130916416645050049, P1 ;  /* 0xba574d2008197808 */ /* 0x000fe20000800100 */
[----:B------:R-:W-:Y:S01]  /*04d0*/  FFMA.FTZ R11, R11, R4, R4 ;  /* 0x000000040b0b7223 */ /* 0x000fe20000010004 */
[C---:B------:R-:W-:Y:S01]  /*04e0*/  FSEL R23, R14.reuse, R27, P1 ;  /* 0x0000001b0e177208 */ /* 0x040fe20000800000 */
[----:B------:R-:W-:Y:S01]  /*04f0*/  FADD.FTZ R27, -R14, -RZ ;  /* 0x800000ff0e1b7221 */ /* 0x000fe20000010100 */
[----:B------:R-:W-:Y:S01]  /*0500*/  FSEL R26, R20, 0.11284004896879196167, P1 ;  /* 0x3de718af141a7808 */ /* 0x000fe20000800000 */
[----:B------:R-:W0:Y:S02]  /*0510*/  @P2 MUFU.EX2 R4, R11 ;  /* 0x0000000b00042308 */ /* 0x000e240000000800 */
[----:B------:R-:W-:Y:S01]  /*0520*/  FFMA.FTZ R24, R23, R24, R25 ;  /* 0x0000001817187223 */ /* 0x000fe20000010019 */
[----:B------:R-:W-:-:S02]  /*0530*/  FSEL R25, R9, 0.0052134888246655464172, P1 ;  /* 0x3baad5ea09197808 */ /* 0x000fc40000800000 */
[----:B------:R-:W-:Y:S02]  /*0540*/  FSEL R14, R27, R12, P1 ;  /* 0x0000000c1b0e7208 */ /* 0x000fe40000800000 */
[----:B------:R-:W-:Y:S01]  /*0550*/  PRMT R27, RZ, 0x5410, R6 ;  /* 0x00005410ff1b7816 */ /* 0x000fe20000000006 */
[----:B------:R-:W-:Y:S01]  /*0560*/  FFMA.FTZ R24, R23, R24, R25 ;  /* 0x0000001817187223 */ /* 0x000fe20000010019 */
[----:B------:R-:W-:-:S05]  /*0570*/  FSEL R25, -R19, -0.026868773624300956726, P1 ;  /* 0xbcdc1be713197808 */ /* 0x000fca0000800100 */
[----:B------:R-:W-:Y:S01]  /*0580*/  FFMA.FTZ R24, R23, R24, R25 ;  /* 0x0000001817187223 */ /* 0x000fe20000010019 */
[----:B------:R-:W-:-:S03]  /*0590*/  FSEL R25, R22, -0.37612664699554443359, P1 ;  /* 0xbec093ac16197808 */ /* 0x000fc60000800000 */
[----:B------:R-:W-:-:S04]  /*05a0*/  FFMA.FTZ R24, R23, R24, R26 ;  /* 0x0000001817187223 */ /* 0x000fc8000001001a */
[----:B------:R-:W-:Y:S01]  /*05b0*/  FFMA.FTZ R24, R23, R24, R25 ;  /* 0x0000001817187223 */ /* 0x000fe20000010019 */
[----:B------:R-:W-:-:S05]  /*05c0*/  FSEL R25, R21, 0.12837915122509002686, P1 ;  /* 0x3e0375d315197808 */ /* 0x000fca0000800000 */
[----:B------:R-:W-:Y:S01]  /*05d0*/  FFMA.FTZ R23, R23, R24, R25 ;  /* 0x0000001817177223 */ /* 0x000fe20000010019 */
[----:B------:R-:W-:Y:S01]  /*05e0*/  PRMT R25, RZ, 0x7610, R5 ;  /* 0x00007610ff197816 */ /* 0x000fe20000000005 */
[----:B0-----:R-:W-:Y:S02]  /*05f0*/  @P2 FADD.FTZ R24, -R4, 1 ;  /* 0x3f80000004182421 */ /* 0x001fe40000010100 */
[----:B------:R-:W-:Y:S02]  /*0600*/  FFMA.FTZ R23, R23, R14, R14 ;  /* 0x0000000e17177223 */ /* 0x000fe4000001000e */
[----:B------:R-:W-:Y:S01]  /*0610*/  FMUL.FTZ R4, R25, 0.70710676908493041992 ;  /* 0x3f3504f319047820 */ /* 0x000fe20000410000 */
[----:B------:R-:W-:Y:S01]  /*0620*/  @P2 LOP3.LUT R11, R24, 0x80000000, R3, 0xb8, !PT ;  /* 0x80000000180b2812 */ /* 0x000fe200078eb803 */
[----:B------:R-:W-:Y:S02]  /*0630*/  FADD.FTZ R24, -R15, -RZ ;  /* 0x800000ff0f187221 */ /* 0x000fe40000010100 */
[C---:B------:R-:W-:Y:S01]  /*0640*/  FADD.FTZ R5, |R4|.reuse, -RZ ;  /* 0x800000ff04057221 */ /* 0x040fe20000010200 */
[C---:B------:R-:W-:Y:S01]  /*0650*/  FSETP.GE.FTZ.AND P2, PT, |R4|.reuse, 1.0029599666595458984, PT ;  /* 0x3f8060fe0400780b */ /* 0x040fe20003f56200 */
[----:B------:R-:W-:Y:S01]  /*0660*/  FMUL.FTZ R26, R4, R4 ;  /* 0x00000004041a7220 */ /* 0x000fe20000410000 */
[----:B------:R-:W-:Y:S01]  /*0670*/  FSEL R3, R24, R13, P0 ;  /* 0x0000000d18037208 */ /* 0x000fe20000000000 */
[----:B------:R-:W-:Y:S01]  /*0680*/  FADD.FTZ R11, R11, 1 ;  /* 0x3f8000000b0b7421 */ /* 0x000fe20000010000 */
[----:B------:R-:W-:-:S02]  /*0690*/  FSEL R24, R2, 8.4834944573231041431e-05, P2 ;  /* 0x38b1e96a02187808 */ /* 0x000fc40001000000 */
[C---:B------:R-:W-:Y:S01]  /*06a0*/  FSEL R15, R5.reuse, R26, P2 ;  /* 0x0000001a050f7208 */ /* 0x040fe20001000000 */
[----:B------:R-:W-:Y:S01]  /*06b0*/  FFMA.FTZ R3, R16, R3, R3 ;  /* 0x0000000310037223 */ /* 0x000fe20000010003 */
[----:B------:R-:W-:Y:S01]  /*06c0*/  FSEL R26, -R8, -0.00082130916416645050049, P2 ;  /* 0xba574d20081a7808 */ /* 0x000fe20001000100 */
[----:B------:R-:W-:Y:S01]  /*06d0*/  FADD.FTZ R5, -R5, -RZ ;  /* 0x800000ff05057221 */ /* 0x000fe20000010100 */
[----:B------:R-:W-:Y:S01]  /*06e0*/  FSEL R16, R9, 0.0052134888246655464172, P2 ;  /* 0x3baad5ea09107808 */ /* 0x000fe20001000000 */
[----:B------:R-:W0:Y:S02]  /*06f0*/  @P0 MUFU.EX2 R14, R3 ;  /* 0x00000003000e0308 */ /* 0x000e240000000800 */
[----:B------:R-:W-:Y:S01]  /*0700*/  FFMA.FTZ R24, R15, R24, R26 ;  /* 0x000000180f187223 */ /* 0x000fe2000001001a */
[----:B------:R-:W-:-:S03]  /*0710*/  FSEL R26, R22, -0.37612664699554443359, P2 ;  /* 0xbec093ac161a7808 */ /* 0x000fc60001000000 */
[----:B------:R-:W-:Y:S01]  /*0720*/  FFMA.FTZ R16, R15, R24, R16 ;  /* 0x000000180f107223 */ /* 0x000fe20000010010 */
[----:B------:R-:W-:-:S05]  /*0730*/  FSEL R24, -R19, -0.026868773624300956726, P2 ;  /* 0xbcdc1be713187808 */ /* 0x000fca0001000100 */
[----:B------:R-:W-:Y:S01]  /*0740*/  FFMA.FTZ R16, R15, R16, R24 ;  /* 0x000000100f107223 */ /* 0x000fe20000010018 */
[----:B------:R-:W-:Y:S01]  /*0750*/  FSEL R24, R20, 0.11284004896879196167, P2 ;  /* 0x3de718af14187808 */ /* 0x000fe20001000000 */
[----:B0-----:R-:W-:-:S04]  /*0760*/  @P0 FADD.FTZ R14, -R14, 1 ;  /* 0x3f8000000e0e0421 */ /* 0x001fc80000010100 */
[----:B------:R-:W-:Y:S02]  /*0770*/  FFMA.FTZ R24, R15, R16, R24 ;  /* 0x000000100f187223 */ /* 0x000fe40000010018 */
[----:B------:R-:W0:Y:S01]  /*0780*/  @P1 MUFU.EX2 R16, R23 ;  /* 0x0000001700101308 */ /* 0x000e220000000800 */
[----:B------:R-:W-:Y:S01]  /*0790*/  @P0 LOP3.LUT R3, R14, 0x80000000, R13, 0xb8, !PT ;  /* 0x800000000e030812 */ /* 0x000fe200078eb80d */
[----:B------:R-:W-:Y:S02]  /*07a0*/  FMUL.FTZ R13, R27, 0.70710676908493041992 ;  /* 0x3f3504f31b0d7820 */ /* 0x000fe40000410000 */
[----:B------:R-:W-:Y:S01]  /*07b0*/  FFMA.FTZ R24, R15, R24, R26 ;  /* 0x000000180f187223 */ /* 0x000fe2000001001a */
[----:B------:R-:W-:Y:S01]  /*07c0*/  FSEL R26, R21, 0.12837915122509002686, P2 ;  /* 0x3e0375d3151a7808 */ /* 0x000fe20001000000 */
[----:B------:R-:W-:Y:S01]  /*07d0*/  FADD.FTZ R3, R3, 1 ;  /* 0x3f80000003037421 */ /* 0x000fe20000010000 */
[----:B------:R-:W-:-:S03]  /*07e0*/  FSETP.GE.FTZ.AND P0, PT, |R13|, 1.0029599666595458984, PT ;  /* 0x3f8060fe0d00780b */ /* 0x000fc60003f16200 */
[----:B------:R-:W-:Y:S01]  /*07f0*/  FFMA.FTZ R15, R15, R24, R26 ;  /* 0x000000180f0f7223 */ /* 0x000fe2000001001a */
[----:B------:R-:W-:Y:S01]  /*0800*/  FSEL R24, R5, R4, P2 ;  /* 0x0000000405187208 */ /* 0x000fe20001000000 */
[----:B------:R-:W-:Y:S02]  /*0810*/  FMUL.FTZ R3, R3, R10 ;  /* 0x0000000a03037220 */ /* 0x000fe40000410000 */
[----:B0-----:R-:W-:Y:S01]  /*0820*/  @P1 FADD.FTZ R29, -R16, 1 ;  /* 0x3f800000101d1421 */ /* 0x001fe20000010100 */
[----:B------:R-:W-:Y:S01]  /*0830*/  FSEL R16, -R8, -0.00082130916416645050049, P0 ;  /* 0xba574d2008107808 */ /* 0x000fe20000000100 */
[----:B------:R-:W-:-:S03]  /*0840*/  FFMA.FTZ R24, R15, R24, R24 ;  /* 0x000000180f187223 */ /* 0x000fc60000010018 */
[----:B------:R-:W-:Y:S01]  /*0850*/  @P1 LOP3.LUT R23, R29, 0x80000000, R12, 0xb8, !PT ;  /* 0x800000001d171812 */ /* 0x000fe200078eb80c */
[C---:B------:R-:W-:Y:S01]  /*0860*/  FADD.FTZ R12, |R13|.reuse, -RZ ;  /* 0x800000ff0d0c7221 */ /* 0x040fe20000010200 */
[----:B------:R-:W0:Y:S01]  /*0870*/  @P2 MUFU.EX2 R5, R24 ;  /* 0x0000001800052308 */ /* 0x000e220000000800 */
[----:B------:R-:W-:-:S05]  /*0880*/  FMUL.FTZ R29, R13, R13 ;  /* 0x0000000d0d1d7220 */ /* 0x000fca0000410000 */
[C---:B------:R-:W-:Y:S01]  /*0890*/  FSEL R14, R12.reuse, R29, P0 ;  /* 0x0000001d0c0e7208 */ /* 0x040fe20000000000 */
[----:B------:R-:W-:Y:S01]  /*08a0*/  FADD.FTZ R12, -R12, -RZ ;  /* 0x800000ff0c0c7221 */ /* 0x000fe20000010100 */
[----:B------:R-:W-:-:S04]  /*08b0*/  FSEL R29, R2, 8.4834944573231041431e-05, P0 ;  /* 0x38b1e96a021d7808 */ /* 0x000fc80000000000 */
[----:B------:R-:W-:Y:S01]  /*08c0*/  FSEL R15, R12, R13, P0 ;  /* 0x0000000d0c0f7208 */ /* 0x000fe20000000000 */
[----:B------:R-:W-:Y:S01]  /*08d0*/  FFMA.FTZ R29, R14, R29, R16 ;  /* 0x0000001d0e1d7223 */ /* 0x000fe20000010010 */
[----:B------:R-:W-:-:S05]  /*08e0*/  FSEL R16, R9, 0.0052134888246655464172, P0 ;  /* 0x3baad5ea09107808 */ /* 0x000fca0000000000 */
[----:B------:R-:W-:Y:S01]  /*08f0*/  FFMA.FTZ R29, R14, R29, R16 ;  /* 0x0000001d0e1d7223 */ /* 0x000fe20000010010 */
[----:B------:R-:W-:-:S05]  /*0900*/  FSEL R16, -R19, -0.026868773624300956726, P0 ;  /* 0xbcdc1be713107808 */ /* 0x000fca0000000100 */
[----:B------:R-:W-:Y:S01]  /*0910*/  FFMA.FTZ R29, R14, R29, R16 ;  /* 0x0000001d0e1d7223 */ /* 0x000fe20000010010 */
[----:B------:R-:W-:-:S05]  /*0920*/  FSEL R16, R20, 0.11284004896879196167, P0 ;  /* 0x3de718af14107808 */ /* 0x000fca0000000000 */
[----:B------:R-:W-:Y:S01]  /*0930*/  FFMA.FTZ R29, R14, R29, R16 ;  /* 0x0000001d0e1d7223 */ /* 0x000fe20000010010 */
[----:B------:R-:W-:-:S05]  /*0940*/  FSEL R16, R22, -0.37612664699554443359, P0 ;  /* 0xbec093ac16107808 */ /* 0x000fca0000000000 */
[----:B------:R-:W-:Y:S01]  /*0950*/  FFMA.FTZ R29, R14, R29, R16 ;  /* 0x0000001d0e1d7223 */ /* 0x000fe20000010010 */
[----:B------:R-:W-:-:S05]  /*0960*/  FSEL R16, R21, 0.12837915122509002686, P0 ;  /* 0x3e0375d315107808 */ /* 0x000fca0000000000 */
[----:B------:R-:W-:-:S04]  /*0970*/  FFMA.FTZ R16, R14, R29, R16 ;  /* 0x0000001d0e107223 */ /* 0x000fc80000010010 */
[----:B------:R-:W-:Y:S02]  /*0980*/  FFMA.FTZ R26, R16, R15, R15 ;  /* 0x0000000f101a7223 */ /* 0x000fe4000001000f */
[----:B0-----:R-:W-:Y:S01]  /*0990*/  @P2 FADD.FTZ R15, -R5, 1 ;  /* 0x3f800000050f2421 */ /* 0x001fe20000010100 */
[----:B------:R-:W-:Y:S01]  /*09a0*/  PRMT R5, RZ, 0x7610, R6 ;  /* 0x00007610ff057816 */ /* 0x000fe20000000006 */
[----:B------:R-:W0:Y:S03]  /*09b0*/  @P0 MUFU.EX2 R12, R26 ;  /* 0x0000001a000c0308 */ /* 0x000e260000000800 */
[----:B------:R-:W-:Y:S01]  /*09c0*/  @P2 LOP3.LUT R24, R15, 0x80000000, R4, 0xb8, !PT ;  /* 0x800000000f182812 */ /* 0x000fe200078eb804 */
[----:B------:R-:W-:-:S04]  /*09d0*/  FMUL.FTZ R6, R5, 0.70710676908493041992 ;  /* 0x3f3504f305067820 */ /* 0x000fc80000410000 */
[C---:B------:R-:W-:Y:S01]  /*09e0*/  FADD.FTZ R4, |R6|.reuse, -RZ ;  /* 0x800000ff06047221 */ /* 0x040fe20000010200 */
[C---:B------:R-:W-:Y:S01]  /*09f0*/  FSETP.GE.FTZ.AND P1, PT, |R6|.reuse, 1.0029599666595458984, PT ;  /* 0x3f8060fe0600780b */ /* 0x040fe20003f36200 */
[----:B------:R-:W-:-:S03]  /*0a00*/  FMUL.FTZ R15, R6, R6 ;  /* 0x00000006060f7220 */ /* 0x000fc60000410000 */
[----:B------:R-:W-:Y:S01]  /*0a10*/  FSEL R14, -R8, -0.00082130916416645050049, P1 ;  /* 0xba574d20080e7808 */ /* 0x000fe20000800100 */
[----:B0-----:R-:W-:-:S05]  /*0a20*/  @P0 FADD.FTZ R12, -R12, 1 ;  /* 0x3f8000000c0c0421 */ /* 0x001fca0000010100 */
[----:B------:R-:W-:Y:S02]  /*0a30*/  @P0 LOP3.LUT R26, R12, 0x80000000, R13, 0xb8, !PT ;  /* 0x800000000c1a0812 */ /* 0x000fe400078eb80d */
        /* <DEDUP_REMOVED lines=14> */
[----:B------:R-:W-:Y:S02]  /*0b20*/  FFMA.FTZ R12, R12, R13, R14 ;  /* 0x0000000d0c0c7223 */ /* 0x000fe4000001000e */
[----:B------:R-:W-:Y:S01]  /*0b30*/  FMUL.FTZ R14, R0, 0.5 ;  /* 0x3f000000000e7820 */ /* 0x000fe20000410000 */
[----:B------:R-:W-:Y:S01]  /*0b40*/  PRMT R0, RZ, 0x7610, R7 ;  /* 0x00007610ff007816 */ /* 0x000fe20000000007 */
[----:B------:R-:W-:-:S04]  /*0b50*/  FFMA.FTZ R12, R12, R15, R15 ;  /* 0x0000000f0c0c7223 */ /* 0x000fc8000001000f */
[----:B------:R-:W0:Y:S02]  /*0b60*/  @P1 MUFU.EX2 R4, R12 ;  /* 0x0000000c00041308 */ /* 0x000e240000000800 */
[----:B0-----:R-:W-:Y:S01]  /*0b70*/  @P1 FADD.FTZ R13, -R4, 1 ;  /* 0x3f800000040d1421 */ /* 0x001fe20000010100 */
[----:B------:R-:W-:-:S04]  /*0b80*/  PRMT R4, RZ, 0x5410, R7 ;  /* 0x00005410ff047816 */ /* 0x000fc80000000007 */
[----:B------:R-:W-:Y:S01]  /*0b90*/  @P1 LOP3.LUT R12, R13, 0x80000000, R6, 0xb8, !PT ;  /* 0x800000000d0c1812 */ /* 0x000fe200078eb806 */
[----:B------:R-:W-:Y:S02]  /*0ba0*/  FMUL.FTZ R13, R4, 0.70710676908493041992 ;  /* 0x3f3504f3040d7820 */ /* 0x000fe40000410000 */
[----:B------:R-:W-:Y:S02]  /*0bb0*/  FMUL.FTZ R6, R11, R14 ;  /* 0x0000000e0b067220 */ /* 0x000fe40000410000 */
[----:B------:R-:W-:Y:S01]  /*0bc0*/  FMUL.FTZ R14, R0, 0.70710676908493041992 ;  /* 0x3f3504f3000e7820 */ /* 0x000fe20000410000 */
[C---:B------:R-:W-:Y:S01]  /*0bd0*/  FSETP.GE.FTZ.AND P0, PT, |R13|.reuse, 1.0029599666595458984, PT ;  /* 0x3f8060fe0d00780b */ /* 0x040fe20003f16200 */
[C---:B------:R-:W-:Y:S02]  /*0be0*/  FADD.FTZ R7, |R13|.reuse, -RZ ;  /* 0x800000ff0d077221 */ /* 0x040fe40000010200 */
[C---:B------:R-:W-:Y:S01]  /*0bf0*/  FADD.FTZ R16, |R14|.reuse, -RZ ;  /* 0x800000ff0e107221 */ /* 0x040fe20000010200 */
[C---:B------:R-:W-:Y:S01]  /*0c00*/  FSETP.GE.FTZ.AND P1, PT, |R14|.reuse, 1.0029599666595458984, PT ;  /* 0x3f8060fe0e00780b */ /* 0x040fe20003f36200 */
[----:B------:R-:W-:Y:S01]  /*0c10*/  FMUL.FTZ R15, R14, R14 ;  /* 0x0000000e0e0f7220 */ /* 0x000fe20000410000 */
[----:B------:R-:W-:Y:S01]  /*0c20*/  FSEL R11, R2, 8.4834944573231041431e-05, P0 ;  /* 0x38b1e96a020b7808 */ /* 0x000fe20000000000 */
[----:B------:R-:W-:Y:S01]  /*0c30*/  FMUL.FTZ R28, R13, R13 ;  /* 0x0000000d0d1c7220 */ /* 0x000fe20000410000 */
[----:B------:R-:W-:-:S02]  /*0c40*/  FSEL R10, -R8, -0.00082130916416645050049, P0 ;  /* 0xba574d20080a7808 */ /* 0x000fc40000000100 */
[----:B------:R-:W-:Y:S02]  /*0c50*/  FSEL R15, R16, R15, P1 ;  /* 0x0000000f100f7208 */ /* 0x000fe40000800000 */
[----:B------:R-:W-:Y:S02]  /*0c60*/  FSEL R2, R2, 8.4834944573231041431e-05, P1 ;  /* 0x38b1e96a02027808 */ /* 0x000fe40000800000 */
[----:B------:R-:W-:Y:S02]  /*0c70*/  FSEL R8, -R8, -0.00082130916416645050049, P1 ;  /* 0xba574d2008087808 */ /* 0x000fe40000800100 */
[----:B------:R-:W-:-:S03]  /*0c80*/  FSEL R28, R7, R28, P0 ;  /* 0x0000001c071c7208 */ /* 0x000fc60000000000 */
[----:B------:R-:W-:Y:S01]  /*0c90*/  FFMA.FTZ R8, R15, R2, R8 ;  /* 0x000000020f087223 */ /* 0x000fe20000010008 */
[----:B------:R-:W-:Y:S01]  /*0ca0*/  FSEL R2, R9, 0.0052134888246655464172, P0 ;  /* 0x3baad5ea09027808 */ /* 0x000fe20000000000 */
[----:B------:R-:W-:-:S04]  /*0cb0*/  FFMA.FTZ R11, R28, R11, R10 ;  /* 0x0000000b1c0b7223 */ /* 0x000fc8000001000a */
        /* <DEDUP_REMOVED lines=10> */
[----:B------:R-:W-:Y:S01]  /*0d60*/  FFMA.FTZ R28, R28, R11, R8 ;  /* 0x0000000b1c1c7223 */ /* 0x000fe20000010008 */
[----:B------:R-:W-:-:S10]  /*0d70*/  HFMA2.MMA R8, -RZ, RZ, 0, 9.5367431640625e-07 ;  /* 0x00000010ff087435 */ /* 0x000fd400000001ff */
[----:B------:R-:W-:-:S06]  /*0d80*/  IMAD.WIDE R8, R17, R8, UR8 ;  /* 0x0000000811087e25 */ /* 0x000fcc000f8e0208 */
[----:B------:R-:W2:Y:S01]  /*0d90*/  LDG.E.128.CONSTANT R8, [R8.64] ;  /* 0x0000000c08087981 */ /* 0x000ea2000c1e9d00 */
[----:B------:R-:W-:Y:S01]  /*0da0*/  FSEL R19, -R19, -0.026868773624300956726, P1 ;  /* 0xbcdc1be713137808 */ /* 0x000fe20000800100 */
[----:B------:R-:W-:Y:S01]  /*0db0*/  FMUL.FTZ R29, R18, 0.5 ;  /* 0x3f000000121d7820 */ /* 0x000fe20000410000 */
[----:B------:R-:W-:Y:S01]  /*0dc0*/  FSEL R20, R20, 0.11284004896879196167, P1 ;  /* 0x3de718af14147808 */ /* 0x000fe20000800000 */
[----:B------:R-:W-:Y:S01]  /*0dd0*/  FADD.FTZ R18, R23, 1 ;  /* 0x3f80000017127421 */ /* 0x000fe20000010000 */
[----:B------:R-:W-:Y:S01]  /*0de0*/  FSEL R22, R22, -0.37612664699554443359, P1 ;  /* 0xbec093ac16167808 */ /* 0x000fe20000800000 */
[----:B------:R-:W-:Y:S01]  /*0df0*/  FADD.FTZ R23, R24, 1 ;  /* 0x3f80000018177421 */ /* 0x000fe20000010000 */
[----:B------:R-:W-:Y:S01]  /*0e00*/  FSEL R21, R21, 0.12837915122509002686, P1 ;  /* 0x3e0375d315157808 */ /* 0x000fe20000800000 */
[----:B------:R-:W-:Y:S02]  /*0e10*/  FFMA.FTZ R24, R15, R2, R19 ;  /* 0x000000020f187223 */ /* 0x000fe40000010013 */
[----:B------:R-:W-:-:S02]  /*0e20*/  FADD.FTZ R2, -R7, -RZ ;  /* 0x800000ff07027221 */ /* 0x000fc40000010100 */
[C---:B------:R-:W-:Y:S02]  /*0e30*/  FFMA.FTZ R20, R15.reuse, R24, R20 ;  /* 0x000000180f147223 */ /* 0x040fe40000010014 */
[----:B------:R-:W-:Y:S01]  /*0e40*/  FADD.FTZ R19, -R16, -RZ ;  /* 0x800000ff10137221 */ /* 0x000fe20000010100 */
[----:B------:R-:W-:Y:S01]  /*0e50*/  FSEL R7, R2, R13, P0 ;  /* 0x0000000d02077208 */ /* 0x000fe20000000000 */
[----:B------:R-:W-:Y:S02]  /*0e60*/  FFMA.FTZ R20, R15, R20, R22 ;  /* 0x000000140f147223 */ /* 0x000fe40000010016 */
[----:B------:R-:W-:Y:S01]  /*0e70*/  FMUL.FTZ R25, R25, 0.5 ;  /* 0x3f00000019197820 */ /* 0x000fe20000410000 */
[----:B------:R-:W-:Y:S01]  /*0e80*/  FSEL R19, R19, R14, P1 ;  /* 0x0000000e13137208 */ /* 0x000fe20000800000 */
[----:B------:R-:W-:Y:S02]  /*0e90*/  FFMA.FTZ R20, R15, R20, R21 ;  /* 0x000000140f147223 */ /* 0x000fe40000010015 */
[----:B------:R-:W-:-:S02]  /*0ea0*/  FFMA.FTZ R28, R28, R7, R7 ;  /* 0x000000071c1c7223 */ /* 0x000fc40000010007 */
[----:B------:R-:W-:Y:S02]  /*0eb0*/  FFMA.FTZ R2, R20, R19, R19 ;  /* 0x0000001314027223 */ /* 0x000fe40000010013 */
[----:B------:R-:W0:Y:S01]  /*0ec0*/  @P0 MUFU.EX2 R7, R28 ;  /* 0x0000001c00070308 */ /* 0x000e220000000800 */
[----:B------:R-:W-:Y:S02]  /*0ed0*/  FMUL.FTZ R27, R27, 0.5 ;  /* 0x3f0000001b1b7820 */ /* 0x000fe40000410000 */
[----:B------:R-:W-:Y:S02]  /*0ee0*/  FMUL.FTZ R5, R5, 0.5 ;  /* 0x3f00000005057820 */ /* 0x000fe40000410000 */
[----:B------:R-:W-:Y:S02]  /*0ef0*/  FADD.FTZ R26, R26, 1 ;  /* 0x3f8000001a1a7421 */ /* 0x000fe40000010000 */
[----:B------:R-:W-:Y:S01]  /*0f00*/  FADD.FTZ R12, R12, 1 ;  /* 0x3f8000000c0c7421 */ /* 0x000fe20000010000 */
[----:B------:R-:W1:Y:S01]  /*0f10*/  @P1 MUFU.EX2 R15, R2 ;  /* 0x00000002000f1308 */ /* 0x000e620000000800 */
[----:B------:R-:W-:-:S02]  /*0f20*/  FMUL.FTZ R18, R18, R29 ;  /* 0x0000001d12127220 */ /* 0x000fc40000410000 */
[----:B------:R-:W-:Y:S02]  /*0f30*/  FMUL.FTZ R23, R23, R25 ;  /* 0x0000001917177220 */ /* 0x000fe40000410000 */
[----:B------:R-:W-:Y:S02]  /*0f40*/  FMUL.FTZ R26, R26, R27 ;  /* 0x0000001b1a1a7220 */ /* 0x000fe40000410000 */
[----:B------:R-:W-:Y:S01]  /*0f50*/  FMUL.FTZ R5, R12, R5 ;  /* 0x000000050c057220 */ /* 0x000fe20000410000 */
[----:B------:R-:W-:Y:S01]  /*0f60*/  F2FP.BF16.PACK_AB R18, R23, R18 ;  /* 0x000000121712723e */ /* 0x000fe200000010ff */
[----:B0-----:R-:W-:Y:S02]  /*0f70*/  @P0 FADD.FTZ R16, -R7, 1 ;  /* 0x3f80000007100421 */ /* 0x001fe40000010100 */
[----:B------:R-:W-:Y:S01]  /*0f80*/  FMUL.FTZ R7, R4, 0.5 ;  /* 0x3f00000004077820 */ /* 0x000fe20000410000 */
[----:B------:R-:W-:Y:S02]  /*0f90*/  F2FP.BF16.PACK_AB R4, R3, R6 ;  /* 0x000000060304723e */ /* 0x000fe400000010ff */
[----:B------:R-:W-:Y:S01]  /*0fa0*/  @P0 LOP3.LUT R28, R16, 0x80000000, R13, 0xb8, !PT ;  /* 0x80000000101c0812 */ /* 0x000fe200078eb80d */
[----:B------:R-:W-:Y:S01]  /*0fb0*/  FMUL.FTZ R13, R0, 0.5 ;  /* 0x3f000000000d7820 */ /* 0x000fe20000410000 */
[----:B------:R-:W-:Y:S01]  /*0fc0*/  F2FP.BF16.PACK_AB R5, R5, R26 ;  /* 0x0000001a0505723e */ /* 0x000fe200000010ff */
[----:B-1----:R-:W-:Y:S01]  /*0fd0*/  @P1 FADD.FTZ R15, -R15, 1 ;  /* 0x3f8000000f0f1421 */ /* 0x002fe20000010100 */
[----:B------:R-:W-:Y:S01]  /*0fe0*/  SHF.R.S32.HI R6, RZ, 0x1f, R17 ;  /* 0x0000001fff067819 */ /* 0x000fe20000011411 */
[----:B------:R-:W-:-:S03]  /*0ff0*/  FADD.FTZ R28, R28, 1 ;  /* 0x3f8000001c1c7421 */ /* 0x000fc60000010000 */
[----:B------:R-:W-:Y:S01]  /*1000*/  @P1 LOP3.LUT R2, R15, 0x80000000, R14, 0xb8, !PT ;  /* 0x800000000f021812 */ /* 0x000fe200078eb80e */
[----:B------:R-:W-:-:S04]  /*1010*/  FMUL.FTZ R7, R28, R7 ;  /* 0x000000071c077220 */ /* 0x000fc80000410000 */
[----:B------:R-:W-:-:S04]  /*1020*/  FADD.FTZ R2, R2, 1 ;  /* 0x3f80000002027421 */ /* 0x000fc80000010000 */
[----:B------:R-:W-:-:S05]  /*1030*/  FMUL.FTZ R2, R2, R13 ;  /* 0x0000000d02027220 */ /* 0x000fca0000410000 */
[----:B------:R-:W-:Y:S02]  /*1040*/  F2FP.BF16.PACK_AB R0, R2, R7 ;  /* 0x000000070200723e */ /* 0x000fe400000010ff */
[----:B------:R-:W-:-:S04]  /*1050*/  LEA R2, P0, R17, UR6, 0x4 ;  /* 0x0000000611027c11 */ /* 0x000fc8000f8020ff */
[C---:B------:R-:W-:Y:S02]  /*1060*/  LEA.HI.X R3, R17.reuse, UR7, R6, 0x4, P0 ;  /* 0x0000000711037c11 */ /* 0x040fe400080f2406 */
[----:B------:R-:W-:-:S04]  /*1070*/  IADD3 R17, R17, c[0x0][0x0], RZ ;  /* 0x0000000011117a10 */ /* 0x000fc80007ffe0ff */
[----:B------:R-:W-:Y:S01]  /*1080*/  ISETP.GE.AND P0, PT, R17, UR10, PT ;  /* 0x0000000a11007c0c */ /* 0x000fe2000bf06270 */
[----:B--2---:R-:W-:Y:S02]  /*1090*/  HFMA2.BF16_V2 R8, R4, R8, -RZ.H0_H0 ;  /* 0x0000000804087231 */ /* 0x004fe400003400ff */
[----:B------:R-:W-:Y:S02]  /*10a0*/  HFMA2.BF16_V2 R9, R18, R9, -RZ.H0_H0 ;  /* 0x0000000912097231 */ /* 0x000fe400003400ff */
[----:B------:R-:W-:Y:S02]  /*10b0*/  HFMA2.BF16_V2 R10, R5, R10, -RZ.H0_H0 ;  /* 0x0000000a050a7231 */ /* 0x000fe400003400ff */
[----:B------:R-:W-:-:S05]  /*10c0*/  HFMA2.BF16_V2 R11, R0, R11, -RZ.H0_H0 ;  /* 0x0000000b000b7231 */ /* 0x000fca00003400ff */
[----:B------:R0:W-:Y:S01]  /*10d0*/  STG.E.128 [R2.64], R8 ;  /* 0x0000000802007986 */ /* 0x0001e2000c101d0c */
[----:B------:R-:W-:Y:S05]  /*10e0*/  @!P0 BRA `(.L_x_117) ;  /* 0xfffff04000008947 */ /* 0x000fea000383ffff */
[----:B------:R-:W-:Y:S05]  /*10f0*/  EXIT ;  /* 0x000000000000794d */ /* 0x000fea0003800000 */
.L_x_118:
        /* <DEDUP_REMOVED lines=16> */
.L_x_216:


//--------------------- .text._ZN4vllm18act_and_mul_kernelIN3c104HalfE7__half2XadL_ZNS_11gelu_kernelIS2_EET_RKS5_EEXadL_ZNS_18packed_gelu_kernelIS3_EES5_S7_EELb1ELb1ELb0EEEvPS5_PS6_i --------------------------
	.section	.text._ZN4vllm18act_and_mul_kernelIN3c104HalfE7__half2XadL_ZNS_11gelu_kernelIS2_EET_RKS5_EEXadL_ZNS_18packed_gelu_kernelIS3_EES5_S7_EELb1ELb1ELb0EEEvPS5_PS6_i,"ax",@progbits
	.sectioninfo	@"SHI_REGISTERS=32"
	.align	128
        .global         _ZN4vllm18act_and_mul_kernelIN3c104HalfE7__half2XadL_ZNS_11gelu_kernelIS2_EET_RKS5_EEXadL_ZNS_18packed_gelu_kernelIS3_EES5_S7_EELb1ELb1ELb0EEEvPS5_PS6_i
        .type           _ZN4vllm18act_and_mul_kernelIN3c104HalfE7__half2XadL_ZNS_11gelu_kernelIS2_EET_RKS5_EEXadL_ZNS_18packed_gelu_kernelIS3_EES5_S7_EELb1ELb1ELb0EEEvPS5_PS6_i,@function
        .size           _ZN4vllm18act_and_mul_kernelIN3c104HalfE7__half2XadL_ZNS_11gelu_kernelIS2_EET_RKS5_EEXadL_ZNS_18packed_gelu_kernelIS3_EES5_S7_EELb1ELb1ELb0EEEvPS5_PS6_i,(.L_x_217 - _ZN4vllm18act_and_mul_kernelIN3c104HalfE7__half2XadL_ZNS_11gelu_kernelIS2_EET_RKS5_EEXadL_ZNS_18packed_gelu_kernelIS3_EES5_S7_EELb1ELb1ELb0EEEvPS5_PS6_i)
        .other          _ZN4vllm18act_and_mul_kernelIN3c104HalfE7__half2XadL_ZNS_11gelu_kernelIS2_EET_RKS5_EEXadL_ZNS_18packed_gelu_kernelIS3_EES5_S7_EELb1ELb1ELb0EEEvPS5_PS6_i,@"STO_CUDA_ENTRY STV_DEFAULT"
_ZN4vllm18act_and_mul_kernelIN3c104HalfE7__half2XadL_ZNS_11gelu_kernelIS2_EET_RKS5_EEXadL_ZNS_18packed_gelu_kernelIS3_EES5_S7_EELb1ELb1ELb0EEEvPS5_PS6_i:
.text._ZN4vllm18act_and_mul_kernelIN3c104HalfE7__half2XadL_ZNS_11gelu_kernelIS2_EET_RKS5_EEXadL_ZNS_18packed_gelu_kernelIS3_EES5_S7_EELb1ELb1ELb0EEEvPS5_PS6_i:
        /* <DEDUP_REMOVED lines=19> */
.L_x_119:
[----:B------:R-:W-:-:S10]  /*0130*/  HFMA2.MMA R6, -RZ, RZ, 0, 9.5367431640625e-07 ;  /* 0x00000010ff067435 */ /* 0x000fd400000001ff */
[----:B------:R-:W-:-:S06]  /*0140*/  IMAD.WIDE R6, R17, R6, UR4 ;  /* 0x0000000411067e25 */ /* 0x000fcc000f8e0206 */
[----:B------:R-:W2:Y:S01]  /*0150*/  LDG.E.128.CONSTANT R4, [R6.64] ;  /* 0x0000000c06047981 */ /* 0x000ea2000c1e9d00 */
[----:B0-----:R-:W-:Y:S01]  /*0160*/  HFMA2.MMA R8, -RZ, RZ, 0.8349609375, 5.424022674560546875e-06 ;  /* 0x3aae005bff087435 */ /* 0x001fe200000001ff */
[----:B------:R-:W-:Y:S01]  /*0170*/  MOV R2, 0x38eb4c3a ;  /* 0x38eb4c3a00027802 */ /* 0x000fe20000000f00 */
[----:B------:R-:W-:Y:S01]  /*0180*/  HFMA2.MMA R19, -RZ, RZ, 1.28515625, -179.25 ;  /* 0x3d24d99aff137435 */ /* 0x000fe200000001ff */
[----:B------:R-:W-:Y:S02]  /*0190*/  MOV R9, 0x3c09919f ;  /* 0x3c09919f00097802 */ /* 0x000fe40000000f00 */
[----:B------:R-:W-:Y:S01]  /*01a0*/  MOV R20, 0x3e235519 ;  /* 0x3e23551900147802 */ /* 0x000fe20000000f00 */
[--C-:B--2---:R-:W-:Y:S02]  /*01b0*/  HADD2.F32 R0, -RZ, R4.reuse.H0_H0 ;  /* 0x20000004ff007230 */ /* 0x104fe40000004100 */
[----:B------:R-:W-:-:S03]  /*01c0*/  HADD2.F32 R10, -RZ, R4.H1_H1 ;  /* 0x30000004ff0a7230 */ /* 0x000fc60000004100 */
        /* <DEDUP_REMOVED lines=9> */
[C---:B------:R-:W-:Y:S01]  /*0260*/  FSEL R11, R4.reuse, R11, P2 ;  /* 0x0000000b040b7208 */ /* 0x040fe20001000000 */
[----:B------:R-:W-:Y:S01]  /*0270*/  FADD.FTZ R4, -R4, -RZ ;  /* 0x800000ff04047221 */ /* 0x000fe20000010100 */
[----:B------:R-:W-:Y:S01]  /*0280*/  FSEL R14, -R8, -0.00082130916416645050049, P2 ;  /* 0xba574d20080e7808 */ /* 0x000fe20001000100 */
[----:B------:R-:W-:Y:S01]  /*0290*/  FMUL.FTZ R10, R10, 0.5 ;  /* 0x3f0000000a0a7820 */ /* 0x000fe20000410000 */
[----:B------:R-:W-:-:S02]  /*02a0*/  FSEL R16, R3, R16, P0 ;  /* 0x0000001003107208 */ /* 0x000fc40000000000 */
[----:B------:R-:W-:Y:S01]  /*02b0*/  FSEL R21, R2, 8.4834944573231041431e-05, P0 ;  /* 0x38b1e96a02157808 */ /* 0x000fe20000000000 */
[----:B------:R-:W-:Y:S01]  /*02c0*/  FFMA.FTZ R12, R11, R12, R14 ;  /* 0x0000000c0b0c7223 */ /* 0x000fe2000001000e */
[----:B------:R-:W-:Y:S02]  /*02d0*/  FSEL R18, -R8, -0.00082130916416645050049, P0 ;  /* 0xba574d2008127808 */ /* 0x000fe40000000100 */
[C---:B------:R-:W-:Y:S02]  /*02e0*/  FSEL R22, R9.reuse, 0.0052134888246655464172, P0 ;  /* 0x3baad5ea09167808 */ /* 0x040fe40000000000 */
[----:B------:R-:W-:Y:S01]  /*02f0*/  FSEL R14, R9, 0.0052134888246655464172, P2 ;  /* 0x3baad5ea090e7808 */ /* 0x000fe20001000000 */
[C---:B------:R-:W-:Y:S01]  /*0300*/  FFMA.FTZ R21, R16.reuse, R21, R18 ;  /* 0x0000001510157223 */ /* 0x040fe20000010012 */
[C---:B------:R-:W-:Y:S02]  /*0310*/  FSEL R18, -R19.reuse, -0.026868773624300956726, P2 ;  /* 0xbcdc1be713127808 */ /* 0x040fe40001000100 */
[----:B------:R-:W-:Y:S01]  /*0320*/  FSEL R23, -R19, -0.026868773624300956726, P0 ;  /* 0xbcdc1be713177808 */ /* 0x000fe20000000100 */
[----:B------:R-:W-:Y:S01]  /*0330*/  FFMA.FTZ R21, R16, R21, R22 ;  /* 0x0000001510157223 */ /* 0x000fe20000010016 */
[----:B------:R-:W-:Y:S01]  /*0340*/  HFMA2.MMA R22, -RZ, RZ, 1.8525390625, -0.310791015625 ;  /* 0x3f69b4f9ff167435 */ /* 0x000fe200000001ff */
[C---:B------:R-:W-:Y:S01]  /*0350*/  FFMA.FTZ R12, R11.reuse, R12, R14 ;  /* 0x0000000c0b0c7223 */ /* 0x040fe2000001000e */
[----:B------:R-:W-:Y:S01]  /*0360*/  FSEL R14, R20, 0.11284004896879196167, P2 ;  /* 0x3de718af140e7808 */ /* 0x000fe20001000000 */
[----:B------:R-:W-:Y:S01]  /*0370*/  FFMA.FTZ R23, R16, R21, R23 ;  /* 0x0000001510177223 */ /* 0x000fe20000010017 */
[----:B------:R-:W-:Y:S01]  /*0380*/  FSEL R24, R20, 0.11284004896879196167, P0 ;  /* 0x3de718af14187808 */ /* 0x000fe20000000000 */
[C---:B------:R-:W-:Y:S01]  /*0390*/  FFMA.FTZ R12, R11.reuse, R12, R18 ;  /* 0x0000000c0b0c7223 */ /* 0x040fe20000010012 */
[----:B------:R-:W-:Y:S01]  /*03a0*/  MOV R21, 0x3f210a14 ;  /* 0x3f210a1400157802 */ /* 0x000fe20000000f00 */
[----:B------:R-:W-:Y:S01]  /*03b0*/  HADD2.F32 R18, -RZ, R5.H0_H0 ;  /* 0x20000005ff127230 */ /* 0x000fe20000004100 */
[----:B------:R-:W-:Y:S01]  /*03c0*/  FSEL R4, R4, R15, P2 ;  /* 0x0000000f04047208 */ /* 0x000fe20001000000 */
[----:B------:R-:W-:Y:S01]  /*03d0*/  FFMA.FTZ R12, R11, R12, R14 ;  /* 0x0000000c0b0c7223 */ /* 0x000fe2000001000e */
[----:B------:R-:W-:Y:S01]  /*03e0*/  FSEL R14, R22, -0.37612664699554443359, P2 ;  /* 0xbec093ac160e7808 */ /* 0x000fe20001000000 */
[----:B------:R-:W-:Y:S01]  /*03f0*/  FFMA.FTZ R25, R16, R23, R24 ;  /* 0x0000001710197223 */ /* 0x000fe20000010018 */
[----:B------:R-:W-:-:S02]  /*0400*/  FSEL R23, R21, 0.12837915122509002686, P2 ;  /* 0x3e0375d315177808 */ /* 0x000fc40001000000 */
[----:B------:R-:W-:Y:S01]  /*0410*/  FSEL R24, R22, -0.37612664699554443359, P0 ;  /* 0xbec093ac16187808 */ /* 0x000fe20000000000 */
[C---:B------:R-:W-:Y:S02]  /*0420*/  FFMA.FTZ R14, R11.reuse, R12, R14 ;  /* 0x0000000c0b0e7223 */ /* 0x040fe4000001000e */
[----:B------:R-:W-:Y:S02]  /*0430*/  FMUL.FTZ R12, R18, 0.70710676908493041992 ;  /* 0x3f3504f3120c7820 */ /* 0x000fe40000410000 */
[----:B------:R-:W-:Y:S01]  /*0440*/  FFMA.FTZ R11, R11, R14, R23 ;  /* 0x0000000e0b0b7223 */ /* 0x000fe20000010017 */
[----:B------:R-:W-:Y:S01]  /*0450*/  FSEL R23, R21, 0.12837915122509002686, P0 ;  /* 0x3e0375d315177808 */ /* 0x000fe20000000000 */
[C---:B------:R-:W-:Y:S01]  /*0460*/  FADD.FTZ R14, |R12|.reuse, -RZ ;  /* 0x800000ff0c0e7221 */ /* 0x040fe20000010200 */
[----:B------:R-:W-:Y:S01]  /*0470*/  FSETP.GE.FTZ.AND P1, PT, |R12|, 1.0029599666595458984, PT ;  /* 0x3f8060fe0c00780b */ /* 0x000fe20003f36200 */
[----:B------:R-:W-:Y:S02]  /*0480*/  FFMA.FTZ R25, R16, R25, R24 ;  /* 0x0000001910197223 */ /* 0x000fe40000010018 */
[----:B------:R-:W-:Y:S01]  /*0490*/  FMUL.FTZ R27, R12, R12 ;  /* 0x0000000c0c1b7220 */ /* 0x000fe20000410000 */
[----:B------:R-:W-:Y:S01]  /*04a0*/  FSEL R24, R2, 8.4834944573231041431e-05, P1 ;  /* 0x38b1e96a02187808 */ /* 0x000fe20000800000 */
[----:B------:R-:W-:Y:S01]  /*04b0*/  FFMA.FTZ R16, R16, R25, R23 ;  /* 0x0000001910107223 */ /* 0x000fe20000010017 */
[----:B------:R-:W-:Y:S01]  /*04c0*/  FSEL R25, -R8, -0.00082130916416645050049, P1 ;  /* 0xba574d2008197808 */ /* 0x000fe20000800100 */
[----:B------:R-:W-:Y:S01]  /*04d0*/  FFMA.FTZ R11, R11, R4, R4 ;  /* 0x000000040b0b7223 */ /* 0x000fe20000010004 */
[----:B------:R-:W-:-:S02]  /*04e0*/  FSEL R23, R14, R27, P1 ;  /* 0x0000001b0e177208 */ /* 0x000fc40000800000 */
[----:B------:R-:W-:Y:S01]  /*04f0*/  FSEL R26, R20, 0.11284004896879196167, P1 ;  /* 0x3de718af141a7808 */ /* 0x000fe20000800000 */
[----:B------:R-:W0:Y:S02]  /*0500*/  @P2 MUFU.EX2 R4, R11 ;  /* 0x0000000b00042308 */ /* 0x000e240000000800 */
[----:B------:R-:W-:Y:S01]  /*0510*/  FFMA.FTZ R24, R23, R24, R25 ;  /* 0x0000001817187223 */ /* 0x000fe20000010019 */
[----:B------:R-:W-:-:S05]  /*0520*/  FSEL R25, R9, 0.0052134888246655464172, P1 ;  /* 0x3baad5ea09197808 */ /* 0x000fca0000800000 */
[----:B------:R-:W-:Y:S01]  /*0530*/  FFMA.FTZ R24, R23, R24, R25 ;  /* 0x0000001817187223 */ /* 0x000fe20000010019 */
[----:B------:R-:W-:-:S05]  /*0540*/  FSEL R25, -R19, -0.026868773624300956726, P1 ;  /* 0xbcdc1be713197808 */ /* 0x000fca0000800100 */
[----:B------:R-:W-:Y:S01]  /*0550*/  FFMA.FTZ R24, R23, R24, R25 ;  /* 0x0000001817187223 */ /* 0x000fe20000010019 */
[----:B------:R-:W-:-:S03]  /*0560*/  FSEL R25, R22, -0.37612664699554443359, P1 ;  /* 0xbec093ac16197808 */ /* 0x000fc60000800000 */
[----:B------:R-:W-:Y:S01]  /*0570*/  FFMA.FTZ R24, R23, R24, R26 ;  /* 0x0000001817187223 */ /* 0x000fe2000001001a */
[----:B------:R-:W-:-:S03]  /*0580*/  FSEL R26, R21, 0.12837915122509002686, P1 ;  /* 0x3e0375d3151a7808 */ /* 0x000fc60000800000 */
[----:B------:R-:W-:Y:S01]  /*0590*/  FFMA.FTZ R24, R23, R24, R25 ;  /* 0x0000001817187223 */ /* 0x000fe20000010019 */
[----:B------:R-:W-:-:S03]  /*05a0*/  HADD2.F32 R25, -RZ, R5.H1_H1 ;  /* 0x30000005ff197230 */ /* 0x000fc60000004100 */
[----:B------:R-:W-:Y:S02]  /*05b0*/  FFMA.FTZ R23, R23, R24, R26 ;  /* 0x0000001817177223 */ /* 0x000fe4000001001a */
[----:B0-----:R-:W-:Y:S02]  /*05c0*/  @P2 FADD.FTZ R24, -R4, 1 ;  /* 0x3f80000004182421 */ /* 0x001fe40000010100 */
[----:B------:R-:W-:-:S03]  /*05d0*/  FMUL.FTZ R4, R25, 0.70710676908493041992 ;  /* 0x3f3504f319047820 */ /* 0x000fc60000410000 */
[----:B------:R-:W-:Y:S01]  /*05e0*/  @P2 LOP3.LUT R11, R24, 0x80000000, R15, 0xb8, !PT ;  /* 0x80000000180b2812 */ /* 0x000fe200078eb80f */
[C---:B------:R-:W-:Y:S01]  /*05f0*/  FADD.FTZ R5, |R4|.reuse, -RZ ;  /* 0x800000ff04057221 */ /* 0x040fe20000010200 */
[C---:B------:R-:W-:Y:S01]  /*0600*/  FSETP.GE.FTZ.AND P2, PT, |R4|.reuse, 1.0029599666595458984, PT ;  /* 0x3f8060fe0400780b */ /* 0x040fe20003f56200 */
[----:B------:R-:W-:Y:S02]  /*0610*/  FMUL.FTZ R24, R4, R4 ;  /* 0x0000000404187220 */ /* 0x000fe40000410000 */
[----:B------:R-:W-:Y:S01]  /*0620*/  FADD.FTZ R11, R11, 1 ;  /* 0x3f8000000b0b7421 */ /* 0x000fe20000010000 */
[----:B------:R-:W-:Y:S02]  /*0630*/  FSEL R26, -R8, -0.00082130916416645050049, P2 ;  /* 0xba574d20081a7808 */ /* 0x000fe40001000100 */
[C---:B------:R-:W-:Y:S01]  /*0640*/  FSEL R15, R5.reuse, R24, P2 ;  /* 0x00000018050f7208 */ /* 0x040fe20001000000 */
[----:B------:R-:W-:Y:S01]  /*0650*/  FADD.FTZ R5, -R5, -RZ ;  /* 0x800000ff05057221 */ /* 0x000fe20000010100 */
[----:B------:R-:W-:-:S02]  /*0660*/  FSEL R24, R2, 8.4834944573231041431e-05, P2 ;  /* 0x38b1e96a02187808 */ /* 0x000fc40001000000 */
[----:B------:R-:W-:-:S03]  /*0670*/  FSEL R27, R9, 0.0052134888246655464172, P2 ;  /* 0x3baad5ea091b7808 */ /* 0x000fc60001000000 */
[----:B------:R-:W-:Y:S02]  /*0680*/  FFMA.FTZ R26, R15, R24, R26 ;  /* 0x000000180f1a7223 */ /* 0x000fe4000001001a */
[----:B------:R-:W-:Y:S02]  /*0690*/  FADD.FTZ R24, -R3, -RZ ;  /* 0x800000ff03187221 */ /* 0x000fe40000010100 */
[----:B------:R-:W-:Y:S02]  /*06a0*/  FFMA.FTZ R26, R15, R26, R27 ;  /* 0x0000001a0f1a7223 */ /* 0x000fe4000001001b */
[----:B------:R-:W-:Y:S01]  /*06b0*/  FADD.FTZ R27, -R14, -RZ ;  /* 0x800000ff0e1b7221 */ /* 0x000fe20000010100 */
[----:B------:R-:W-:Y:S02]  /*06c0*/  FSEL R3, R24, R13, P0 ;  /* 0x0000000d18037208 */ /* 0x000fe40000000000 */
[----:B------:R-:W-:Y:S02]  /*06d0*/  FSEL R14, -R19, -0.026868773624300956726, P2 ;  /* 0xbcdc1be7130e7808 */ /* 0x000fe40001000100 */
[----:B------:R-:W-:Y:S01]  /*06e0*/  FSEL R24, R20, 0.11284004896879196167, P2 ;  /* 0x3de718af14187808 */ /* 0x000fe20001000000 */
[----:B------:R-:W-:Y:S01]  /*06f0*/  FFMA.FTZ R3, R16, R3, R3 ;  /* 0x0000000310037223 */ /* 0x000fe20000010003 */
[----:B------:R-:W-:Y:S01]  /*0700*/  FSEL R16, R27, R12, P1 ;  /* 0x0000000c1b107208 */ /* 0x000fe20000800000 */
[----:B------:R-:W-:Y:S01]  /*0710*/  FFMA.FTZ R26, R15, R26, R14 ;  /* 0x0000001a0f1a7223 */ /* 0x000fe2000001000e */
[----:B------:R-:W-:Y:S01]  /*0720*/  HADD2.F32 R27, -RZ, R6.H0_H0 ;  /* 0x20000006ff1b7230 */ /* 0x000fe20000004100 */
[----:B------:R-:W0:Y:S02]  /*0730*/  @P0 MUFU.EX2 R14, R3 ;  /* 0x00000003000e0308 */ /* 0x000e240000000800 */
[----:B------:R-:W-:-:S02]  /*0740*/  FFMA.FTZ R23, R23, R16, R16 ;  /* 0x0000001017177223 */ /* 0x000fc40000010010 */
[----:B------:R-:W-:Y:S01]  /*0750*/  FFMA.FTZ R24, R15, R26, R24 ;  /* 0x0000001a0f187223 */ /* 0x000fe20000010018 */
[----:B------:R-:W-:-:S03]  /*0760*/  FSEL R26, R22, -0.37612664699554443359, P2 ;  /* 0xbec093ac161a7808 */ /* 0x000fc60001000000 */
[----:B------:R-:W1:Y:S02]  /*0770*/  @P1 MUFU.EX2 R16, R23 ;  /* 0x0000001700101308 */ /* 0x000e640000000800 */
[----:B------:R-:W-:Y:S01]  /*0780*/  FFMA.FTZ R24, R15, R24, R26 ;  /* 0x000000180f187223 */ /* 0x000fe2000001001a */
[----:B------:R-:W-:Y:S01]  /*0790*/  FSEL R26, R21, 0.12837915122509002686, P2 ;  /* 0x3e0375d3151a7808 */ /* 0x000fe20001000000 */
[----:B0-----:R-:W-:-:S04]  /*07a0*/  @P0 FADD.FTZ R14, -R14, 1 ;  /* 0x3f8000000e0e0421 */ /* 0x001fc80000010100 */
[----:B------:R-:W-:Y:S01]  /*07b0*/  FFMA.FTZ R15, R15, R24, R26 ;  /* 0x000000180f0f7223 */ /* 0x000fe2000001001a */
[----:B------:R-:W-:Y:S02]  /*07c0*/  FSEL R24, R5, R4, P2 ;  /* 0x0000000405187208 */ /* 0x000fe40001000000 */
[----:B------:R-:W-:Y:S01]  /*07d0*/  @P0 LOP3.LUT R3, R14, 0x80000000, R13, 0xb8, !PT ;  /* 0x800000000e030812 */ /* 0x000fe200078eb80d */
[----:B------:R-:W-:Y:S02]  /*07e0*/  FMUL.FTZ R13, R27, 0.70710676908493041992 ;  /* 0x3f3504f31b0d7820 */ /* 0x000fe40000410000 */
[----:B-1----:R-:W-:Y:S02]  /*07f0*/  @P1 FADD.FTZ R29, -R16, 1 ;  /* 0x3f800000101d1421 */ /* 0x002fe40000010100 */
[----:B------:R-:W-:Y:S01]  /*0800*/  FFMA.FTZ R24, R15, R24, R24 ;  /* 0x000000180f187223 */ /* 0x000fe20000010018 */
[----:B------:R-:W-:Y:S01]  /*0810*/  FSETP.GE.FTZ.AND P0, PT, |R13|, 1.0029599666595458984, PT ;  /* 0x3f8060fe0d00780b */ /* 0x000fe20003f16200 */
[----:B------:R-:W-:Y:S01]  /*0820*/  FADD.FTZ R3, R3, 1 ;  /* 0x3f80000003037421 */ /* 0x000fe20000010000 */
[----:B------:R-:W-:Y:S01]  /*0830*/  @P1 LOP3.LUT R23, R29, 0x80000000, R12, 0xb8, !PT ;  /* 0x800000001d171812 */ /* 0x000fe200078eb80c */
[C---:B------:R-:W-:Y:S01]  /*0840*/  FADD.FTZ R12, |R13|.reuse, -RZ ;  /* 0x800000ff0d0c7221 */ /* 0x040fe20000010200 */
[----:B------:R-:W-:Y:S01]  /*0850*/  FSEL R16, -R8, -0.00082130916416645050049, P0 ;  /* 0xba574d2008107808 */ /* 0x000fe20000000100 */
[----:B------:R-:W-:-:S02]  /*0860*/  FMUL.FTZ R29, R13, R13 ;  /* 0x0000000d0d1d7220 */ /* 0x000fc40000410000 */
[----:B------:R-:W-:-:S03]  /*0870*/  FMUL.FTZ R3, R3, R10 ;  /* 0x0000000a03037220 */ /* 0x000fc60000410000 */
[C---:B------:R-:W-:Y:S01]  /*0880*/  FSEL R14, R12.reuse, R29, P0 ;  /* 0x0000001d0c0e7208 */ /* 0x040fe20000000000 */
[----:B------:R-:W-:Y:S01]  /*0890*/  FADD.FTZ R12, -R12, -RZ ;  /* 0x800000ff0c0c7221 */ /* 0x000fe20000010100 */
[----:B------:R-:W-:-:S04]  /*08a0*/  FSEL R29, R2, 8.4834944573231041431e-05, P0 ;  /* 0x38b1e96a021d7808 */ /* 0x000fc80000000000 */
[----:B------:R-:W-:Y:S01]  /*08b0*/  FSEL R5, R12, R13, P0 ;  /* 0x0000000d0c057208 */ /* 0x000fe20000000000 */
[C---:B------:R-:W-:Y:S01]  /*08c0*/  FFMA.FTZ R29, R14.reuse, R29, R16 ;  /* 0x0000001d0e1d7223 */ /* 0x040fe20000010010 */
[----:B------:R-:W-:Y:S01]  /*08d0*/  FSEL R16, R9, 0.0052134888246655464172, P0 ;  /* 0x3baad5ea09107808 */ /* 0x000fe20000000000 */
[----:B------:R-:W0:Y:S04]  /*08e0*/  @P2 MUFU.EX2 R12, R24 ;  /* 0x00000018000c2308 */ /* 0x000e280000000800 */
[----:B------:R-:W-:Y:S01]  /*08f0*/  FFMA.FTZ R29, R14, R29, R16 ;  /* 0x0000001d0e1d7223 */ /* 0x000fe20000010010 */
[----:B------:R-:W-:-:S05]  /*0900*/  FSEL R16, -R19, -0.026868773624300956726, P0 ;  /* 0xbcdc1be713107808 */ /* 0x000fca0000000100 */
[----:B------:R-:W-:Y:S01]  /*0910*/  FFMA.FTZ R29, R14, R29, R16 ;  /* 0x0000001d0e1d7223 */ /* 0x000fe20000010010 */
[----:B------:R-:W-:-:S05]  /*0920*/  FSEL R16, R20, 0.11284004896879196167, P0 ;  /* 0x3de718af14107808 */ /* 0x000fca0000000000 */
[----:B------:R-:W-:Y:S01]  /*0930*/  FFMA.FTZ R29, R14, R29, R16 ;  /* 0x0000001d0e1d7223 */ /* 0x000fe20000010010 */
[----:B------:R-:W-:Y:S01]  /*0940*/  FSEL R16, R22, -0.37612664699554443359, P0 ;  /* 0xbec093ac16107808 */ /* 0x000fe20000000000 */
[----:B0-----:R-:W-:-:S04]  /*0950*/  @P2 FADD.FTZ R15, -R12, 1 ;  /* 0x3f8000000c0f2421 */ /* 0x001fc80000010100 */
[----:B------:R-:W-:Y:S01]  /*0960*/  FFMA.FTZ R29, R14, R29, R16 ;  /* 0x0000001d0e1d7223 */ /* 0x000fe20000010010 */
[----:B------:R-:W-:Y:S02]  /*0970*/  FSEL R16, R21, 0.12837915122509002686, P0 ;  /* 0x3e0375d315107808 */ /* 0x000fe40000000000 */
[----:B------:R-:W-:-:S03]  /*0980*/  @P2 LOP3.LUT R24, R15, 0x80000000, R4, 0xb8, !PT ;  /* 0x800000000f182812 */ /* 0x000fc600078eb804 */
[----:B------:R-:W-:-:S04]  /*0990*/  FFMA.FTZ R16, R14, R29, R16 ;  /* 0x0000001d0e107223 */ /* 0x000fc80000010010 */
[----:B------:R-:W-:Y:S01]  /*09a0*/  FFMA.FTZ R26, R16, R5, R5 ;  /* 0x00000005101a7223 */ /* 0x000fe20000010005 */
[----:B------:R-:W-:-:S03]  /*09b0*/  HADD2.F32 R5, -RZ, R6.H1_H1 ;  /* 0x30000006ff057230 */ /* 0x000fc60000004100 */
[----:B------:R-:W0:Y:S02]  /*09c0*/  @P0 MUFU.EX2 R14, R26 ;  /* 0x0000001a000e0308 */ /* 0x000e240000000800 */
[----:B------:R-:W-:-:S04]  /*09d0*/  FMUL.FTZ R6, R5, 0.70710676908493041992 ;  /* 0x3f3504f305067820 */ /* 0x000fc80000410000 */
[C---:B------:R-:W-:Y:S01]  /*09e0*/  FADD.FTZ R4, |R6|.reuse, -RZ ;  /* 0x800000ff06047221 */ /* 0x040fe20000010200 */
[C---:B------:R-:W-:Y:S01]  /*09f0*/  FSETP.GE.FTZ.AND P1, PT, |R6|.reuse, 1.0029599666595458984, PT ;  /* 0x3f8060fe0600780b */ /* 0x040fe20003f36200 */
[----:B------:R-:W-:-:S05]  /*0a00*/  FMUL.FTZ R15, R6, R6 ;  /* 0x00000006060f7220 */ /* 0x000fca0000410000 */
[C---:B------:R-:W-:Y:S01]  /*0a10*/  FSEL R12, R4.reuse, R15, P1 ;  /* 0x0000000f040c7208 */ /* 0x040fe20000800000 */
[----:B------:R-:W-:Y:S02]  /*0a20*/  FADD.FTZ R15, -R4, -RZ ;  /* 0x800000ff040f7221 */ /* 0x000fe40000010100 */
[----:B0-----:R-:W-:-:S03]  /*0a30*/  @P0 FADD.FTZ R14, -R14, 1 ;  /* 0x3f8000000e0e0421 */ /* 0x001fc60000010100 */
[----:B------:R-:W-:Y:S02]  /*0a40*/  FSEL R15, R15, R6, P1 ;  /* 0x000000060f0f7208 */ /* 0x000fe40000800000 */
[----:B------:R-:W-:Y:S02]  /*0a50*/  @P0 LOP3.LUT R26, R14, 0x80000000, R13, 0xb8, !PT ;  /* 0x800000000e1a0812 */ /* 0x000fe400078eb80d */
[----:B------:R-:W-:Y:S02]  /*0a60*/  FSEL R13, R2, 8.4834944573231041431e-05, P1 ;  /* 0x38b1e96a020d7808 */ /* 0x000fe40000800000 */
[----:B------:R-:W-:-:S05]  /*0a70*/  FSEL R14, -R8, -0.00082130916416645050049, P1 ;  /* 0xba574d20080e7808 */ /* 0x000fca0000800100 */
        /* <DEDUP_REMOVED lines=12> */
[----:B------:R-:W-:Y:S01]  /*0b40*/  HADD2.F32 R0, -RZ, R7.H1_H1 ;  /* 0x30000007ff007230 */ /* 0x000fe20000004100 */
[----:B------:R-:W-:-:S04]  /*0b50*/  FFMA.FTZ R12, R12, R15, R15 ;  /* 0x0000000f0c0c7223 */ /* 0x000fc8000001000f */
[----:B------:R-:W0:Y:S02]  /*0b60*/  @P1 MUFU.EX2 R4, R12 ;  /* 0x0000000c00041308 */ /* 0x000e240000000800 */
[----:B0-----:R-:W-:Y:S01]  /*0b70*/  @P1 FADD.FTZ R13, -R4, 1 ;  /* 0x3f800000040d1421 */ /* 0x001fe20000010100 */
[----:B------:R-:W-:-:S04]  /*0b80*/  HADD2.F32 R4, -RZ, R7.H0_H0 ;  /* 0x20000007ff047230 */ /* 0x000fc80000004100 */
        /* <DEDUP_REMOVED lines=33> */
[----:B------:R-:W-:Y:S01]  /*0da0*/  FMUL.FTZ R18, R18, 0.5 ;  /* 0x3f00000012127820 */ /* 0x000fe20000410000 */
[----:B------:R-:W-:Y:S01]  /*0db0*/  FSEL R19, -R19, -0.026868773624300956726, P1 ;  /* 0xbcdc1be713137808 */ /* 0x000fe20000800100 */
[----:B------:R-:W-:Y:S01]  /*0dc0*/  FADD.FTZ R23, R23, 1 ;  /* 0x3f80000017177421 */ /* 0x000fe20000010000 */
[----:B------:R-:W-:Y:S01]  /*0dd0*/  FSEL R20, R20, 0.11284004896879196167, P1 ;  /* 0x3de718af14147808 */ /* 0x000fe20000800000 */
[----:B------:R-:W-:Y:S01]  /*0de0*/  FMUL.FTZ R25, R25, 0.5 ;  /* 0x3f00000019197820 */ /* 0x000fe20000410000 */
[----:B------:R-:W-:Y:S01]  /*0df0*/  FSEL R22, R22, -0.37612664699554443359, P1 ;  /* 0xbec093ac16167808 */ /* 0x000fe20000800000 */
[----:B------:R-:W-:Y:S01]  /*0e00*/  FMUL.FTZ R18, R18, R23 ;  /* 0x0000001712127220 */ /* 0x000fe20000410000 */
[----:B------:R-:W-:Y:S01]  /*0e10*/  FSEL R21, R21, 0.12837915122509002686, P1 ;  /* 0x3e0375d315157808 */ /* 0x000fe20000800000 */
[----:B------:R-:W-:Y:S02]  /*0e20*/  FADD.FTZ R23, R24, 1 ;  /* 0x3f80000018177421 */ /* 0x000fe40000010000 */
[----:B------:R-:W-:-:S02]  /*0e30*/  FFMA.FTZ R24, R15, R2, R19 ;  /* 0x000000020f187223 */ /* 0x000fc40000010013 */
[----:B------:R-:W-:Y:S02]  /*0e40*/  FADD.FTZ R2, -R7, -RZ ;  /* 0x800000ff07027221 */ /* 0x000fe40000010100 */
[C---:B------:R-:W-:Y:S02]  /*0e50*/  FFMA.FTZ R20, R15.reuse, R24, R20 ;  /* 0x000000180f147223 */ /* 0x040fe40000010014 */
[----:B------:R-:W-:Y:S01]  /*0e60*/  FADD.FTZ R19, -R16, -RZ ;  /* 0x800000ff10137221 */ /* 0x000fe20000010100 */
[----:B------:R-:W-:Y:S01]  /*0e70*/  FSEL R7, R2, R13, P0 ;  /* 0x0000000d02077208 */ /* 0x000fe20000000000 */
[----:B------:R-:W-:Y:S02]  /*0e80*/  FFMA.FTZ R20, R15, R20, R22 ;  /* 0x000000140f147223 */ /* 0x000fe40000010016 */
[----:B------:R-:W-:Y:S01]  /*0e90*/  FMUL.FTZ R27, R27, 0.5 ;  /* 0x3f0000001b1b7820 */ /* 0x000fe20000410000 */
[----:B------:R-:W-:Y:S01]  /*0ea0*/  FSEL R19, R19, R14, P1 ;  /* 0x0000000e13137208 */ /* 0x000fe20000800000 */
[----:B------:R-:W-:-:S02]  /*0eb0*/  FFMA.FTZ R20, R15, R20, R21 ;  /* 0x000000140f147223 */ /* 0x000fc40000010015 */
[----:B------:R-:W-:Y:S02]  /*0ec0*/  FFMA.FTZ R28, R28, R7, R7 ;  /* 0x000000071c1c7223 */ /* 0x000fe40000010007 */
[----:B------:R-:W-:Y:S02]  /*0ed0*/  FFMA.FTZ R2, R20, R19, R19 ;  /* 0x0000001314027223 */ /* 0x000fe40000010013 */
[----:B------:R-:W0:Y:S01]  /*0ee0*/  @P0 MUFU.EX2 R7, R28 ;  /* 0x0000001c00070308 */ /* 0x000e220000000800 */
[----:B------:R-:W-:Y:S02]  /*0ef0*/  FMUL.FTZ R5, R5, 0.5 ;  /* 0x3f00000005057820 */ /* 0x000fe40000410000 */
[----:B------:R-:W-:Y:S02]  /*0f00*/  FADD.FTZ R26, R26, 1 ;  /* 0x3f8000001a1a7421 */ /* 0x000fe40000010000 */
[----:B------:R-:W-:Y:S02]  /*0f10*/  FADD.FTZ R12, R12, 1 ;  /* 0x3f8000000c0c7421 */ /* 0x000fe40000010000 */
[----:B------:R-:W-:Y:S01]  /*0f20*/  FMUL.FTZ R23, R23, R25 ;  /* 0x0000001917177220 */ /* 0x000fe20000410000 */
[----:B------:R-:W1:Y:S01]  /*0f30*/  @P1 MUFU.EX2 R15, R2 ;  /* 0x00000002000f1308 */ /* 0x000e620000000800 */
[----:B------:R-:W-:-:S02]  /*0f40*/  FMUL.FTZ R26, R26, R27 ;  /* 0x0000001b1a1a7220 */ /* 0x000fc40000410000 */
[----:B------:R-:W-:Y:S01]  /*0f50*/  FMUL.FTZ R5, R12, R5 ;  /* 0x000000050c057220 */ /* 0x000fe20000410000 */
[----:B------:R-:W-:Y:S01]  /*0f60*/  F2FP.PACK_AB R18, R23, R18 ;  /* 0x000000121712723e */ /* 0x000fe200000000ff */
[----:B0-----:R-:W-:-:S03]  /*0f70*/  @P0 FADD.FTZ R16, -R7, 1 ;  /* 0x3f80000007100421 */ /* 0x001fc60000010100 */
[----:B------:R-:W-:Y:S01]  /*0f80*/  F2FP.PACK_AB R5, R5, R26 ;  /* 0x0000001a0505723e */ /* 0x000fe200000000ff */
[----:B------:R-:W-:Y:S01]  /*0f90*/  FMUL.FTZ R7, R4, 0.5 ;  /* 0x3f00000004077820 */ /* 0x000fe20000410000 */
[----:B------:R-:W-:Y:S02]  /*0fa0*/  F2FP.PACK_AB R4, R3, R6 ;  /* 0x000000060304723e */ /* 0x000fe400000000ff */
[----:B------:R-:W-:Y:S01]  /*0fb0*/  @P0 LOP3.LUT R28, R16, 0x80000000, R13, 0xb8, !PT ;  /* 0x80000000101c0812 */ /* 0x000fe200078eb80d */
[----:B------:R-:W-:Y:S01]  /*0fc0*/  FMUL.FTZ R13, R0, 0.5 ;  /* 0x3f000000000d7820 */ /* 0x000fe20000410000 */
[----:B------:R-:W-:Y:S01]  /*0fd0*/  SHF.R.S32.HI R6, RZ, 0x1f, R17 ;  /* 0x0000001fff067819 */ /* 0x000fe20000011411 */
[----:B-1----:R-:W-:Y:S02]  /*0fe0*/  @P1 FADD.FTZ R15, -R15, 1 ;  /* 0x3f8000000f0f1421 */ /* 0x002fe40000010100 */
[----:B------:R-:W-:-:S03]  /*0ff0*/  FADD.FTZ R28, R28, 1 ;  /* 0x3f8000001c1c7421 */ /* 0x000fc60000010000 */
[----:B------:R-:W-:Y:S01]  /*1000*/  @P1 LOP3.LUT R2, R15, 0x80000000, R14, 0xb8, !PT ;  /* 0x800000000f021812 */ /* 0x000fe200078eb80e */
[----:B------:R-:W-:-:S04]  /*1010*/  FMUL.FTZ R7, R28, R7 ;  /* 0x000000071c077220 */ /* 0x000fc80000410000 */
[----:B------:R-:W-:-:S04]  /*1020*/  FADD.FTZ R2, R2, 1 ;  /* 0x3f80000002027421 */ /* 0x000fc80000010000 */
[----:B------:R-:W-:-:S05]  /*1030*/  FMUL.FTZ R2, R2, R13 ;  /* 0x0000000d02027220 */ /* 0x000fca0000410000 */
[----:B------:R-:W-:Y:S02]  /*1040*/  F2FP.PACK_AB R0, R2, R7 ;  /* 0x000000070200723e */ /* 0x000fe400000000ff */
[----:B------:R-:W-:-:S04]  /*1050*/  LEA R2, P0, R17, UR6, 0x4 ;  /* 0x0000000611027c11 */ /* 0x000fc8000f8020ff */
[C---:B------:R-:W-:Y:S02]  /*1060*/  LEA.HI.X R3, R17.reuse, UR7, R6, 0x4, P0 ;  /* 0x0000000711037c11 */ /* 0x040fe400080f2406 */
[----:B------:R-:W-:-:S04]  /*1070*/  IADD3 R17, R17, c[0x0][0x0], RZ ;  /* 0x0000000011117a10 */ /* 0x000fc80007ffe0ff */
[----:B------:R-:W-:Y:S01]  /*1080*/  ISETP.GE.AND P0, PT, R17, UR10, PT ;  /* 0x0000000a11007c0c */ /* 0x000fe2000bf06270 */
[----:B--2---:R-:W-:Y:S01]  /*1090*/  HFMA2.MMA R9, R18, R9, -RZ ;  /* 0x0000000912097235 */ /* 0x004fe200001000ff */
[----:B------:R-:W-:Y:S01]  /*10a0*/  HMUL2 R8, R4, R8 ;  /* 0x0000000804087232 */ /* 0x000fe20000000000 */
[----:B------:R-:W-:Y:S01]  /*10b0*/  HFMA2.MMA R11, R0, R11, -RZ ;  /* 0x0000000b000b7235 */ /* 0x000fe200001000ff */
[----:B------:R-:W-:-:S06]  /*10c0*/  HMUL2 R10, R5, R10 ;  /* 0x0000000a050a7232 */ /* 0x000fcc0000000000 */
[----:B------:R0:W-:Y:S03]  /*10d0*/  STG.E.128 [R2.64], R8 ;  /* 0x0000000802007986 */ /* 0x0001e6000c101d0c */
[----:B------:R-:W-:Y:S05]  /*10e0*/  @!P0 BRA `(.L_x_119) ;  /* 0xfffff04000008947 */ /* 0x000fea000383ffff */
[----:B------:R-:W-:Y:S05]  /*10f0*/  EXIT ;  /* 0x000000000000794d */ /* 0x000fea0003800000 */
.L_x_120:
        /* <DEDUP_REMOVED lines=16> */
.L_x_217:


//--------------------- .text._ZN4vllm18act_and_mul_kernelIf6float2XadL_ZNS_11gelu_kernelIfEET_RKS3_EEXadL_ZNS_18packed_gelu_kernelIS1_EES3_S5_EELb1ELb1ELb0EEEvPS3_PS4_i --------------------------
	.section	.text._ZN4vllm18act_and_mul_kernelIf6float2XadL_ZNS_11gelu_kernelIfEET_RKS3_EEXadL_ZNS_18packed_gelu_kernelIS1_EES3_S5_EELb1ELb1ELb0EEEvPS3_PS4_i,"ax",@progbits
	.sectioninfo	@"SHI_REGISTERS=32"
	.align	128
        .global         _ZN4vllm18act_and_mul_kernelIf6float2XadL_ZNS_11gelu_kernelIfEET_RKS3_EEXadL_ZNS_18packed_gelu_kernelIS1_EES3_S5_EELb1ELb1ELb0EEEvPS3_PS4_i
        .type           _ZN4vllm18act_and_mul_kernelIf6float2XadL_ZNS_11gelu_kernelIfEET_RKS3_EEXadL_ZNS_18packed_gelu_kernelIS1_EES3_S5_EELb1ELb1ELb0EEEvPS3_PS4_i,@function
        .size           _ZN4vllm18act_and_mul_kernelIf6float2XadL_ZNS_11gelu_kernelIfEET_RKS3_EEXadL_ZNS_18packed_gelu_kernelIS1_EES3_S5_EELb1ELb1ELb0EEEvPS3_PS4_i,(.L_x_218 - _ZN4vllm18act_and_mul_kernelIf6float2XadL_ZNS_11gelu_kernelIfEET_RKS3_EEXadL_ZNS_18packed_gelu_kernelIS1_EES3_S5_EELb1ELb1ELb0EEEvPS3_PS4_i)
        .other          _ZN4vllm18act_and_mul_kernelIf6float2XadL_ZNS_11gelu_kernelIfEET_RKS3_EEXadL_ZNS_18packed_gelu_kernelIS1_EES3_S5_EELb1ELb1ELb0EEEvPS3_PS4_i,@"STO_CUDA_ENTRY STV_DEFAULT"
_ZN4vllm18act_and_mul_kernelIf6float2XadL_ZNS_11gelu_kernelIfEET_RKS3_EEXadL_ZNS_18packed_gelu_kernelIS1_EES3_S5_EELb1ELb1ELb0EEEvPS3_PS4_i:
.text._ZN4vllm18act_and_mul_kernelIf6float2XadL_ZNS_11gelu_kernelIfEET_RKS3_EEXadL_ZNS_18packed_gelu_kernelIS1_EES3_S5_EELb1ELb1ELb0EEEvPS3_PS4_i:
        /* <DEDUP_REMOVED lines=19> */
.L_x_121:
[----:B------:R-:W-:-:S10]  /*0130*/  HFMA2.MMA R9, -RZ, RZ, 0, 9.5367431640625e-07 ;  /* 0x00000010ff097435 */ /* 0x000fd400000001ff */
[----:B------:R-:W-:-:S06]  /*0140*/  IMAD.WIDE R8, R0, R9, UR4 ;  /* 0x0000000400087e25 */ /* 0x000fcc000f8e0209 */
[----:B------:R-:W2:Y:S01]  /*0150*/  LDG.E.128.CONSTANT R8, [R8.64] ;  /* 0x0000000c08087981 */ /* 0x000ea2000c1e9d00 */
[----:B0-----:R-:W-:-:S05]  /*0160*/  MOV R5, 0x10 ;  /* 0x0000001000057802 */ /* 0x001fca0000000f00 */
[----:B------:R-:W-:-:S06]  /*0170*/  IMAD.WIDE R4, R0, R5, UR8 ;  /* 0x0000000800047e25 */ /* 0x000fcc000f8e0205 */
[----:B------:R-:W3:Y:S01]  /*0180*/  LDG.E.128.CONSTANT R4, [R4.64] ;  /* 0x0000000c04047981 */ /* 0x000ee2000c1e9d00 */
[----:B------:R-:W-:Y:S01]  /*0190*/  HFMA2.MMA R26, -RZ, RZ, 0.61474609375, 16.90625 ;  /* 0x38eb4c3aff1a7435 */ /* 0x000fe200000001ff */
[----:B------:R-:W-:Y:S01]  /*01a0*/  MOV R23, 0x3aae005b ;  /* 0x3aae005b00177802 */ /* 0x000fe20000000f00 */
[----:B------:R-:W-:Y:S01]  /*01b0*/  HFMA2.MMA R16, -RZ, RZ, 1.0087890625, -0.000686168670654296875 ;  /* 0x3c09919fff107435 */ /* 0x000fe200000001ff */
[----:B------:R-:W-:Y:S01]  /*01c0*/  MOV R17, 0x3d24d99a ;  /* 0x3d24d99a00117802 */ /* 0x000fe20000000f00 */
[----:B------:R-:W-:Y:S01]  /*01d0*/  HFMA2.MMA R14, -RZ, RZ, 1.5341796875, 81.5625 ;  /* 0x3e235519ff0e7435 */ /* 0x000fe200000001ff */
[C---:B--2---:R-:W-:Y:S02]  /*01e0*/  FMUL.FTZ R12, R8.reuse, 0.70710676908493041992 ;  /* 0x3f3504f3080c7820 */ /* 0x044fe40000410000 */
[----:B------:R-:W-:Y:S02]  /*01f0*/  FMUL.FTZ R8, R8, 0.5 ;  /* 0x3f00000008087820 */ /* 0x000fe40000410000 */
[C---:B------:R-:W-:Y:S01]  /*0200*/  FADD.FTZ R18, |R12|.reuse, -RZ ;  /* 0x800000ff0c127221 */ /* 0x040fe20000010200 */
[C---:B------:R-:W-:Y:S01]  /*0210*/  FSETP.GE.FTZ.AND P0, PT, |R12|.reuse, 1.0029599666595458984, PT ;  /* 0x3f8060fe0c00780b */ /* 0x040fe20003f16200 */
[----:B------:R-:W-:-:S03]  /*0220*/  FMUL.FTZ R27, R12, R12 ;  /* 0x0000000c0c1b7220 */ /* 0x000fc60000410000 */
[----:B------:R-:W-:Y:S02]  /*0230*/  FSEL R2, R26, 8.4834944573231041431e-05, P0 ;  /* 0x38b1e96a1a027808 */ /* 0x000fe40000000000 */
[----:B------:R-:W-:Y:S02]  /*0240*/  FSEL R27, R18, R27, P0 ;  /* 0x0000001b121b7208 */ /* 0x000fe40000000000 */
[----:B------:R-:W-:Y:S02]  /*0250*/  FSEL R3, -R23, -0.00082130916416645050049, P0 ;  /* 0xba574d2017037808 */ /* 0x000fe40000000100 */
[----:B------:R-:W-:-:S03]  /*0260*/  FSEL R13, R16, 0.0052134888246655464172, P0 ;  /* 0x3baad5ea100d7808 */ /* 0x000fc60000000000 */
[----:B------:R-:W-:Y:S01]  /*0270*/  FFMA.FTZ R2, R27, R2, R3 ;  /* 0x000000021b027223 */ /* 0x000fe20000010003 */
[----:B------:R-:W-:-:S03]  /*0280*/  FSEL R3, -R17, -0.026868773624300956726, P0 ;  /* 0xbcdc1be711037808 */ /* 0x000fc60000000100 */
[----:B------:R-:W-:Y:S01]  /*0290*/  FFMA.FTZ R2, R27, R2, R13 ;  /* 0x000000021b027223 */ /* 0x000fe2000001000d */
[----:B------:R-:W-:-:S03]  /*02a0*/  FSEL R13, R14, 0.11284004896879196167, P0 ;  /* 0x3de718af0e0d7808 */ /* 0x000fc60000000000 */
[----:B------:R-:W-:Y:S01]  /*02b0*/  FFMA.FTZ R20, R27, R2, R3 ;  /* 0x000000021b147223 */ /* 0x000fe20000010003 */
[----:B------:R-:W-:Y:S01]  /*02c0*/  MOV R3, 0x3f69b4f9 ;  /* 0x3f69b4f900037802 */ /* 0x000fe20000000f00 */
[----:B------:R-:W-:Y:S02]  /*02d0*/  FMUL.FTZ R2, R9, 0.70710676908493041992 ;  /* 0x3f3504f309027820 */ /* 0x000fe40000410000 */
[----:B------:R-:W-:Y:S01]  /*02e0*/  FFMA.FTZ R20, R27, R20, R13 ;  /* 0x000000141b147223 */ /* 0x000fe2000001000d */
[----:B------:R-:W-:Y:S01]  /*02f0*/  HFMA2.MMA R13, -RZ, RZ, 1.7822265625, 0.000185489654541015625 ;  /* 0x3f210a14ff0d7435 */ /* 0x000fe200000001ff */
[----:B------:R-:W-:Y:S01]  /*0300*/  FSEL R19, R3, -0.37612664699554443359, P0 ;  /* 0xbec093ac03137808 */ /* 0x000fe20000000000 */
[C---:B------:R-:W-:Y:S01]  /*0310*/  FADD.FTZ R15, |R2|.reuse, -RZ ;  /* 0x800000ff020f7221 */ /* 0x040fe20000010200 */
[C---:B------:R-:W-:Y:S01]  /*0320*/  FSETP.GE.FTZ.AND P1, PT, |R2|.reuse, 1.0029599666595458984, PT ;  /* 0x3f8060fe0200780b */ /* 0x040fe20003f36200 */
[----:B------:R-:W-:Y:S02]  /*0330*/  FMUL.FTZ R22, R2, R2 ;  /* 0x0000000202167220 */ /* 0x000fe40000410000 */
[----:B------:R-:W-:Y:S01]  /*0340*/  FFMA.FTZ R20, R27, R20, R19 ;  /* 0x000000141b147223 */ /* 0x000fe20000010013 */
[----:B------:R-:W-:-:S02]  /*0350*/  FSEL R19, -R23, -0.00082130916416645050049, P1 ;  /* 0xba574d2017137808 */ /* 0x000fc40000800100 */
[C---:B------:R-:W-:Y:S01]  /*0360*/  FSEL R25, R15.reuse, R22, P1 ;  /* 0x000000160f197208 */ /* 0x040fe20000800000 */
[----:B------:R-:W-:Y:S01]  /*0370*/  FADD.FTZ R15, -R15, -RZ ;  /* 0x800000ff0f0f7221 */ /* 0x000fe20000010100 */
[----:B------:R-:W-:-:S05]  /*0380*/  FSEL R21, R13, 0.12837915122509002686, P0 ;  /* 0x3e0375d30d157808 */ /* 0x000fca0000000000 */
[----:B------:R-:W-:Y:S01]  /*0390*/  FFMA.FTZ R27, R27, R20, R21 ;  /* 0x000000141b1b7223 */ /* 0x000fe20000010015 */
[----:B------:R-:W-:Y:S02]  /*03a0*/  FSEL R20, R26, 8.4834944573231041431e-05, P1 ;  /* 0x38b1e96a1a147808 */ /* 0x000fe40000800000 */
[----:B------:R-:W-:-:S03]  /*03b0*/  FSEL R21, R16, 0.0052134888246655464172, P1 ;  /* 0x3baad5ea10157808 */ /* 0x000fc60000800000 */
[----:B------:R-:W-:Y:S01]  /*03c0*/  FFMA.FTZ R20, R25, R20, R19 ;  /* 0x0000001419147223 */ /* 0x000fe20000010013 */
[----:B------:R-:W-:-:S03]  /*03d0*/  FSEL R19, -R17, -0.026868773624300956726, P1 ;  /* 0xbcdc1be711137808 */ /* 0x000fc60000800100 */
[----:B------:R-:W-:Y:S01]  /*03e0*/  FFMA.FTZ R20, R25, R20, R21 ;  /* 0x0000001419147223 */ /* 0x000fe20000010015 */
[----:B------:R-:W-:-:S03]  /*03f0*/  FSEL R21, R14, 0.11284004896879196167, P1 ;  /* 0x3de718af0e157808 */ /* 0x000fc60000800000 */
[----:B------:R-:W-:Y:S01]  /*0400*/  FFMA.FTZ R20, R25, R20, R19 ;  /* 0x0000001419147223 */ /* 0x000fe20000010013 */
[----:B------:R-:W-:-:S03]  /*0410*/  FSEL R19, R3, -0.37612664699554443359, P1 ;  /* 0xbec093ac03137808 */ /* 0x000fc60000800000 */
[----:B------:R-:W-:Y:S01]  /*0420*/  FFMA.FTZ R20, R25, R20, R21 ;  /* 0x0000001419147223 */ /* 0x000fe20000010015 */
[----:B------:R-:W-:-:S03]  /*0430*/  FSEL R21, R13, 0.12837915122509002686, P1 ;  /* 0x3e0375d30d157808 */ /* 0x000fc60000800000 */
[C---:B------:R-:W-:Y:S02]  /*0440*/  FFMA.FTZ R20, R25.reuse, R20, R19 ;  /* 0x0000001419147223 */ /* 0x040fe40000010013 */
[----:B------:R-:W-:Y:S02]  /*0450*/  FMUL.FTZ R19, R10, 0.70710676908493041992 ;  /* 0x3f3504f30a137820 */ /* 0x000fe40000410000 */
[----:B------:R-:W-:Y:S02]  /*0460*/  FFMA.FTZ R25, R25, R20, R21 ;  /* 0x0000001419197223 */ /* 0x000fe40000010015 */
[C---:B------:R-:W-:Y:S01]  /*0470*/  FADD.FTZ R24, |R19|.reuse, -RZ ;  /* 0x800000ff13187221 */ /* 0x040fe20000010200 */
[C---:B------:R-:W-:Y:S01]  /*0480*/  FSETP.GE.FTZ.AND P2, PT, |R19|.reuse, 1.0029599666595458984, PT ;  /* 0x3f8060fe1300780b */ /* 0x040fe20003f56200 */
[----:B------:R-:W-:-:S03]  /*0490*/  FMUL.FTZ R21, R19, R19 ;  /* 0x0000001313157220 */ /* 0x000fc60000410000 */
[----:B------:R-:W-:Y:S02]  /*04a0*/  FSEL R20, -R23, -0.00082130916416645050049, P2 ;  /* 0xba574d2017147808 */ /* 0x000fe40001000100 */
[C---:B------:R-:W-:Y:S01]  /*04b0*/  FSEL R22, R24.reuse, R21, P2 ;  /* 0x0000001518167208 */ /* 0x040fe20001000000 */
[----:B------:R-:W-:Y:S01]  /*04c0*/  FADD.FTZ R24, -R24, -RZ ;  /* 0x800000ff18187221 */ /* 0x000fe20000010100 */
[----:B------:R-:W-:-:S05]  /*04d0*/  FSEL R21, R26, 8.4834944573231041431e-05, P2 ;  /* 0x38b1e96a1a157808 */ /* 0x000fca0001000000 */
        /* <DEDUP_REMOVED lines=11> */
[----:B------:R-:W-:-:S04]  /*0590*/  FMUL.FTZ R20, R11, 0.70710676908493041992 ;  /* 0x3f3504f30b147820 */ /* 0x000fc80000410000 */
[C---:B------:R-:W-:Y:S01]  /*05a0*/  FADD.FTZ R21, |R20|.reuse, -RZ ;  /* 0x800000ff14157221 */ /* 0x040fe20000010200 */
[C---:B------:R-:W-:Y:S01]  /*05b0*/  FSETP.GE.FTZ.AND P3, PT, |R20|.reuse, 1.0029599666595458984, PT ;  /* 0x3f8060fe1400780b */ /* 0x040fe20003f76200 */
[----:B------:R-:W-:-:S03]  /*05c0*/  FMUL.FTZ R28, R20, R20 ;  /* 0x00000014141c7220 */ /* 0x000fc60000410000 */
[----:B------:R-:W-:Y:S02]  /*05d0*/  FSEL R29, -R23, -0.00082130916416645050049, P3 ;  /* 0xba574d20171d7808 */ /* 0x000fe40001800100 */
[----:B------:R-:W-:Y:S02]  /*05e0*/  FSEL R26, R26, 8.4834944573231041431e-05, P3 ;  /* 0x38b1e96a1a1a7808 */ /* 0x000fe40001800000 */
[C---:B------:R-:W-:Y:S01]  /*05f0*/  FSEL R23, R21.reuse, R28, P3 ;  /* 0x0000001c15177208 */ /* 0x040fe20001800000 */
[----:B------:R-:W-:Y:S01]  /*0600*/  FADD.FTZ R21, -R21, -RZ ;  /* 0x800000ff15157221 */ /* 0x000fe20000010100 */
[----:B------:R-:W-:Y:S02]  /*0610*/  FSEL R16, R16, 0.0052134888246655464172, P3 ;  /* 0x3baad5ea10107808 */ /* 0x000fe40001800000 */
[----:B------:R-:W-:Y:S01]  /*0620*/  FSEL R14, R14, 0.11284004896879196167, P3 ;  /* 0x3de718af0e0e7808 */ /* 0x000fe20001800000 */
[----:B------:R-:W-:Y:S01]  /*0630*/  FFMA.FTZ R26, R23, R26, R29 ;  /* 0x0000001a171a7223 */ /* 0x000fe2000001001d */
[----:B------:R-:W-:-:S03]  /*0640*/  FSEL R13, R13, 0.12837915122509002686, P3 ;  /* 0x3e0375d30d0d7808 */ /* 0x000fc60001800000 */
[----:B------:R-:W-:Y:S01]  /*0650*/  FFMA.FTZ R16, R23, R26, R16 ;  /* 0x0000001a17107223 */ /* 0x000fe20000010010 */
[----:B------:R-:W-:Y:S01]  /*0660*/  FSEL R26, -R17, -0.026868773624300956726, P3 ;  /* 0xbcdc1be7111a7808 */ /* 0x000fe20001800100 */
[----:B------:R-:W-:-:S04]  /*0670*/  FADD.FTZ R17, -R18, -RZ ;  /* 0x800000ff12117221 */ /* 0x000fc80000010100 */
[----:B------:R-:W-:Y:S01]  /*0680*/  FFMA.FTZ R16, R23, R16, R26 ;  /* 0x0000001017107223 */ /* 0x000fe2000001001a */
[----:B------:R-:W-:Y:S02]  /*0690*/  FSEL R18, R17, R12, P0 ;  /* 0x0000000c11127208 */ /* 0x000fe40000000000 */
[----:B------:R-:W-:Y:S01]  /*06a0*/  FSEL R17, R3, -0.37612664699554443359, P3 ;  /* 0xbec093ac03117808 */ /* 0x000fe20001800000 */
[----:B------:R-:W-:Y:S02]  /*06b0*/  FFMA.FTZ R16, R23, R16, R14 ;  /* 0x0000001017107223 */ /* 0x000fe4000001000e */
[----:B------:R-:W-:Y:S01]  /*06c0*/  FFMA.FTZ R27, R27, R18, R18 ;  /* 0x000000121b1b7223 */ /* 0x000fe20000010012 */
[----:B------:R-:W-:Y:S01]  /*06d0*/  FSEL R18, R15, R2, P1 ;  /* 0x000000020f127208 */ /* 0x000fe20000800000 */
[----:B------:R-:W-:Y:S01]  /*06e0*/  FFMA.FTZ R16, R23, R16, R17 ;  /* 0x0000001017107223 */ /* 0x000fe20000010011 */
[----:B------:R-:W-:Y:S01]  /*06f0*/  FSEL R15, R24, R19, P2 ;  /* 0x00000013180f7208 */ /* 0x000fe20001000000 */
[----:B------:R-:W0:Y:S02]  /*0700*/  @P0 MUFU.EX2 R14, R27 ;  /* 0x0000001b000e0308 */ /* 0x000e240000000800 */
[----:B------:R-:W-:Y:S01]  /*0710*/  FFMA.FTZ R25, R25, R18, R18 ;  /* 0x0000001219197223 */ /* 0x000fe20000010012 */
[----:B------:R-:W-:Y:S01]  /*0720*/  FSEL R18, R21, R20, P3 ;  /* 0x0000001415127208 */ /* 0x000fe20001800000 */
[----:B------:R-:W-:-:S02]  /*0730*/  FFMA.FTZ R13, R23, R16, R13 ;  /* 0x00000010170d7223 */ /* 0x000fc4000001000d */
[----:B------:R-:W-:Y:S02]  /*0740*/  FFMA.FTZ R22, R22, R15, R15 ;  /* 0x0000000f16167223 */ /* 0x000fe4000001000f */
[----:B------:R-:W-:Y:S01]  /*0750*/  FFMA.FTZ R13, R13, R18, R18 ;  /* 0x000000120d0d7223 */ /* 0x000fe20000010012 */
[----:B------:R-:W1:Y:S01]  /*0760*/  @P1 MUFU.EX2 R3, R25 ;  /* 0x0000001900031308 */ /* 0x000e620000000800 */
[----:B0-----:R-:W-:-:S07]  /*0770*/  @P0 FADD.FTZ R15, -R14, 1 ;  /* 0x3f8000000e0f0421 */ /* 0x001fce0000010100 */
[----:B------:R-:W0:Y:S01]  /*0780*/  @P2 MUFU.EX2 R16, R22 ;  /* 0x0000001600102308 */ /* 0x000e220000000800 */
[----:B------:R-:W-:-:S07]  /*0790*/  @P0 LOP3.LUT R27, R15, 0x80000000, R12, 0xb8, !PT ;  /* 0x800000000f1b0812 */ /* 0x000fce00078eb80c */
[----:B------:R-:W2:Y:S01]  /*07a0*/  @P3 MUFU.EX2 R17, R13 ;  /* 0x0000000d00113308 */ /* 0x000ea20000000800 */
[----:B-1----:R-:W-:Y:S02]  /*07b0*/  @P1 FADD.FTZ R3, -R3, 1 ;  /* 0x3f80000003031421 */ /* 0x002fe40000010100 */
[----:B------:R-:W-:-:S03]  /*07c0*/  FADD.FTZ R27, R27, 1 ;  /* 0x3f8000001b1b7421 */ /* 0x000fc60000010000 */
[----:B------:R-:W-:Y:S01]  /*07d0*/  @P1 LOP3.LUT R25, R3, 0x80000000, R2, 0xb8, !PT ;  /* 0x8000000003191812 */ /* 0x000fe200078eb802 */
[----:B------:R-:W-:Y:S02]  /*07e0*/  FMUL.FTZ R2, R9, 0.5 ;  /* 0x3f00000009027820 */ /* 0x000fe40000410000 */
[----:B0-----:R-:W-:Y:S02]  /*07f0*/  @P2 FADD.FTZ R16, -R16, 1 ;  /* 0x3f80000010102421 */ /* 0x001fe40000010100 */
[----:B------:R-:W-:Y:S02]  /*0800*/  FMUL.FTZ R3, R10, 0.5 ;  /* 0x3f0000000a037820 */ /* 0x000fe40000410000 */
[----:B------:R-:W-:Y:S01]  /*0810*/  FADD.FTZ R25, R25, 1 ;  /* 0x3f80000019197421 */ /* 0x000fe20000010000 */
[----:B------:R-:W-:Y:S01]  /*0820*/  @P2 LOP3.LUT R22, R16, 0x80000000, R19, 0xb8, !PT ;  /* 0x8000000010162812 */ /* 0x000fe200078eb813 */
[----:B------:R-:W-:Y:S02]  /*0830*/  FMUL.FTZ R10, R11, 0.5 ;  /* 0x3f0000000b0a7820 */ /* 0x000fe40000410000 */
[----:B--2---:R-:W-:-:S02]  /*0840*/  @P3 FADD.FTZ R17, -R17, 1 ;  /* 0x3f80000011113421 */ /* 0x004fc40000010100 */
[----:B------:R-:W-:Y:S02]  /*0850*/  FADD.FTZ R22, R22, 1 ;  /* 0x3f80000016167421 */ /* 0x000fe40000010000 */
[----:B------:R-:W-:Y:S01]  /*0860*/  FMUL.FTZ R27, R27, R8 ;  /* 0x000000081b1b7220 */ /* 0x000fe20000410000 */
[----:B------:R-:W-:Y:S01]  /*0870*/  @P3 LOP3.LUT R13, R17, 0x80000000, R20, 0xb8, !PT ;  /* 0x80000000110d3812 */ /* 0x000fe200078eb814 */
[----:B------:R-:W-:Y:S01]  /*0880*/  FMUL.FTZ R8, R25, R2 ;  /* 0x0000000219087220 */ /* 0x000fe20000410000 */
[----:B------:R-:W-:Y:S01]  /*0890*/  LEA R2, P0, R0, UR6, 0x4 ;  /* 0x0000000600027c11 */ /* 0x000fe2000f8020ff */
[----:B------:R-:W-:Y:S01]  /*08a0*/  FMUL.FTZ R9, R22, R3 ;  /* 0x0000000316097220 */ /* 0x000fe20000410000 */
[----:B------:R-:W-:Y:S01]  /*08b0*/  SHF.R.S32.HI R3, RZ, 0x1f, R0 ;  /* 0x0000001fff037819 */ /* 0x000fe20000011400 */
[----:B------:R-:W-:Y:S02]  /*08c0*/  FADD.FTZ R13, R13, 1 ;  /* 0x3f8000000d0d7421 */ /* 0x000fe40000010000 */
[----:B---3--:R-:W-:Y:S01]  /*08d0*/  FMUL.FTZ R5, R5, R8 ;  /* 0x0000000805057220 */ /* 0x008fe20000410000 */
[C---:B------:R-:W-:Y:S01]  /*08e0*/  LEA.HI.X R3, R0.reuse, UR7, R3, 0x4, P0 ;  /* 0x0000000700037c11 */ /* 0x040fe200080f2403 */
[----:B------:R-:W-:Y:S01]  /*08f0*/  FMUL.FTZ R10, R13, R10 ;  /* 0x0000000a0d0a7220 */ /* 0x000fe20000410000 */
[----:B------:R-:W-:Y:S01]  /*0900*/  IADD3 R0, R0, c[0x0][0x0], RZ ;  /* 0x0000000000007a10 */ /* 0x000fe20007ffe0ff */
[----:B------:R-:W-:-:S02]  /*0910*/  FMUL.FTZ R4, R4, R27 ;  /* 0x0000001b04047220 */ /* 0x000fc40000410000 */
[----:B------:R-:W-:Y:S01]  /*0920*/  FMUL.FTZ R6, R6, R9 ;  /* 0x0000000906067220 */ /* 0x000fe20000410000 */
[----:B------:R-:W-:Y:S01]  /*0930*/  ISETP.GE.AND P0, PT, R0, UR10, PT ;  /* 0x0000000a00007c0c */ /* 0x000fe2000bf06270 */
[----:B------:R-:W-:-:S05]  /*0940*/  FMUL.FTZ R7, R7, R10 ;  /* 0x0000000a07077220 */ /* 0x000fca0000410000 */
[----:B------:R0:W-:Y:S07]  /*0950*/  STG.E.128 [R2.64], R4 ;  /* 0x0000000402007986 */ /* 0x0001ee000c101d0c */
[----:B------:R-:W-:Y:S05]  /*0960*/  @!P0 BRA `(.L_x_121) ;  /* 0xfffff7c000008947 */ /* 0x000fea000383ffff */
[----:B------:R-:W-:Y:S05]  /*0970*/  EXIT ;  /* 0x000000000000794d */ /* 0x000fea0003800000 */
.L_x_122:
        /* <DEDUP_REMOVED lines=16> */
.L_x_218:


//--------------------- .text._ZN4vllm18act_and_mul_kernelIN3c108BFloat16E14__nv_bfloat162XadL_ZNS_11gelu_kernelIS2_EET_RKS5_EEXadL_ZNS_18packed_gelu_kernelIS3_EES5_S7_EELb1ELb1ELb1EEEvPS5_PS6_i --------------------------
	.section	.text._ZN4vllm18act_and_mul_kernelIN3c108BFloat16E14__nv_bfloat162XadL_ZNS_11gelu_kernelIS2_EET_RKS5_EEXadL_ZNS_18packed_gelu_kernelIS3_EES5_S7_EELb1ELb1ELb1EEEvPS5_PS6_i,"ax",@progbits
	.sectioninfo	@"SHI_REGISTERS=24"
	.align	128
        .global         _ZN4vllm18act_and_mul_kernelIN3c108BFloat16E14__nv_bfloat162XadL_ZNS_11gelu_kernelIS2_EET_RKS5_EEXadL_ZNS_18packed_gelu_kernelIS3_EES5_S7_EELb1ELb1ELb1EEEvPS5_PS6_i
        .type           _ZN4vllm18act_and_mul_kernelIN3c108BFloat16E14__nv_bfloat162XadL_ZNS_11gelu_kernelIS2_EET_RKS5_EEXadL_ZNS_18packed_gelu_kernelIS3_EES5_S7_EELb1ELb1ELb1EEEvPS5_PS6_i,@function
        .size           _ZN4vllm18act_and_mul_kernelIN3c108BFloat16E14__nv_bfloat162XadL_ZNS_11gelu_kernelIS2_EET_RKS5_EEXadL_ZNS_18packed_gelu_kernelIS3_EES5_S7_EELb1ELb1ELb1EEEvPS5_PS6_i,(.L_x_219 - _ZN4vllm18act_and_mul_kernelIN3c108BFloat16E14__nv_bfloat162XadL_ZNS_11gelu_kernelIS2_EET_RKS5_EEXadL_ZNS_18packed_gelu_kernelIS3_EES5_S7_EELb1ELb1ELb1EEEvPS5_PS6_i)
        .other          _ZN4vllm18act_and_mul_kernelIN3c108BFloat16E14__nv_bfloat162XadL_ZNS_11gelu_kernelIS2_EET_RKS5_EEXadL_ZNS_18packed_gelu_kernelIS3_EES5_S7_EELb1ELb1ELb1EEEvPS5_PS6_i,@"STO_CUDA_ENTRY STV_DEFAULT"
_ZN4vllm18act_and_mul_kernelIN3c108BFloat16E14__nv_bfloat162XadL_ZNS_11gelu_kernelIS2_EET_RKS5_EEXadL_ZNS_18packed_gelu_kernelIS3_EES5_S7_EELb1ELb1ELb1EEEvPS5_PS6_i:
.text._ZN4vllm18act_and_mul_kernelIN3c108BFloat16E14__nv_bfloat162XadL_ZNS_11gelu_kernelIS2_EET_RKS5_EEXadL_ZNS_18packed_gelu_kernelIS3_EES5_S7_EELb1ELb1ELb1EEEvPS5_PS6_i:
        /* <DEDUP_REMOVED lines=8> */
.L_x_123:
        /* <DEDUP_REMOVED lines=61> */
.L_x_124:
        /* <DEDUP_REMOVED lines=11> */
.L_x_219:


//--------------------- .text._ZN4vllm18act_and_mul_kernelIN3c104HalfE7__half2XadL_ZNS_11gelu_kernelIS2_EET_RKS5_EEXadL_ZNS_18packed_gelu_kernelIS3_EES5_S7_EELb1ELb1ELb1EEEvPS5_PS6_i --------------------------
	.section	.text._ZN4vllm18act_and_mul_kernelIN3c104HalfE7__half2XadL_ZNS_11gelu_kernelIS2_EET_RKS5_EEXadL_ZNS_18packed_gelu_kernelIS3_EES5_S7_EELb1ELb1ELb1EEEvPS5_PS6_i,"ax",@progbits
	.sectioninfo	@"SHI_REGISTERS=24"
	.align	128
        .global         _ZN4vllm18act_and_mul_kernelIN3c104HalfE7__half2XadL_ZNS_11gelu_kernelIS2_EET_RKS5_EEXadL_ZNS_18packed_gelu_kernelIS3_EES5_S7_EELb1ELb1ELb1EEEvPS5_PS6_i
        .type           _ZN4vllm18act_and_mul_kernelIN3c104HalfE7__half2XadL_ZNS_11gelu_kernelIS2_EET_RKS5_EEXadL_ZNS_18packed_gelu_kernelIS3_EES5_S7_EELb1ELb1ELb1EEEvPS5_PS6_i,@function
        .size           _ZN4vllm18act_and_mul_kernelIN3c104HalfE7__half2XadL_ZNS_11gelu_kernelIS2_EET_RKS5_EEXadL_ZNS_18packed_gelu_kernelIS3_EES5_S7_EELb1ELb1ELb1EEEvPS5_PS6_i,(.L_x_220 - _ZN4vllm18act_and_mul_kernelIN3c104HalfE7__half2XadL_ZNS_11gelu_kernelIS2_EET_RKS5_EEXadL_ZNS_18packed_gelu_kernelIS3_EES5_S7_EELb1ELb1ELb1EEEvPS5_PS6_i)
        .other          _ZN4vllm18act_and_mul_kernelIN3c104HalfE7__half2XadL_ZNS_11gelu_kernelIS2_EET_RKS5_EEXadL_ZNS_18packed_gelu_kernelIS3_EES5_S7_EELb1ELb1ELb1EEEvPS5_PS6_i,@"STO_CUDA_ENTRY STV_DEFAULT"
_ZN4vllm18act_and_mul_kernelIN3c104HalfE7__half2XadL_ZNS_11gelu_kernelIS2_EET_RKS5_EEXadL_ZNS_18packed_gelu_kernelIS3_EES5_S7_EELb1ELb1ELb1EEEvPS5_PS6_i:
.text._ZN4vllm18act_and_mul_kernelIN3c104HalfE7__half2XadL_ZNS_11gelu_kernelIS2_EET_RKS5_EEXadL_ZNS_18packed_gelu_kernelIS3_EES5_S7_EELb1ELb1ELb1EEEvPS5_PS6_i:
        /* <DEDUP_REMOVED lines=8> */
.L_x_125:
        /* <DEDUP_REMOVED lines=61> */
.L_x_126:
        /* <DEDUP_REMOVED lines=11> */
.L_x_220:


//--------------------- .text._ZN4vllm18act_and_mul_kernelIf6float2XadL_ZNS_11gelu_kernelIfEET_RKS3_EEXadL_ZNS_18packed_gelu_kernelIS1_EES3_S5_EELb1ELb1ELb1EEEvPS3_PS4_i --------------------------
	.section	.text._ZN4vllm18act_and_mul_kernelIf6float2XadL_ZNS_11gelu_kernelIfEET_RKS3_EEXadL_ZNS_18packed_gelu_kernelIS1_EES3_S5_EELb1ELb1ELb1EEEvPS3_PS4_i,"ax",@progbits
	.sectioninfo	@"SHI_REGISTERS=24"
	.align	128
        .global         _ZN4vllm18act_and_mul_kernelIf6float2XadL_ZNS_11gelu_kernelIfEET_RKS3_EEXadL_ZNS_18packed_gelu_kernelIS1_EES3_S5_EELb1ELb1ELb1EEEvPS3_PS4_i
        .type           _ZN4vllm18act_and_mul_kernelIf6float2XadL_ZNS_11gelu_kernelIfEET_RKS3_EEXadL_ZNS_18packed_gelu_kernelIS1_EES3_S5_EELb1ELb1ELb1EEEvPS3_PS4_i,@function
        .size           _ZN4vllm18act_and_mul_kernelIf6float2XadL_ZNS_11gelu_kernelIfEET_RKS3_EEXadL_ZNS_18packed_gelu_kernelIS1_EES3_S5_EELb1ELb1ELb1EEEvPS3_PS4_i,(.L_x_221 - _ZN4vllm18act_and_mul_kernelIf6float2XadL_ZNS_11gelu_kernelIfEET_RKS3_EEXadL_ZNS_18packed_gelu_kernelIS1_EES3_S5_EELb1ELb1ELb1EEEvPS3_PS4_i)
        .other          _ZN4vllm18act_and_mul_kernelIf6float2XadL_ZNS_11gelu_kernelIfEET_RKS3_EEXadL_ZNS_18packed_gelu_kernelIS1_EES3_S5_EELb1ELb1ELb1EEEvPS3_PS4_i,@"STO_CUDA_ENTRY STV_DEFAULT"
_ZN4vllm18act_and_mul_kernelIf6float2XadL_ZNS_11gelu_kernelIfEET_RKS3_EEXadL_ZNS_18packed_gelu_kernelIS1_EES3_S5_EELb1ELb1ELb1EEEvPS3_PS4_i:
.text._ZN4vllm18act_and_mul_kernelIf6float2XadL_ZNS_11gelu_kernelIfEET_RKS3_EEXadL_ZNS_18packed_gelu_kernelIS1_EES3_S5_EELb1ELb1ELb1EEEvPS3_PS4_i:
        /* <DEDUP_REMOVED lines=8> */
.L_x_127:
        /* <DEDUP_REMOVED lines=61> */
.L_x_128:
        /* <DEDUP_REMOVED lines=11> */
.L_x_221:


//--------------------- .text._ZN4vllm18act_and_mul_kernelIN3c108BFloat16E14__nv_bfloat162XadL_ZNS_11silu_kernelIS2_EET_RKS5_EEXadL_ZNS_18packed_silu_kernelIS3_EES5_S7_EELb0ELb0ELb0EEEvPS5_PS6_i --------------------------
	.section	.text._ZN4vllm18act_and_mul_kernelIN3c108BFloat16E14__nv_bfloat162XadL_ZNS_11silu_kernelIS2_EET_RKS5_EEXadL_ZNS_18packed_silu_kernelIS3_EES5_S7_EELb0ELb0ELb0EEEvPS5_PS6_i,"ax",@progbits
	.sectioninfo	@"SHI_REGISTERS=16"
	.align	128
        .global         _ZN4vllm18act_and_mul_kernelIN3c108BFloat16E14__nv_bfloat162XadL_ZNS_11silu_kernelIS2_EET_RKS5_EEXadL_ZNS_18packed_silu_kernelIS3_EES5_S7_EELb0ELb0ELb0EEEvPS5_PS6_i
        .type           _ZN4vllm18act_and_mul_kernelIN3c108BFloat16E14__nv_bfloat162XadL_ZNS_11silu_kernelIS2_EET_RKS5_EEXadL_ZNS_18packed_silu_kernelIS3_EES5_S7_EELb0ELb0ELb0EEEvPS5_PS6_i,@function
        .size           _ZN4vllm18act_and_mul_kernelIN3c108BFloat16E14__nv_bfloat162XadL_ZNS_11silu_kernelIS2_EET_RKS5_EEXadL_ZNS_18packed_silu_kernelIS3_EES5_S7_EELb0ELb0ELb0EEEvPS5_PS6_i,(.L_x_222 - _ZN4vllm18act_and_mul_kernelIN3c108BFloat16E14__nv_bfloat162XadL_ZNS_11silu_kernelIS2_EET_RKS5_EEXadL_ZNS_18packed_silu_kernelIS3_EES5_S7_EELb0ELb0ELb0EEEvPS5_PS6_i)
        .other          _ZN4vllm18act_and_mul_kernelIN3c108BFloat16E14__nv_bfloat162XadL_ZNS_11silu_kernelIS2_EET_RKS5_EEXadL_ZNS_18packed_silu_kernelIS3_EES5_S7_EELb0ELb0ELb0EEEvPS5_PS6_i,@"STO_CUDA_ENTRY STV_DEFAULT"
_ZN4vllm18act_and_mul_kernelIN3c108BFloat16E14__nv_bfloat162XadL_ZNS_11silu_kernelIS2_EET_RKS5_EEXadL_ZNS_18packed_silu_kernelIS3_EES5_S7_EELb0ELb0ELb0EEEvPS5_PS6_i:
.text._ZN4vllm18act_and_mul_kernelIN3c108BFloat16E14__nv_bfloat162XadL_ZNS_11silu_kernelIS2_EET_RKS5_EEXadL_ZNS_18packed_silu_kernelIS3_EES5_S7_EELb0ELb0ELb0EEEvPS5_PS6_i:
        /* <DEDUP_REMOVED lines=12> */
.L_x_129:
[----:B------:R-:W-:-:S05]  /*00c0*/  LEA R7, P0, R6, R5, 0x1 ;  /* 0x0000000506077211 */ /* 0x000fca00078008ff */
[----:B------:R-:W-:Y:S01]  /*00d0*/  IMAD.X R10, RZ, RZ, R2, P0 ;  /* 0x000000ffff0a7224 */ /* 0x000fe200000e0602 */
[----:B------:R-:W-:-:S04]  /*00e0*/  LEA R8, P0, R7, c[0x0][0x168], 0x1 ;  /* 0x00005a0007087a11 */ /* 0x000fc800078008ff */
[----:B------:R-:W-:Y:S02]  /*00f0*/  LEA.HI.X R9, R7, c[0x0][0x16c], R10, 0x1, P0 ;  /* 0x00005b0007097a11 */ /* 0x000fe400000f0c0a */
[----:B------:R-:W-:-:S03]  /*0100*/  LEA R10, P0, R0, R8, 0x1 ;  /* 0x00000008000a7211 */ /* 0x000fc600078008ff */
[----:B------:R0:W2:Y:S02]  /*0110*/  LDG.E.U16.CONSTANT R8, [R8.64] ;  /* 0x0000000408087981 */ /* 0x0000a4000c1e9500 */
[----:B------:R-:W-:-:S05]  /*0120*/  IMAD.X R11, R4, 0x1, R9, P0 ;  /* 0x00000001040b7824 */ /* 0x000fca00000e0609 */
[----:B------:R-:W3:Y:S01]  /*0130*/  LDG.E.U16.CONSTANT R10, [R10.64] ;  /* 0x000000040a0a7981 */ /* 0x000ee2000c1e9500 */
[----:B0-----:R-:W-:Y:S02]  /*0140*/  IADD3 R9, P0, R6, R5, RZ ;  /* 0x0000000506097210 */ /* 0x001fe40007f1e0ff */
[----:B---3--:R-:W-:-:S05]  /*0150*/  PRMT R10, RZ, 0x5410, R10 ;  /* 0x00005410ff0a7816 */ /* 0x008fca000000000a */
[----:B------:R-:W-:-:S05]  /*0160*/  FADD.FTZ R7, -R10, -RZ ;  /* 0x800000ff0a077221 */ /* 0x000fca0000010100 */
[----:B------:R-:W-:-:S04]  /*0170*/  F2FP.BF16.PACK_AB R7, RZ, R7 ;  /* 0x00000007ff07723e */ /* 0x000fc800000010ff */
[----:B------:R-:W-:-:S05]  /*0180*/  PRMT R7, RZ, 0x5410, R7 ;  /* 0x00005410ff077816 */ /* 0x000fca0000000007 */
[----:B------:R-:W-:-:S06]  /*0190*/  FMUL.FTZ R7, R7, 1.4426950216293334961 ;  /* 0x3fb8aa3b07077820 */ /* 0x000fcc0000410000 */
[----:B------:R-:W0:Y:S02]  /*01a0*/  MUFU.EX2 R7, R7 ;  /* 0x0000000700077308 */ /* 0x000e240000000800 */
[----:B0-----:R-:W-:-:S06]  /*01b0*/  FADD.FTZ R12, R7, 1 ;  /* 0x3f800000070c7421 */ /* 0x001fcc0000010000 */
[----:B------:R-:W0:Y:S01]  /*01c0*/  MUFU.RCP R13, R12 ;  /* 0x0000000c000d7308 */ /* 0x000e220000001000 */
[----:B--2---:R-:W-:Y:S01]  /*01d0*/  PRMT R8, RZ, 0x5410, R8 ;  /* 0x00005410ff087816 */ /* 0x004fe20000000008 */
[----:B0-----:R-:W-:-:S05]  /*01e0*/  FMUL.FTZ R13, R10, R13 ;  /* 0x0000000d0a0d7220 */ /* 0x001fca0000410000 */
[----:B------:R-:W-:-:S04]  /*01f0*/  F2FP.BF16.PACK_AB R13, RZ, R13 ;  /* 0x0000000dff0d723e */ /* 0x000fc800000010ff */
[----:B------:R-:W-:Y:S01]  /*0200*/  PRMT R13, RZ, 0x5410, R13 ;  /* 0x00005410ff0d7816 */ /* 0x000fe2000000000d */
[----:B------:R-:W-:-:S04]  /*0210*/  IMAD.X R10, RZ, RZ, R2, P0 ;  /* 0x000000ffff0a7224 */ /* 0x000fc800000e0602 */
[----:B------:R-:W-:Y:S01]  /*0220*/  FMUL.FTZ R13, R8, R13 ;  /* 0x0000000d080d7220 */ /* 0x000fe20000410000 */
[----:B------:R-:W-:-:S04]  /*0230*/  LEA R8, P0, R9, c[0x0][0x160], 0x1 ;  /* 0x0000580009087a11 */ /* 0x000fc800078008ff */
[----:B------:R-:W-:Y:S02]  /*0240*/  LEA.HI.X R9, R9, c[0x0][0x164], R10, 0x1, P0 ;  /* 0x0000590009097a11 */ /* 0x000fe400000f0c0a */
[----:B------:R-:W-:Y:S02]  /*0250*/  F2FP.BF16.PACK_AB R13, RZ, R13 ;  /* 0x0000000dff0d723e */ /* 0x000fe400000010ff */
[----:B------:R-:W-:-:S03]  /*0260*/  IADD3 R5, P0, R5, c[0x0][0x0], RZ ;  /* 0x0000000005057a10 */ /* 0x000fc60007f1e0ff */
[----:B------:R0:W-:Y:S02]  /*0270*/  STG.E.U16 [R8.64], R13 ;  /* 0x0000000d08007986 */ /* 0x0001e4000c101504 */
[----:B------:R-:W-:Y:S01]  /*0280*/  IMAD.X R2, RZ, RZ, R2, P0 ;  /* 0x000000ffff027224 */ /* 0x000fe200000e0602 */
[----:B------:R-:W-:-:S04]  /*0290*/  ISETP.GE.U32.AND P0, PT, R5, c[0x0][0x170], PT ;  /* 0x00005c0005007a0c */ /* 0x000fc80003f06070 */
[----:B------:R-:W-:-:S13]  /*02a0*/  ISETP.GE.AND.EX P0, PT, R2, R3, PT, P0 ;  /* 0x000000030200720c */ /* 0x000fda0003f06300 */
[----:B0-----:R-:W-:Y:S05]  /*02b0*/  @!P0 BRA `(.L_x_129) ;  /* 0xfffffe0000008947 */ /* 0x001fea000383ffff */
[----:B------:R-:W-:Y:S05]  /*02c0*/  EXIT ;  /* 0x000000000000794d */ /* 0x000fea0003800000 */
.L_x_130:
        /* <DEDUP_REMOVED lines=11> */
.L_x_222:


//--------------------- .text._ZN4vllm18act_and_mul_kernelIN3c104HalfE7__half2XadL_ZNS_11silu_kernelIS2_EET_RKS5_EEXadL_ZNS_18packed_silu_kernelIS3_EES5_S7_EELb0ELb0ELb0EEEvPS5_PS6_i --------------------------
	.section	.text._ZN4vllm18act_and_mul_kernelIN3c104HalfE7__half2XadL_ZNS_11silu_kernelIS2_EET_RKS5_EEXadL_ZNS_18packed_silu_kernelIS3_EES5_S7_EELb0ELb0ELb0EEEvPS5_PS6_i,"ax",@progbits
	.sectioninfo	@"SHI_REGISTERS=17"
	.align	128
        .global         _ZN4vllm18act_and_mul_kernelIN3c104HalfE7__half2XadL_ZNS_11silu_kernelIS2_EET_RKS5_EEXadL_ZNS_18packed_silu_kernelIS3_EES5_S7_EELb0ELb0ELb0EEEvPS5_PS6_i
        .type           _ZN4vllm18act_and_mul_kernelIN3c104HalfE7__half2XadL_ZNS_11silu_kernelIS2_EET_RKS5_EEXadL_ZNS_18packed_silu_kernelIS3_EES5_S7_EELb0ELb0ELb0EEEvPS5_PS6_i,@function
        .size           _ZN4vllm18act_and_mul_kernelIN3c104HalfE7__half2XadL_ZNS_11silu_kernelIS2_EET_RKS5_EEXadL_ZNS_18packed_silu_kernelIS3_EES5_S7_EELb0ELb0ELb0EEEvPS5_PS6_i,(.L_x_223 - _ZN4vllm18act_and_mul_kernelIN3c104HalfE7__half2XadL_ZNS_11silu_kernelIS2_EET_RKS5_EEXadL_ZNS_18packed_silu_kernelIS3_EES5_S7_EELb0ELb0ELb0EEEvPS5_PS6_i)
        .other          _ZN4vllm18act_and_mul_kernelIN3c104HalfE7__half2XadL_ZNS_11silu_kernelIS2_EET_RKS5_EEXadL_ZNS_18packed_silu_kernelIS3_EES5_S7_EELb0ELb0ELb0EEEvPS5_PS6_i,@"STO_CUDA_ENTRY STV_DEFAULT"
_ZN4vllm18act_and_mul_kernelIN3c104HalfE7__half2XadL_ZNS_11silu_kernelIS2_EET_RKS5_EEXadL_ZNS_18packed_silu_kernelIS3_EES5_S7_EELb0ELb0ELb0EEEvPS5_PS6_i:
.text._ZN4vllm18act_and_mul_kernelIN3c104HalfE7__half2XadL_ZNS_11silu_kernelIS2_EET_RKS5_EEXadL_ZNS_18packed_silu_kernelIS3_EES5_S7_EELb0ELb0ELb0EEEvPS5_PS6_i:
        /* <DEDUP_REMOVED lines=12> */
.L_x_131:
        /* <DEDUP_REMOVED lines=8> */
[----:B0-----:R-:W-:Y:S01]  /*0140*/  IADD3 R9, P0, R6, R5, RZ ;  /* 0x0000000506097210 */ /* 0x001fe20007f1e0ff */
[----:B---3--:R-:W-:-:S05]  /*0150*/  HADD2.F32 R7, -RZ, -R10.H0_H0 ;  /* 0xa000000aff077230 */ /* 0x008fca0000004100 */
[----:B------:R-:W-:-:S06]  /*0160*/  FMUL.FTZ R12, R7, 1.4426950216293334961 ;  /* 0x3fb8aa3b070c7820 */ /* 0x000fcc0000410000 */
[----:B------:R-:W0:Y:S01]  /*0170*/  MUFU.EX2 R12, R12 ;  /* 0x0000000c000c7308 */ /* 0x000e220000000800 */
[----:B------:R-:W-:Y:S01]  /*0180*/  HADD2.F32 R7, -RZ, R10.H0_H0 ;  /* 0x2000000aff077230 */ /* 0x000fe20000004100 */
[----:B0-----:R-:W-:-:S06]  /*0190*/  FADD.FTZ R13, R12, 1 ;  /* 0x3f8000000c0d7421 */ /* 0x001fcc0000010000 */
[----:B------:R-:W0:Y:S01]  /*01a0*/  MUFU.RCP R14, R13 ;  /* 0x0000000d000e7308 */ /* 0x000e220000001000 */
[----:B------:R-:W-:Y:S02]  /*01b0*/  IMAD.X R10, RZ, RZ, R2, P0 ;  /* 0x000000ffff0a7224 */ /* 0x000fe400000e0602 */
[----:B0-----:R-:W-:-:S05]  /*01c0*/  FMUL.FTZ R7, R7, R14 ;  /* 0x0000000e07077220 */ /* 0x001fca0000410000 */
[----:B------:R-:W-:Y:S01]  /*01d0*/  F2FP.PACK_AB R7, RZ, R7 ;  /* 0x00000007ff07723e */ /* 0x000fe200000000ff */
[----:B--2---:R-:W-:-:S04]  /*01e0*/  HADD2.F32 R14, -RZ, R8.H0_H0 ;  /* 0x20000008ff0e7230 */ /* 0x004fc80000004100 */
[----:B------:R-:W-:Y:S01]  /*01f0*/  HADD2.F32 R7, -RZ, R7.H0_H0 ;  /* 0x20000007ff077230 */ /* 0x000fe20000004100 */
[----:B------:R-:W-:-:S04]  /*0200*/  LEA R8, P0, R9, c[0x0][0x160], 0x1 ;  /* 0x0000580009087a11 */ /* 0x000fc800078008ff */
[----:B------:R-:W-:Y:S01]  /*0210*/  FMUL.FTZ R7, R14, R7 ;  /* 0x000000070e077220 */ /* 0x000fe20000410000 */
[----:B------:R-:W-:Y:S02]  /*0220*/  LEA.HI.X R9, R9, c[0x0][0x164], R10, 0x1, P0 ;  /* 0x0000590009097a11 */ /* 0x000fe400000f0c0a */
[----:B------:R-:W-:Y:S02]  /*0230*/  IADD3 R5, P0, R5, c[0x0][0x0], RZ ;  /* 0x0000000005057a10 */ /* 0x000fe40007f1e0ff */
[----:B------:R-:W-:-:S03]  /*0240*/  F2FP.PACK_AB R7, RZ, R7 ;  /* 0x00000007ff07723e */ /* 0x000fc600000000ff */
[----:B------:R-:W-:Y:S01]  /*0250*/  IMAD.X R2, RZ, RZ, R2, P0 ;  /* 0x000000ffff027224 */ /* 0x000fe200000e0602 */
[----:B------:R-:W-:Y:S01]  /*0260*/  ISETP.GE.U32.AND P0, PT, R5, c[0x0][0x170], PT ;  /* 0x00005c0005007a0c */ /* 0x000fe20003f06070 */
[----:B------:R0:W-:Y:S03]  /*0270*/  STG.E.U16 [R8.64], R7 ;  /* 0x0000000708007986 */ /* 0x0001e6000c101504 */
[----:B------:R-:W-:-:S13]  /*0280*/  ISETP.GE.AND.EX P0, PT, R2, R3, PT, P0 ;  /* 0x000000030200720c */ /* 0x000fda0003f06300 */
[----:B0-----:R-:W-:Y:S05]  /*0290*/  @!P0 BRA `(.L_x_131) ;  /* 0xfffffe2000008947 */ /* 0x001fea000383ffff */
[----:B------:R-:W-:Y:S05]  /*02a0*/  EXIT ;  /* 0x000000000000794d */ /* 0x000fea0003800000 */
.L_x_132:
        /* <DEDUP_REMOVED lines=13> */
.L_x_223:


//--------------------- .text._ZN4vllm18act_and_mul_kernelIf6float2XadL_ZNS_11silu_kernelIfEET_RKS3_EEXadL_ZNS_18packed_silu_kernelIS1_EES3_S5_EELb0ELb0ELb0EEEvPS3_PS4_i --------------------------
	.section	.text._ZN4vllm18act_and_mul_kernelIf6float2XadL_ZNS_11silu_kernelIfEET_RKS3_EEXadL_ZNS_18packed_silu_kernelIS1_EES3_S5_EELb0ELb0ELb0EEEvPS3_PS4_i,"ax",@progbits
	.sectioninfo	@"SHI_REGISTERS=22"
	.align	128
        .global         _ZN4vllm18act_and_mul_kernelIf6float2XadL_ZNS_11silu_kernelIfEET_RKS3_EEXadL_ZNS_18packed_silu_kernelIS1_EES3_S5_EELb0ELb0ELb0EEEvPS3_PS4_i
        .type           _ZN4vllm18act_and_mul_kernelIf6float2XadL_ZNS_11silu_kernelIfEET_RKS3_EEXadL_ZNS_18packed_silu_kernelIS1_EES3_S5_EELb0ELb0ELb0EEEvPS3_PS4_i,@function
        .size           _ZN4vllm18act_and_mul_kernelIf6float2XadL_ZNS_11silu_kernelIfEET_RKS3_EEXadL_ZNS_18packed_silu_kernelIS1_EES3_S5_EELb0ELb0ELb0EEEvPS3_PS4_i,(.L_x_224 - _ZN4vllm18act_and_mul_kernelIf6float2XadL_ZNS_11silu_kernelIfEET_RKS3_EEXadL_ZNS_18packed_silu_kernelIS1_EES3_S5_EELb0ELb0ELb0EEEvPS3_PS4_i)
        .other          _ZN4vllm18act_and_mul_kernelIf6float2XadL_ZNS_11silu_kernelIfEET_RKS3_EEXadL_ZNS_18packed_silu_kernelIS1_EES3_S5_EELb0ELb0ELb0EEEvPS3_PS4_i,@"STO_CUDA_ENTRY STV_DEFAULT"
_ZN4vllm18act_and_mul_kernelIf6float2XadL_ZNS_11silu_kernelIfEET_RKS3_EEXadL_ZNS_18packed_silu_kernelIS1_EES3_S5_EELb0ELb0ELb0EEEvPS3_PS4_i:
.text._ZN4vllm18act_and_mul_kernelIf6float2XadL_ZNS_11silu_kernelIfEET_RKS3_EEXadL_ZNS_18packed_silu_kernelIS1_EES3_S5_EELb0ELb0ELb0EEEvPS3_PS4_i:
        /* <DEDUP_REMOVED lines=13> */
.L_x_133:
        /* <DEDUP_REMOVED lines=8> */
[----:B0-----:R-:W-:-:S05]  /*0150*/  IADD3 R7, P0, R0, R15, RZ ;  /* 0x0000000f00077210 */ /* 0x001fca0007f1e0ff */
[----:B------:R-:W-:Y:S01]  /*0160*/  IMAD.X R12, RZ, RZ, R17, P0 ;  /* 0x000000ffff0c7224 */ /* 0x000fe200000e0611 */
[----:B------:R-:W-:-:S04]  /*0170*/  LEA R6, P0, R7, c[0x0][0x160], 0x2 ;  /* 0x0000580007067a11 */ /* 0x000fc800078010ff */
[----:B------:R-:W-:Y:S02]  /*0180*/  LEA.HI.X R7, R7, c[0x0][0x164], R12, 0x2, P0 ;  /* 0x0000590007077a11 */ /* 0x000fe400000f140c */
[----:B------:R-:W-:-:S05]  /*0190*/  IADD3 R15, P0, R15, c[0x0][0x0], RZ ;  /* 0x000000000f0f7a10 */ /* 0x000fca0007f1e0ff */
[----:B------:R-:W-:Y:S01]  /*01a0*/  IMAD.X R17, RZ, RZ, R17, P0 ;  /* 0x000000ffff117224 */ /* 0x000fe200000e0611 */
[----:B------:R-:W-:-:S04]  /*01b0*/  ISETP.GE.U32.AND P0, PT, R15, c[0x0][0x170], PT ;  /* 0x00005c000f007a0c */ /* 0x000fc80003f06070 */
[----:B------:R-:W-:Y:S01]  /*01c0*/  ISETP.GE.AND.EX P0, PT, R17, R10, PT, P0 ;  /* 0x0000000a1100720c */ /* 0x000fe20003f06300 */
[----:B---3--:R-:W-:-:S06]  /*01d0*/  FMUL.FTZ R8, R4, -1.4426950216293334961 ;  /* 0xbfb8aa3b04087820 */ /* 0x008fcc0000410000 */
[----:B------:R-:W0:Y:S02]  /*01e0*/  MUFU.EX2 R8, R8 ;  /* 0x0000000800087308 */ /* 0x000e240000000800 */
[----:B0-----:R-:W-:-:S06]  /*01f0*/  FADD.FTZ R9, R8, 1 ;  /* 0x3f80000008097421 */ /* 0x001fcc0000010000 */
[----:B------:R-:W0:Y:S02]  /*0200*/  MUFU.RCP R9, R9 ;  /* 0x0000000900097308 */ /* 0x000e240000001000 */
[----:B0-----:R-:W-:-:S04]  /*0210*/  FMUL.FTZ R11, R4, R9 ;  /* 0x00000009040b7220 */ /* 0x001fc80000410000 */
[----:B--2---:R-:W-:-:S05]  /*0220*/  FMUL.FTZ R11, R2, R11 ;  /* 0x0000000b020b7220 */ /* 0x004fca0000410000 */
[----:B------:R0:W-:Y:S01]  /*0230*/  STG.E [R6.64], R11 ;  /* 0x0000000b06007986 */ /* 0x0001e2000c101904 */
[----:B------:R-:W-:Y:S05]  /*0240*/  @!P0 BRA `(.L_x_133) ;  /* 0xfffffe8000008947 */ /* 0x000fea000383ffff */
[----:B------:R-:W-:Y:S05]  /*0250*/  EXIT ;  /* 0x000000000000794d */ /* 0x000fea0003800000 */
.L_x_134:
        /* <DEDUP_REMOVED lines=10> */
.L_x_224:


//--------------------- .text._ZN4vllm18act_and_mul_kernelIN3c108BFloat16E14__nv_bfloat162XadL_ZNS_11silu_kernelIS2_EET_RKS5_EEXadL_ZNS_18packed_silu_kernelIS3_EES5_S7_EELb0ELb1ELb0EEEvPS5_PS6_i --------------------------
	.section	.text._ZN4vllm18act_and_mul_kernelIN3c108BFloat16E14__nv_bfloat162XadL_ZNS_11silu_kernelIS2_EET_RKS5_EEXadL_ZNS_18packed_silu_kernelIS3_EES5_S7_EELb0ELb1ELb0EEEvPS5_PS6_i,"ax",@progbits
	.sectioninfo	@"SHI_REGISTERS=32"
	.align	128
        .global         _ZN4vllm18act_and_mul_kernelIN3c108BFloat16E14__nv_bfloat162XadL_ZNS_11silu_kernelIS2_EET_RKS5_EEXadL_ZNS_18packed_silu_kernelIS3_EES5_S7_EELb0ELb1ELb0EEEvPS5_PS6_i
        .type           _ZN4vllm18act_and_mul_kernelIN3c108BFloat16E14__nv_bfloat162XadL_ZNS_11silu_kernelIS2_EET_RKS5_EEXadL_ZNS_18packed_silu_kernelIS3_EES5_S7_EELb0ELb1ELb0EEEvPS5_PS6_i,@function
        .size           _ZN4vllm18act_and_mul_kernelIN3c108BFloat16E14__nv_bfloat162XadL_ZNS_11silu_kernelIS2_EET_RKS5_EEXadL_ZNS_18packed_silu_kernelIS3_EES5_S7_EELb0ELb1ELb0EEEvPS5_PS6_i,(.L_x_225 - _ZN4vllm18act_and_mul_kernelIN3c108BFloat16E14__nv_bfloat162XadL_ZNS_11silu_kernelIS2_EET_RKS5_EEXadL_ZNS_18packed_silu_kernelIS3_EES5_S7_EELb0ELb1ELb0EEEvPS5_PS6_i)
        .other          _ZN4vllm18act_and_mul_kernelIN3c108BFloat16E14__nv_bfloat162XadL_ZNS_11silu_kernelIS2_EET_RKS5_EEXadL_ZNS_18packed_silu_kernelIS3_EES5_S7_EELb0ELb1ELb0EEEvPS5_PS6_i,@"STO_CUDA_ENTRY STV_DEFAULT"
_ZN4vllm18act_and_mul_kernelIN3c108BFloat16E14__nv_bfloat162XadL_ZNS_11silu_kernelIS2_EET_RKS5_EEXadL_ZNS_18packed_silu_kernelIS3_EES5_S7_EELb0ELb1ELb0EEEvPS5_PS6_i:
.text._ZN4vllm18act_and_mul_kernelIN3c108BFloat16E14__nv_bfloat162XadL_ZNS_11silu_kernelIS2_EET_RKS5_EEXadL_ZNS_18packed_silu_kernelIS3_EES5_S7_EELb0ELb1ELb0EEEvPS5_PS6_i:
        /* <DEDUP_REMOVED lines=15> */
[----:B------:R-:W-:-:S06]  /*00f0*/  IMAD.WIDE R12, R13, 0x2, R2 ;  /* 0x000000020d0c7825 */ /* 0x000fcc00078e0202 */
.L_x_135:
[----:B0-----:R-:W-:-:S06]  /*0100*/  IMAD.WIDE R4, R17, 0x10, R12 ;  /* 0x0000001011047825 */ /* 0x001fcc00078e020c */
[----:B------:R-:W2:Y:S01]  /*0110*/  LDG.E.128.CONSTANT R4, [R4.64] ;  /* 0x0000000404047981 */ /* 0x000ea2000c1e9d00 */
[----:B------:R-:W-:-:S06]  /*0120*/  IMAD.WIDE R8, R17, 0x10, R2 ;  /* 0x0000001011087825 */ /* 0x000fcc00078e0202 */
[----:B------:R-:W3:Y:S01]  /*0130*/  LDG.E.128.CONSTANT R8, [R8.64] ;  /* 0x0000000408087981 */ /* 0x000ee2000c1e9d00 */
[--C-:B--2---:R-:W-:Y:S02]  /*0140*/  PRMT R21, RZ, 0x5410, R5.reuse ;  /* 0x00005410ff157816 */ /* 0x104fe40000000005 */
[----:B------:R-:W-:Y:S02]  /*0150*/  PRMT R19, RZ, 0x5410, R4 ;  /* 0x00005410ff137816 */ /* 0x000fe40000000004 */
[----:B------:R-:W-:Y:S01]  /*0160*/  PRMT R5, RZ, 0x7610, R5 ;  /* 0x00007610ff057816 */ /* 0x000fe20000000005 */
[----:B------:R-:W-:Y:S02]  /*0170*/  FMUL.FTZ R23, R21, -1.4426950216293334961 ;  /* 0xbfb8aa3b15177820 */ /* 0x000fe40000410000 */
[----:B------:R-:W-:Y:S02]  /*0180*/  FMUL.FTZ R16, R19, -1.4426950216293334961 ;  /* 0xbfb8aa3b13107820 */ /* 0x000fe40000410000 */
[----:B------:R-:W-:-:S02]  /*0190*/  FMUL.FTZ R25, R5, -1.4426950216293334961 ;  /* 0xbfb8aa3b05197820 */ /* 0x000fc40000410000 */
[----:B------:R-:W0:Y:S08]  /*01a0*/  MUFU.EX2 R23, R23 ;  /* 0x0000001700177308 */ /* 0x000e300000000800 */
[----:B------:R1:W2:Y:S01]  /*01b0*/  MUFU.EX2 R18, R16 ;  /* 0x0000001000127308 */ /* 0x0002a20000000800 */
[----:B0-----:R-:W-:Y:S01]  /*01c0*/  FADD.FTZ R26, R23, 1 ;  /* 0x3f800000171a7421 */ /* 0x001fe20000010000 */
[----:B-1----:R-:W-:-:S06]  /*01d0*/  PRMT R16, RZ, 0x7610, R4 ;  /* 0x00007610ff107816 */ /* 0x002fcc0000000004 */
[----:B------:R-:W0:Y:S01]  /*01e0*/  MUFU.EX2 R25, R25 ;  /* 0x0000001900197308 */ /* 0x000e220000000800 */
[----:B------:R-:W-:Y:S02]  /*01f0*/  FMUL.FTZ R20, R16, -1.4426950216293334961 ;  /* 0xbfb8aa3b10147820 */ /* 0x000fe40000410000 */
[----:B--2---:R-:W-:-:S05]  /*0200*/  FADD.FTZ R18, R18, 1 ;  /* 0x3f80000012127421 */ /* 0x004fca0000010000 */
[----:B------:R-:W-:Y:S08]  /*0210*/  MUFU.RCP R26, R26 ;  /* 0x0000001a001a7308 */ /* 0x000ff00000001000 */
[----:B------:R1:W2:Y:S01]  /*0220*/  MUFU.RCP R22, R18 ;  /* 0x0000001200167308 */ /* 0x0002a20000001000 */
[----:B0-----:R-:W-:-:S07]  /*0230*/  FADD.FTZ R28, R25, 1 ;  /* 0x3f800000191c7421 */ /* 0x001fce0000010000 */
[----:B------:R0:W4:Y:S01]  /*0240*/  MUFU.EX2 R4, R20 ;  /* 0x0000001400047308 */ /* 0x0001220000000800 */
[----:B-1----:R-:W-:-:S05]  /*0250*/  PRMT R18, RZ, 0x5410, R6 ;  /* 0x00005410ff127816 */ /* 0x002fca0000000006 */
[----:B------:R-:W-:Y:S02]  /*0260*/  FMUL.FTZ R23, R18, -1.4426950216293334961 ;  /* 0xbfb8aa3b12177820 */ /* 0x000fe40000410000 */
[----:B--2---:R-:W-:Y:S01]  /*0270*/  FMUL.FTZ R19, R19, R22 ;  /* 0x0000001613137220 */ /* 0x004fe20000410000 */
[----:B0-----:R-:W-:Y:S01]  /*0280*/  PRMT R20, RZ, 0x7610, R6 ;  /* 0x00007610ff147816 */ /* 0x001fe20000000006 */
[----:B------:R-:W-:Y:S01]  /*0290*/  FMUL.FTZ R6, R21, R26 ;  /* 0x0000001a15067220 */ /* 0x000fe20000410000 */
[--C-:B------:R-:W-:Y:S01]  /*02a0*/  PRMT R21, RZ, 0x5410, R7.reuse ;  /* 0x00005410ff157816 */ /* 0x100fe20000000007 */
[----:B------:R-:W0:Y:S01]  /*02b0*/  MUFU.EX2 R23, R23 ;  /* 0x0000001700177308 */ /* 0x000e220000000800 */
[----:B------:R-:W-:Y:S01]  /*02c0*/  PRMT R7, RZ, 0x7610, R7 ;  /* 0x00007610ff077816 */ /* 0x000fe20000000007 */
[----:B------:R-:W-:Y:S02]  /*02d0*/  FMUL.FTZ R24, R20, -1.4426950216293334961 ;  /* 0xbfb8aa3b14187820 */ /* 0x000fe40000410000 */
[----:B------:R-:W-:-:S02]  /*02e0*/  FMUL.FTZ R22, R21, -1.4426950216293334961 ;  /* 0xbfb8aa3b15167820 */ /* 0x000fc40000410000 */
[----:B------:R-:W-:Y:S02]  /*02f0*/  FMUL.FTZ R26, R7, -1.4426950216293334961 ;  /* 0xbfb8aa3b071a7820 */ /* 0x000fe40000410000 */
[----:B------:R-:W1:Y:S01]  /*0300*/  MUFU.EX2 R24, R24 ;  /* 0x0000001800187308 */ /* 0x000e620000000800 */
[----:B----4-:R-:W-:-:S07]  /*0310*/  FADD.FTZ R4, R4, 1 ;  /* 0x3f80000004047421 */ /* 0x010fce0000010000 */
        /* <DEDUP_REMOVED lines=9> */
[----:B-1----:R-:W-:-:S05]  /*03b0*/  FMUL.FTZ R5, R5, R28 ;  /* 0x0000001c05057220 */ /* 0x002fca0000410000 */
[----:B------:R-:W-:Y:S02]  /*03c0*/  F2FP.BF16.PACK_AB R5, R5, R6 ;  /* 0x000000060505723e */ /* 0x000fe400000010ff */
[----:B------:R-:W1:Y:S01]  /*03d0*/  MUFU.RCP R22, R22 ;  /* 0x0000001600167308 */ /* 0x000e620000001000 */
[----:B0-----:R-:W-:Y:S02]  /*03e0*/  FMUL.FTZ R23, R18, R23 ;  /* 0x0000001712177220 */ /* 0x001fe40000410000 */
[----:B---3--:R-:W-:-:S05]  /*03f0*/  HFMA2.BF16_V2 R9, R9, R5, -RZ.H0_H0 ;  /* 0x0000000509097231 */ /* 0x008fca00003400ff */
[----:B------:R-:W0:Y:S01]  /*0400*/  MUFU.RCP R24, R24 ;  /* 0x0000001800187308 */ /* 0x000e220000001000 */
[----:B--2---:R-:W-:-:S05]  /*0410*/  FMUL.FTZ R20, R20, R25 ;  /* 0x0000001914147220 */ /* 0x004fca0000410000 */
[----:B------:R-:W-:Y:S02]  /*0420*/  F2FP.BF16.PACK_AB R20, R20, R23 ;  /* 0x000000171414723e */ /* 0x000fe400000010ff */
[----:B------:R2:W3:Y:S01]  /*0430*/  MUFU.RCP R27, R4 ;  /* 0x00000004001b7308 */ /* 0x0004e20000001000 */
[----:B-1----:R-:W-:Y:S02]  /*0440*/  FMUL.FTZ R21, R21, R22 ;  /* 0x0000001615157220 */ /* 0x002fe40000410000 */
[----:B------:R-:W-:Y:S01]  /*0450*/  HFMA2.BF16_V2 R10, R10, R20, -RZ.H0_H0 ;  /* 0x000000140a0a7231 */ /* 0x000fe200003400ff */
[----:B0-----:R-:W-:Y:S02]  /*0460*/  FMUL.FTZ R18, R7, R24 ;  /* 0x0000001807127220 */ /* 0x001fe40000410000 */
[C---:B--2---:R-:W-:Y:S01]  /*0470*/  IMAD.WIDE R4, R17.reuse, 0x10, R14 ;  /* 0x0000001011047825 */ /* 0x044fe200078e020e */
[----:B------:R-:W-:Y:S02]  /*0480*/  IADD3 R17, R17, c[0x0][0x0], RZ ;  /* 0x0000000011117a10 */ /* 0x000fe40007ffe0ff */
[----:B------:R-:W-:-:S02]  /*0490*/  F2FP.BF16.PACK_AB R18, R18, R21 ;  /* 0x000000151212723e */ /* 0x000fc400000010ff */
[----:B------:R-:W-:Y:S01]  /*04a0*/  ISETP.GE.AND P0, PT, R17, R0, PT ;  /* 0x000000001100720c */ /* 0x000fe20003f06270 */
[----:B---3--:R-:W-:Y:S02]  /*04b0*/  FMUL.FTZ R16, R16, R27 ;  /* 0x0000001b10107220 */ /* 0x008fe40000410000 */
[----:B------:R-:W-:-:S03]  /*04c0*/  HFMA2.BF16_V2 R11, R11, R18, -RZ.H0_H0 ;  /* 0x000000120b0b7231 */ /* 0x000fc600003400ff */
[----:B------:R-:W-:-:S05]  /*04d0*/  F2FP.BF16.PACK_AB R16, R16, R19 ;  /* 0x000000131010723e */ /* 0x000fca00000010ff */
[----:B------:R-:W-:-:S05]  /*04e0*/  HFMA2.BF16_V2 R8, R8, R16, -RZ.H0_H0 ;  /* 0x0000001008087231 */ /* 0x000fca00003400ff */
[----:B------:R0:W-:Y:S01]  /*04f0*/  STG.E.128 [R4.64], R8 ;  /* 0x0000000804007986 */ /* 0x0001e2000c101d04 */
[----:B------:R-:W-:Y:S05]  /*0500*/  @!P0 BRA `(.L_x_135) ;  /* 0xfffffbf000008947 */ /* 0x000fea000383ffff */
[----:B------:R-:W-:Y:S05]  /*0510*/  EXIT ;  /* 0x000000000000794d */ /* 0x000fea0003800000 */
.L_x_136:
        /* <DEDUP_REMOVED lines=14> */
.L_x_225:


//--------------------- .text._ZN4vllm18act_and_mul_kernelIN3c104HalfE7__half2XadL_ZNS_11silu_kernelIS2_EET_RKS5_EEXadL_ZNS_18packed_silu_kernelIS3_EES5_S7_EELb0ELb1ELb0EEEvPS5_PS6_i --------------------------
	.section	.text._ZN4vllm18act_and_mul_kernelIN3c104HalfE7__half2XadL_ZNS_11silu_kernelIS2_EET_RKS5_EEXadL_ZNS_18packed_silu_kernelIS3_EES5_S7_EELb0ELb1ELb0EEEvPS5_PS6_i,"ax",@progbits
	.sectioninfo	@"SHI_REGISTERS=32"
	.align	128
        .global         _ZN4vllm18act_and_mul_kernelIN3c104HalfE7__half2XadL_ZNS_11silu_kernelIS2_EET_RKS5_EEXadL_ZNS_18packed_silu_kernelIS3_EES5_S7_EELb0ELb1ELb0EEEvPS5_PS6_i
        .type           _ZN4vllm18act_and_mul_kernelIN3c104HalfE7__half2XadL_ZNS_11silu_kernelIS2_EET_RKS5_EEXadL_ZNS_18packed_silu_kernelIS3_EES5_S7_EELb0ELb1ELb0EEEvPS5_PS6_i,@function
        .size           _ZN4vllm18act_and_mul_kernelIN3c104HalfE7__half2XadL_ZNS_11silu_kernelIS2_EET_RKS5_EEXadL_ZNS_18packed_silu_kernelIS3_EES5_S7_EELb0ELb1ELb0EEEvPS5_PS6_i,(.L_x_226 - _ZN4vllm18act_and_mul_kernelIN3c104HalfE7__half2XadL_ZNS_11silu_kernelIS2_EET_RKS5_EEXadL_ZNS_18packed_silu_kernelIS3_EES5_S7_EELb0ELb1ELb0EEEvPS5_PS6_i)
        .other          _ZN4vllm18act_and_mul_kernelIN3c104HalfE7__half2XadL_ZNS_11silu_kernelIS2_EET_RKS5_EEXadL_ZNS_18packed_silu_kernelIS3_EES5_S7_EELb0ELb1ELb0EEEvPS5_PS6_i,@"STO_CUDA_ENTRY STV_DEFAULT"
_ZN4vllm18act_and_mul_kernelIN3c104HalfE7__half2XadL_ZNS_11silu_kernelIS2_EET_RKS5_EEXadL_ZNS_18packed_silu_kernelIS3_EES5_S7_EELb0ELb1ELb0EEEvPS5_PS6_i:
.text._ZN4vllm18act_and_mul_kernelIN3c104HalfE7__half2XadL_ZNS_11silu_kernelIS2_EET_RKS5_EEXadL_ZNS_18packed_silu_kernelIS3_EES5_S7_EELb0ELb1ELb0EEEvPS5_PS6_i:
        /* <DEDUP_REMOVED lines=16> */
.L_x_137:
[----:B0-----:R-:W-:-:S06]  /*0100*/  IMAD.WIDE R4, R17, 0x10, R12 ;  /* 0x0000001011047825 */ /* 0x001fcc00078e020c */
[----:B------:R-:W2:Y:S01]  /*0110*/  LDG.E.128.CONSTANT R4, [R4.64] ;  /* 0x0000000404047981 */ /* 0x000ea2000c1e9d00 */
[----:B------:R-:W-:-:S06]  /*0120*/  IMAD.WIDE R8, R17, 0x10, R2 ;  /* 0x0000001011087825 */ /* 0x000fcc00078e0202 */
[----:B------:R-:W3:Y:S01]  /*0130*/  LDG.E.128.CONSTANT R8, [R8.64] ;  /* 0x0000000408087981 */ /* 0x000ee2000c1e9d00 */
[--C-:B--2---:R-:W-:Y:S02]  /*0140*/  HADD2.F32 R20, -RZ, R4.reuse.H0_H0 ;  /* 0x20000004ff147230 */ /* 0x104fe40000004100 */
[--C-:B------:R-:W-:Y:S02]  /*0150*/  HADD2.F32 R23, -RZ, R5.reuse.H0_H0 ;  /* 0x20000005ff177230 */ /* 0x100fe40000004100 */
[----:B------:R-:W-:Y:S01]  /*0160*/  HADD2.F32 R16, -RZ, R4.H1_H1 ;  /* 0x30000004ff107230 */ /* 0x000fe20000004100 */
[----:B------:R-:W-:Y:S01]  /*0170*/  FMUL.FTZ R18, R20, -1.4426950216293334961 ;  /* 0xbfb8aa3b14127820 */ /* 0x000fe20000410000 */
[----:B------:R-:W-:Y:S01]  /*0180*/  HADD2.F32 R5, -RZ, R5.H1_H1 ;  /* 0x30000005ff057230 */ /* 0x000fe20000004100 */
[----:B------:R-:W-:Y:S02]  /*0190*/  FMUL.FTZ R19, R23, -1.4426950216293334961 ;  /* 0xbfb8aa3b17137820 */ /* 0x000fe40000410000 */
[----:B------:R-:W-:-:S02]  /*01a0*/  FMUL.FTZ R22, R16, -1.4426950216293334961 ;  /* 0xbfb8aa3b10167820 */ /* 0x000fc40000410000 */
[----:B------:R-:W0:Y:S01]  /*01b0*/  MUFU.EX2 R18, R18 ;  /* 0x0000001200127308 */ /* 0x000e220000000800 */
[----:B------:R-:W-:-:S07]  /*01c0*/  FMUL.FTZ R24, R5, -1.4426950216293334961 ;  /* 0xbfb8aa3b05187820 */ /* 0x000fce0000410000 */
[----:B------:R-:W1:Y:S01]  /*01d0*/  MUFU.EX2 R19, R19 ;  /* 0x0000001300137308 */ /* 0x000e620000000800 */
[----:B0-----:R-:W-:Y:S01]  /*01e0*/  FADD.FTZ R21, R18, 1 ;  /* 0x3f80000012157421 */ /* 0x001fe20000010000 */
[----:B------:R-:W-:-:S06]  /*01f0*/  HADD2.F32 R18, -RZ, R6.H0_H0 ;  /* 0x20000006ff127230 */ /* 0x000fcc0000004100 */
[----:B------:R-:W0:Y:S01]  /*0200*/  MUFU.EX2 R4, R22 ;  /* 0x0000001600047308 */ /* 0x000e220000000800 */
[----:B------:R-:W-:Y:S02]  /*0210*/  FMUL.FTZ R25, R18, -1.4426950216293334961 ;  /* 0xbfb8aa3b12197820 */ /* 0x000fe40000410000 */
[----:B-1----:R-:W-:Y:S01]  /*0220*/  FADD.FTZ R26, R19, 1 ;  /* 0x3f800000131a7421 */ /* 0x002fe20000010000 */
[----:B------:R-:W-:-:S04]  /*0230*/  HADD2.F32 R19, -RZ, R6.H1_H1 ;  /* 0x30000006ff137230 */ /* 0x000fc80000004100 */
[----:B------:R-:W1:Y:S01]  /*0240*/  MUFU.RCP R21, R21 ;  /* 0x0000001500157308 */ /* 0x000e620000001000 */
[----:B------:R-:W-:-:S07]  /*0250*/  FMUL.FTZ R27, R19, -1.4426950216293334961 ;  /* 0xbfb8aa3b131b7820 */ /* 0x000fce0000410000 */
[----:B------:R-:W2:Y:S01]  /*0260*/  MUFU.RCP R26, R26 ;  /* 0x0000001a001a7308 */ /* 0x000ea20000001000 */
[----:B0-----:R-:W-:Y:S02]  /*0270*/  FADD.FTZ R4, R4, 1 ;  /* 0x3f80000004047421 */ /* 0x001fe40000010000 */
[----:B-1----:R-:W-:Y:S01]  /*0280*/  FMUL.FTZ R6, R20, R21 ;  /* 0x0000001514067220 */ /* 0x002fe20000410000 */
[----:B------:R-:W-:-:S04]  /*0290*/  HADD2.F32 R20, -RZ, R7.H0_H0 ;  /* 0x20000007ff147230 */ /* 0x000fc80000004100 */
[----:B------:R-:W0:Y:S01]  /*02a0*/  MUFU.EX2 R21, R27 ;  /* 0x0000001b00157308 */ /* 0x000e220000000800 */
[----:B------:R-:W-:Y:S01]  /*02b0*/  HADD2.F32 R7, -RZ, R7.H1_H1 ;  /* 0x30000007ff077230 */ /* 0x000fe20000004100 */
[----:B------:R-:W-:Y:S02]  /*02c0*/  FMUL.FTZ R22, R20, -1.4426950216293334961 ;  /* 0xbfb8aa3b14167820 */ /* 0x000fe40000410000 */
[----:B--2---:R-:W-:Y:S02]  /*02d0*/  FMUL.FTZ R23, R23, R26 ;  /* 0x0000001a17177220 */ /* 0x004fe40000410000 */
[----:B------:R-:W-:Y:S02]  /*02e0*/  FMUL.FTZ R26, R7, -1.4426950216293334961 ;  /* 0xbfb8aa3b071a7820 */ /* 0x000fe40000410000 */
[----:B------:R-:W1:Y:S01]  /*02f0*/  MUFU.EX2 R25, R25 ;  /* 0x0000001900197308 */ /* 0x000e620000000800 */
[----:B0-----:R-:W-:-:S07]  /*0300*/  FADD.FTZ R28, R21, 1 ;  /* 0x3f800000151c7421 */ /* 0x001fce0000010000 */
[----:B------:R-:W0:Y:S08]  /*0310*/  MUFU.EX2 R22, R22 ;  /* 0x0000001600167308 */ /* 0x000e300000000800 */
[----:B------:R-:W2:Y:S01]  /*0320*/  MUFU.EX2 R24, R24 ;  /* 0x0000001800187308 */ /* 0x000ea20000000800 */
[----:B-1----:R-:W-:-:S07]  /*0330*/  FADD.FTZ R29, R25, 1 ;  /* 0x3f800000191d7421 */ /* 0x002fce0000010000 */
[----:B------:R-:W1:Y:S01]  /*0340*/  MUFU.EX2 R26, R26 ;  /* 0x0000001a001a7308 */ /* 0x000e620000000800 */
[----:B0-----:R-:W-:Y:S02]  /*0350*/  FADD.FTZ R21, R22, 1 ;  /* 0x3f80000016157421 */ /* 0x001fe40000010000 */
[----:B--2---:R-:W-:-:S05]  /*0360*/  FADD.FTZ R24, R24, 1 ;  /* 0x3f80000018187421 */ /* 0x004fca0000010000 */
        /* <DEDUP_REMOVED lines=8> */
[----:B--2---:R-:W-:-:S05]  /*03f0*/  FMUL.FTZ R27, R16, R27 ;  /* 0x0000001b101b7220 */ /* 0x004fca0000410000 */
[----:B------:R-:W-:Y:S02]  /*0400*/  F2FP.PACK_AB R6, R27, R6 ;  /* 0x000000061b06723e */ /* 0x000fe400000000ff */
[----:B------:R-:W2:Y:S01]  /*0410*/  MUFU.RCP R22, R22 ;  /* 0x0000001600167308 */ /* 0x000ea20000001000 */
[----:B0-----:R-:W-:Y:S01]  /*0420*/  FMUL.FTZ R24, R5, R24 ;  /* 0x0000001805187220 */ /* 0x001fe20000410000 */
[----:B------:R-:W-:Y:S02]  /*0430*/  F2FP.PACK_AB R5, R18, R25 ;  /* 0x000000191205723e */ /* 0x000fe400000000ff */
[----:B---3--:R-:W-:Y:S02]  /*0440*/  HFMA2.MMA R8, R8, R6, -RZ ;  /* 0x0000000608087235 */ /* 0x008fe400001000ff */
[----:B------:R-:W-:Y:S01]  /*0450*/  F2FP.PACK_AB R23, R24, R23 ;  /* 0x000000171817723e */ /* 0x000fe200000000ff */
[----:B-1----:R-:W-:Y:S01]  /*0460*/  FMUL.FTZ R20, R20, R21 ;  /* 0x0000001514147220 */ /* 0x002fe20000410000 */
[----:B------:R-:W-:Y:S01]  /*0470*/  HFMA2.MMA R10, R10, R5, -RZ ;  /* 0x000000050a0a7235 */ /* 0x000fe200001000ff */
[----:B------:R-:W-:-:S02]  /*0480*/  IMAD.WIDE R4, R17, 0x10, R14 ;  /* 0x0000001011047825 */ /* 0x000fc400078e020e */
[----:B------:R-:W-:Y:S01]  /*0490*/  HMUL2 R9, R9, R23 ;  /* 0x0000001709097232 */ /* 0x000fe20000000000 */
[----:B------:R-:W-:Y:S01]  /*04a0*/  IADD3 R17, R17, c[0x0][0x0], RZ ;  /* 0x0000000011117a10 */ /* 0x000fe20007ffe0ff */
[----:B--2---:R-:W-:-:S03]  /*04b0*/  FMUL.FTZ R7, R7, R22 ;  /* 0x0000001607077220 */ /* 0x004fc60000410000 */
[----:B------:R-:W-:Y:S02]  /*04c0*/  ISETP.GE.AND P0, PT, R17, R0, PT ;  /* 0x000000001100720c */ /* 0x000fe40003f06270 */
[----:B------:R-:W-:-:S05]  /*04d0*/  F2FP.PACK_AB R7, R7, R20 ;  /* 0x000000140707723e */ /* 0x000fca00000000ff */
[----:B------:R-:W-:-:S05]  /*04e0*/  HMUL2 R11, R11, R7 ;  /* 0x000000070b0b7232 */ /* 0x000fca0000000000 */
[----:B------:R0:W-:Y:S01]  /*04f0*/  STG.E.128 [R4.64], R8 ;  /* 0x0000000804007986 */ /* 0x0001e2000c101d04 */
[----:B------:R-:W-:Y:S05]  /*0500*/  @!P0 BRA `(.L_x_137) ;  /* 0xfffffbf000008947 */ /* 0x000fea000383ffff */
[----:B------:R-:W-:Y:S05]  /*0510*/  EXIT ;  /* 0x000000000000794d */ /* 0x000fea0003800000 */
.L_x_138:
        /* <DEDUP_REMOVED lines=14> */
.L_x_226:


//--------------------- .text._ZN4vllm18act_and_mul_kernelIf6float2XadL_ZNS_11silu_kernelIfEET_RKS3_EEXadL_ZNS_18packed_silu_kernelIS1_EES3_S5_EELb0ELb1ELb0EEEvPS3_PS4_i --------------------------
	.section	.text._ZN4vllm18act_and_mul_kernelIf6float2XadL_ZNS_11silu_kernelIfEET_RKS3_EEXadL_ZNS_18packed_silu_kernelIS1_EES3_S5_EELb0ELb1ELb0EEEvPS3_PS4_i,"ax",@progbits
	.sectioninfo	@"SHI_REGISTERS=29"
	.align	128
        .global         _ZN4vllm18act_and_mul_kernelIf6float2XadL_ZNS_11silu_kernelIfEET_RKS3_EEXadL_ZNS_18packed_silu_kernelIS1_EES3_S5_EELb0ELb1ELb0EEEvPS3_PS4_i
        .type           _ZN4vllm18act_and_mul_kernelIf6float2XadL_ZNS_11silu_kernelIfEET_RKS3_EEXadL_ZNS_18packed_silu_kernelIS1_EES3_S5_EELb0ELb1ELb0EEEvPS3_PS4_i,@function
        .size           _ZN4vllm18act_and_mul_kernelIf6float2XadL_ZNS_11silu_kernelIfEET_RKS3_EEXadL_ZNS_18packed_silu_kernelIS1_EES3_S5_EELb0ELb1ELb0EEEvPS3_PS4_i,(.L_x_227 - _ZN4vllm18act_and_mul_kernelIf6float2XadL_ZNS_11silu_kernelIfEET_RKS3_EEXadL_ZNS_18packed_silu_kernelIS1_EES3_S5_EELb0ELb1ELb0EEEvPS3_PS4_i)
        .other          _ZN4vllm18act_and_mul_kernelIf6float2XadL_ZNS_11silu_kernelIfEET_RKS3_EEXadL_ZNS_18packed_silu_kernelIS1_EES3_S5_EELb0ELb1ELb0EEEvPS3_PS4_i,@"STO_CUDA_ENTRY STV_DEFAULT"
_ZN4vllm18act_and_mul_kernelIf6float2XadL_ZNS_11silu_kernelIfEET_RKS3_EEXadL_ZNS_18packed_silu_kernelIS1_EES3_S5_EELb0ELb1ELb0EEEvPS3_PS4_i:
.text._ZN4vllm18act_and_mul_kernelIf6float2XadL_ZNS_11silu_kernelIfEET_RKS3_EEXadL_ZNS_18packed_silu_kernelIS1_EES3_S5_EELb0ELb1ELb0EEEvPS3_PS4_i:
        /* <DEDUP_REMOVED lines=15> */
[----:B------:R-:W-:-:S06]  /*00f0*/  IMAD.WIDE R12, R13, 0x4, R2 ;  /* 0x000000040d0c7825 */ /* 0x000fcc00078e0202 */
.L_x_139:
[----:B0-----:R-:W-:-:S06]  /*0100*/  IMAD.WIDE R4, R17, 0x10, R12 ;  /* 0x0000001011047825 */ /* 0x001fcc00078e020c */
[----:B------:R-:W2:Y:S01]  /*0110*/  LDG.E.128.CONSTANT R4, [R4.64] ;  /* 0x0000000404047981 */ /* 0x000ea2000c1e9d00 */
[----:B------:R-:W-:-:S06]  /*0120*/  IMAD.WIDE R8, R17, 0x10, R2 ;  /* 0x0000001011087825 */ /* 0x000fcc00078e0202 */
[----:B------:R-:W3:Y:S01]  /*0130*/  LDG.E.128.CONSTANT R8, [R8.64] ;  /* 0x0000000408087981 */ /* 0x000ee2000c1e9d00 */
[----:B--2---:R-:W-:Y:S02]  /*0140*/  FMUL.FTZ R20, R6, -1.4426950216293334961 ;  /* 0xbfb8aa3b06147820 */ /* 0x004fe40000410000 */
[----:B------:R-:W-:Y:S02]  /*0150*/  FMUL.FTZ R22, R7, -1.4426950216293334961 ;  /* 0xbfb8aa3b07167820 */ /* 0x000fe40000410000 */
[----:B------:R-:W-:Y:S02]  /*0160*/  FMUL.FTZ R18, R5, -1.4426950216293334961 ;  /* 0xbfb8aa3b05127820 */ /* 0x000fe40000410000 */
[----:B------:R-:W-:Y:S01]  /*0170*/  FMUL.FTZ R16, R4, -1.4426950216293334961 ;  /* 0xbfb8aa3b04107820 */ /* 0x000fe20000410000 */
[----:B------:R-:W0:Y:S08]  /*0180*/  MUFU.EX2 R20, R20 ;  /* 0x0000001400147308 */ /* 0x000e300000000800 */
[----:B------:R-:W1:Y:S08]  /*0190*/  MUFU.EX2 R22, R22 ;  /* 0x0000001600167308 */ /* 0x000e700000000800 */
        /* <DEDUP_REMOVED lines=9> */
[----:B-1----:R-:W-:-:S04]  /*0230*/  FMUL.FTZ R20, R7, R26 ;  /* 0x0000001a07147220 */ /* 0x002fc80000410000 */
[----:B---3--:R-:W-:-:S03]  /*0240*/  FMUL.FTZ R11, R11, R20 ;  /* 0x000000140b0b7220 */ /* 0x008fc60000410000 */
[----:B------:R-:W1:Y:S01]  /*0250*/  MUFU.RCP R25, R18 ;  /* 0x0000001200197308 */ /* 0x000e620000001000 */
[----:B0-----:R-:W-:-:S04]  /*0260*/  FMUL.FTZ R7, R6, R21 ;  /* 0x0000001506077220 */ /* 0x001fc80000410000 */
[----:B------:R-:W-:Y:S02]  /*0270*/  FMUL.FTZ R10, R10, R7 ;  /* 0x000000070a0a7220 */ /* 0x000fe40000410000 */
[----:B--2---:R-:W-:-:S04]  /*0280*/  FMUL.FTZ R6, R5, R24 ;  /* 0x0000001805067220 */ /* 0x004fc80000410000 */
[----:B------:R-:W-:Y:S02]  /*0290*/  FMUL.FTZ R9, R9, R6 ;  /* 0x0000000609097220 */ /* 0x000fe40000410000 */
[----:B-1----:R-:W-:-:S04]  /*02a0*/  FMUL.FTZ R5, R4, R25 ;  /* 0x0000001904057220 */ /* 0x002fc80000410000 */
[----:B------:R-:W-:Y:S02]  /*02b0*/  FMUL.FTZ R8, R8, R5 ;  /* 0x0000000508087220 */ /* 0x000fe40000410000 */
[C---:B------:R-:W-:Y:S01]  /*02c0*/  IMAD.WIDE R4, R17.reuse, 0x10, R14 ;  /* 0x0000001011047825 */ /* 0x040fe200078e020e */
[----:B------:R-:W-:-:S04]  /*02d0*/  IADD3 R17, R17, c[0x0][0x0], RZ ;  /* 0x0000000011117a10 */ /* 0x000fc80007ffe0ff */
[----:B------:R0:W-:Y:S01]  /*02e0*/  STG.E.128 [R4.64], R8 ;  /* 0x0000000804007986 */ /* 0x0001e2000c101d04 */
[----:B------:R-:W-:-:S13]  /*02f0*/  ISETP.GE.AND P0, PT, R17, R0, PT ;  /* 0x000000001100720c */ /* 0x000fda0003f06270 */
[----:B------:R-:W-:Y:S05]  /*0300*/  @!P0 BRA `(.L_x_139) ;  /* 0xfffffdf000008947 */ /* 0x000fea000383ffff */
[----:B------:R-:W-:Y:S05]  /*0310*/  EXIT ;  /* 0x000000000000794d */ /* 0x000fea0003800000 */
.L_x_140:
        /* <DEDUP_REMOVED lines=14> */
.L_x_227:


//--------------------- .text._ZN4vllm18act_and_mul_kernelIN3c108BFloat16E14__nv_bfloat162XadL_ZNS_11silu_kernelIS2_EET_RKS5_EEXadL_ZNS_18packed_silu_kernelIS3_EES5_S7_EELb0ELb1ELb1EEEvPS5_PS6_i --------------------------
	.section	.text._ZN4vllm18act_and_mul_kernelIN3c108BFloat16E14__nv_bfloat162XadL_ZNS_11silu_kernelIS2_EET_RKS5_EEXadL_ZNS_18packed_silu_kernelIS3_EES5_S7_EELb0ELb1ELb1EEEvPS5_PS6_i,"ax",@progbits
	.sectioninfo	@"SHI_REGISTERS=24"
	.align	128
        .global         _ZN4vllm18act_and_mul_kernelIN3c108BFloat16E14__nv_bfloat162XadL_ZNS_11silu_kernelIS2_EET_RKS5_EEXadL_ZNS_18packed_silu_kernelIS3_EES5_S7_EELb0ELb1ELb1EEEvPS5_PS6_i
        .type           _ZN4vllm18act_and_mul_kernelIN3c108BFloat16E14__nv_bfloat162XadL_ZNS_11silu_kernelIS2_EET_RKS5_EEXadL_ZNS_18packed_silu_kernelIS3_EES5_S7_EELb0ELb1ELb1EEEvPS5_PS6_i,@function
        .size           _ZN4vllm18act_and_mul_kernelIN3c108BFloat16E14__nv_bfloat162XadL_ZNS_11silu_kernelIS2_EET_RKS5_EEXadL_ZNS_18packed_silu_kernelIS3_EES5_S7_EELb0ELb1ELb1EEEvPS5_PS6_i,(.L_x_228 - _ZN4vllm18act_and_mul_kernelIN3c108BFloat16E14__nv_bfloat162XadL_ZNS_11silu_kernelIS2_EET_RKS5_EEXadL_ZNS_18packed_silu_kernelIS3_EES5_S7_EELb0ELb1ELb1EEEvPS5_PS6_i)
        .other          _ZN4vllm18act_and_mul_kernelIN3c108BFloat16E14__nv_bfloat162XadL_ZNS_11silu_kernelIS2_EET_RKS5_EEXadL_ZNS_18packed_silu_kernelIS3_EES5_S7_EELb0ELb1ELb1EEEvPS5_PS6_i,@"STO_CUDA_ENTRY STV_DEFAULT"
_ZN4vllm18act_and_mul_kernelIN3c108BFloat16E14__nv_bfloat162XadL_ZNS_11silu_kernelIS2_EET_RKS5_EEXadL_ZNS_18packed_silu_kernelIS3_EES5_S7_EELb0ELb1ELb1EEEvPS5_PS6_i:
.text._ZN4vllm18act_and_mul_kernelIN3c108BFloat16E14__nv_bfloat162XadL_ZNS_11silu_kernelIS2_EET_RKS5_EEXadL_ZNS_18packed_silu_kernelIS3_EES5_S7_EELb0ELb1ELb1EEEvPS5_PS6_i:
        /* <DEDUP_REMOVED lines=8> */
.L_x_141:
        /* <DEDUP_REMOVED lines=61> */
.L_x_142:
        /* <DEDUP_REMOVED lines=11> */
.L_x_228:


//--------------------- .text._ZN4vllm18act_and_mul_kernelIN3c104HalfE7__half2XadL_ZNS_11silu_kernelIS2_EET_RKS5_EEXadL_ZNS_18packed_silu_kernelIS3_EES5_S7_EELb0ELb1ELb1EEEvPS5_PS6_i --------------------------
	.section	.text._ZN4vllm18act_and_mul_kernelIN3c104HalfE7__half2XadL_ZNS_11silu_kernelIS2_EET_RKS5_EEXadL_ZNS_18packed_silu_kernelIS3_EES5_S7_EELb0ELb1ELb1EEEvPS5_PS6_i,"ax",@progbits
	.sectioninfo	@"SHI_REGISTERS=24"
	.align	128
        .global         _ZN4vllm18act_and_mul_kernelIN3c104HalfE7__half2XadL_ZNS_11silu_kernelIS2_EET_RKS5_EEXadL_ZNS_18packed_silu_kernelIS3_EES5_S7_EELb0ELb1ELb1EEEvPS5_PS6_i
        .type           _ZN4vllm18act_and_mul_kernelIN3c104HalfE7__half2XadL_ZNS_11silu_kernelIS2_EET_RKS5_EEXadL_ZNS_18packed_silu_kernelIS3_EES5_S7_EELb0ELb1ELb1EEEvPS5_PS6_i,@function
        .size           _ZN4vllm18act_and_mul_kernelIN3c104HalfE7__half2XadL_ZNS_11silu_kernelIS2_EET_RKS5_EEXadL_ZNS_18packed_silu_kernelIS3_EES5_S7_EELb0ELb1ELb1EEEvPS5_PS6_i,(.L_x_229 - _ZN4vllm18act_and_mul_kernelIN3c104HalfE7__half2XadL_ZNS_11silu_kernelIS2_EET_RKS5_EEXadL_ZNS_18packed_silu_kernelIS3_EES5_S7_EELb0ELb1ELb1EEEvPS5_PS6_i)
        .other          _ZN4vllm18act_and_mul_kernelIN3c104HalfE7__half2XadL_ZNS_11silu_kernelIS2_EET_RKS5_EEXadL_ZNS_18packed_silu_kernelIS3_EES5_S7_EELb0ELb1ELb1EEEvPS5_PS6_i,@"STO_CUDA_ENTRY STV_DEFAULT"
_ZN4vllm18act_and_mul_kernelIN3c104HalfE7__half2XadL_ZNS_11silu_kernelIS2_EET_RKS5_EEXadL_ZNS_18packed_silu_kernelIS3_EES5_S7_EELb0ELb1ELb1EEEvPS5_PS6_i:
.text._ZN4vllm18act_and_mul_kernelIN3c104HalfE7__half2XadL_ZNS_11silu_kernelIS2_EET_RKS5_EEXadL_ZNS_18packed_silu_kernelIS3_EES5_S7_EELb0ELb1ELb1EEEvPS5_PS6_i:
        /* <DEDUP_REMOVED lines=8> */
.L_x_143:
        /* <DEDUP_REMOVED lines=61> */
.L_x_144:
        /* <DEDUP_REMOVED lines=11> */
.L_x_229:


//--------------------- .text._ZN4vllm18act_and_mul_kernelIf6float2XadL_ZNS_11silu_kernelIfEET_RKS3_EEXadL_ZNS_18packed_silu_kernelIS1_EES3_S5_EELb0ELb1ELb1EEEvPS3_PS4_i --------------------------
	.section	.text._ZN4vllm18act_and_mul_kernelIf6float2XadL_ZNS_11silu_kernelIfEET_RKS3_EEXadL_ZNS_18packed_silu_kernelIS1_EES3_S5_EELb0ELb1ELb1EEEvPS3_PS4_i,"ax",@progbits
	.sectioninfo	@"SHI_REGISTERS=24"
	.align	128
        .global         _ZN4vllm18act_and_mul_kernelIf6float2XadL_ZNS_11silu_kernelIfEET_RKS3_EEXadL_ZNS_18packed_silu_kernelIS1_EES3_S5_EELb0ELb1ELb1EEEvPS3_PS4_i
        .type           _ZN4vllm18act_and_mul_kernelIf6float2XadL_ZNS_11silu_kernelIfEET_RKS3_EEXadL_ZNS_18packed_silu_kernelIS1_EES3_S5_EELb0ELb1ELb1EEEvPS3_PS4_i,@function
        .size           _ZN4vllm18act_and_mul_kernelIf6float2XadL_ZNS_11silu_kernelIfEET_RKS3_EEXadL_ZNS_18packed_silu_kernelIS1_EES3_S5_EELb0ELb1ELb1EEEvPS3_PS4_i,(.L_x_230 - _ZN4vllm18act_and_mul_kernelIf6float2XadL_ZNS_11silu_kernelIfEET_RKS3_EEXadL_ZNS_18packed_silu_kernelIS1_EES3_S5_EELb0ELb1ELb1EEEvPS3_PS4_i)
        .other          _ZN4vllm18act_and_mul_kernelIf6float2XadL_ZNS_11silu_kernelIfEET_RKS3_EEXadL_ZNS_18packed_silu_kernelIS1_EES3_S5_EELb0ELb1ELb1EEEvPS3_PS4_i,@"STO_CUDA_ENTRY STV_DEFAULT"
_ZN4vllm18act_and_mul_kernelIf6float2XadL_ZNS_11silu_kernelIfEET_RKS3_EEXadL_ZNS_18packed_silu_kernelIS1_EES3_S5_EELb0ELb1ELb1EEEvPS3_PS4_i:
.text._ZN4vllm18act_and_mul_kernelIf6float2XadL_ZNS_11silu_kernelIfEET_RKS3_EEXadL_ZNS_18packed_silu_kernelIS1_EES3_S5_EELb0ELb1ELb1EEEvPS3_PS4_i:
        /* <DEDUP_REMOVED lines=8> */
.L_x_145:
        /* <DEDUP_REMOVED lines=61> */
.L_x_146:
        /* <DEDUP_REMOVED lines=11> */
.L_x_230:


//--------------------- .text._ZN4vllm18act_and_mul_kernelIN3c108BFloat16E14__nv_bfloat162XadL_ZNS_11silu_kernelIS2_EET_RKS5_EEXadL_ZNS_18packed_silu_kernelIS3_EES5_S7_EELb1ELb0ELb0EEEvPS5_PS6_i --------------------------
	.section	.text._ZN4vllm18act_and_mul_kernelIN3c108BFloat16E14__nv_bfloat162XadL_ZNS_11silu_kernelIS2_EET_RKS5_EEXadL_ZNS_18packed_silu_kernelIS3_EES5_S7_EELb1ELb0ELb0EEEvPS5_PS6_i,"ax",@progbits
	.sectioninfo	@"SHI_REGISTERS=16"
	.align	128
        .global         _ZN4vllm18act_and_mul_kernelIN3c108BFloat16E14__nv_bfloat162XadL_ZNS_11silu_kernelIS2_EET_RKS5_EEXadL_ZNS_18packed_silu_kernelIS3_EES5_S7_EELb1ELb0ELb0EEEvPS5_PS6_i
        .type           _ZN4vllm18act_and_mul_kernelIN3c108BFloat16E14__nv_bfloat162XadL_ZNS_11silu_kernelIS2_EET_RKS5_EEXadL_ZNS_18packed_silu_kernelIS3_EES5_S7_EELb1ELb0ELb0EEEvPS5_PS6_i,@function
        .size           _ZN4vllm18act_and_mul_kernelIN3c108BFloat16E14__nv_bfloat162XadL_ZNS_11silu_kernelIS2_EET_RKS5_EEXadL_ZNS_18packed_silu_kernelIS3_EES5_S7_EELb1ELb0ELb0EEEvPS5_PS6_i,(.L_x_231 - _ZN4vllm18act_and_mul_kernelIN3c108BFloat16E14__nv_bfloat162XadL_ZNS_11silu_kernelIS2_EET_RKS5_EEXadL_ZNS_18packed_silu_kernelIS3_EES5_S7_EELb1ELb0ELb0EEEvPS5_PS6_i)
        .other          _ZN4vllm18act_and_mul_kernelIN3c108BFloat16E14__nv_bfloat162XadL_ZNS_11silu_kernelIS2_EET_RKS5_EEXadL_ZNS_18packed_silu_kernelIS3_EES5_S7_EELb1ELb0ELb0EEEvPS5_PS6_i,@"STO_CUDA_ENTRY STV_DEFAULT"
_ZN4vllm18act_and_mul_kernelIN3c108BFloat16E14__nv_bfloat162XadL_ZNS_11silu_kernelIS2_EET_RKS5_EEXadL_ZNS_18packed_silu_kernelIS3_EES5_S7_EELb1ELb0ELb0EEEvPS5_PS6_i:
.text._ZN4vllm18act_and_mul_kernelIN3c108BFloat16E14__nv_bfloat162XadL_ZNS_11silu_kernelIS2_EET_RKS5_EEXadL_ZNS_18packed_silu_kernelIS3_EES5_S7_EELb1ELb0ELb0EEEvPS5_PS6_i:
        /* <DEDUP_REMOVED lines=12> */
.L_x_147:
        /* <DEDUP_REMOVED lines=10> */
[----:B------:R-:W-:-:S05]  /*0160*/  FADD.FTZ R12, -R7, -RZ ;  /* 0x800000ff070c7221 */ /* 0x000fca0000010100 */
[----:B------:R-:W-:Y:S02]  /*0170*/  F2FP.BF16.PACK_AB R12, RZ, R12 ;  /* 0x0000000cff0c723e */ /* 0x000fe400000010ff */
[----:B---3--:R-:W-:Y:S02]  /*0180*/  PRMT R10, RZ, 0x5410, R10 ;  /* 0x00005410ff0a7816 */ /* 0x008fe4000000000a */
[----:B------:R-:W-:-:S05]  /*0190*/  PRMT R12, RZ, 0x5410, R12 ;  /* 0x00005410ff0c7816 */ /* 0x000fca000000000c */
[----:B------:R-:W-:-:S06]  /*01a0*/  FMUL.FTZ R12, R12, 1.4426950216293334961 ;  /* 0x3fb8aa3b0c0c7820 */ /* 0x000fcc0000410000 */
[----:B------:R-:W0:Y:S02]  /*01b0*/  MUFU.EX2 R12, R12 ;  /* 0x0000000c000c7308 */ /* 0x000e240000000800 */
[----:B0-----:R-:W-:-:S06]  /*01c0*/  FADD.FTZ R13, R12, 1 ;  /* 0x3f8000000c0d7421 */ /* 0x001fcc0000010000 */
[----:B------:R-:W0:Y:S02]  /*01d0*/  MUFU.RCP R8, R13 ;  /* 0x0000000d00087308 */ /* 0x000e240000001000 */
[----:B0-----:R-:W-:-:S05]  /*01e0*/  FMUL.FTZ R7, R7, R8 ;  /* 0x0000000807077220 */ /* 0x001fca0000410000 */
        /* <DEDUP_REMOVED lines=14> */
.L_x_148:
        /* <DEDUP_REMOVED lines=11> */
.L_x_231:


//--------------------- .text._ZN4vllm18act_and_mul_kernelIN3c104HalfE7__half2XadL_ZNS_11silu_kernelIS2_EET_RKS5_EEXadL_ZNS_18packed_silu_kernelIS3_EES5_S7_EELb1ELb0ELb0EEEvPS5_PS6_i --------------------------
	.section	.text._ZN4vllm18act_and_mul_kernelIN3c104HalfE7__half2XadL_ZNS_11silu_kernelIS2_EET_RKS5_EEXadL_ZNS_18packed_silu_kernelIS3_EES5_S7_EELb1ELb0ELb0EEEvPS5_PS6_i,"ax",@progbits
	.sectioninfo	@"SHI_REGISTERS=17"
	.align	128
        .global         _ZN4vllm18act_and_mul_kernelIN3c104HalfE7__half2XadL_ZNS_11silu_kernelIS2_EET_RKS5_EEXadL_ZNS_18packed_silu_kernelIS3_EES5_S7_EELb1ELb0ELb0EEEvPS5_PS6_i
        .type           _ZN4vllm18act_and_mul_kernelIN3c104HalfE7__half2XadL_ZNS_11silu_kernelIS2_EET_RKS5_EEXadL_ZNS_18packed_silu_kernelIS3_EES5_S7_EELb1ELb0ELb0EEEvPS5_PS6_i,@function
        .size           _ZN4vllm18act_and_mul_kernelIN3c104HalfE7__half2XadL_ZNS_11silu_kernelIS2_EET_RKS5_EEXadL_ZNS_18packed_silu_kernelIS3_EES5_S7_EELb1ELb0ELb0EEEvPS5_PS6_i,(.L_x_232 - _ZN4vllm18act_and_mul_kernelIN3c104HalfE7__half2XadL_ZNS_11silu_kernelIS2_EET_RKS5_EEXadL_ZNS_18packed_silu_kernelIS3_EES5_S7_EELb1ELb0ELb0EEEvPS5_PS6_i)
        .other          _ZN4vllm18act_and_mul_kernelIN3c104HalfE7__half2XadL_ZNS_11silu_kernelIS2_EET_RKS5_EEXadL_ZNS_18packed_silu_kernelIS3_EES5_S7_EELb1ELb0ELb0EEEvPS5_PS6_i,@"STO_CUDA_ENTRY STV_DEFAULT"
_ZN4vllm18act_and_mul_kernelIN3c104HalfE7__half2XadL_ZNS_11silu_kernelIS2_EET_RKS5_EEXadL_ZNS_18packed_silu_kernelIS3_EES5_S7_EELb1ELb0ELb0EEEvPS5_PS6_i:
.text._ZN4vllm18act_and_mul_kernelIN3c104HalfE7__half2XadL_ZNS_11silu_kernelIS2_EET_RKS5_EEXadL_ZNS_18packed_silu_kernelIS3_EES5_S7_EELb1ELb0ELb0EEEvPS5_PS6_i:
        /* <DEDUP_REMOVED lines=12> */
.L_x_149:
        /* <DEDUP_REMOVED lines=9> */
[--C-:B--2---:R-:W-:Y:S02]  /*0150*/  HADD2.F32 R12, -RZ, -R7.reuse.H0_H0 ;  /* 0xa0000007ff0c7230 */ /* 0x104fe40000004100 */
[----:B------:R-:W-:-:S03]  /*0160*/  HADD2.F32 R7, -RZ, R7.H0_H0 ;  /* 0x20000007ff077230 */ /* 0x000fc60000004100 */
[----:B------:R-:W-:-:S06]  /*0170*/  FMUL.FTZ R12, R12, 1.4426950216293334961 ;  /* 0x3fb8aa3b0c0c7820 */ /* 0x000fcc0000410000 */
[----:B------:R-:W0:Y:S01]  /*0180*/  MUFU.EX2 R12, R12 ;  /* 0x0000000c000c7308 */ /* 0x000e220000000800 */
[----:B---3--:R-:W-:Y:S01]  /*0190*/  HADD2.F32 R8, -RZ, R10.H0_H0 ;  /* 0x2000000aff087230 */ /* 0x008fe20000004100 */
[----:B------:R-:W-:Y:S02]  /*01a0*/  IMAD.X R10, RZ, RZ, R2, P0 ;  /* 0x000000ffff0a7224 */ /* 0x000fe400000e0602 */
[----:B0-----:R-:W-:-:S04]  /*01b0*/  FADD.FTZ R13, R12, 1 ;  /* 0x3f8000000c0d7421 */ /* 0x001fc80000010000 */
[----:B------:R-:W0:Y:S02]  /*01c0*/  MUFU.RCP R14, R13 ;  /* 0x0000000d000e7308 */ /* 0x000e240000001000 */
[----:B0-----:R-:W-:-:S05]  /*01d0*/  FMUL.FTZ R7, R7, R14 ;  /* 0x0000000e07077220 */ /* 0x001fca0000410000 */
[----:B------:R-:W-:-:S05]  /*01e0*/  F2FP.PACK_AB R7, RZ, R7 ;  /* 0x00000007ff07723e */ /* 0x000fca00000000ff */
[----:B------:R-:W-:-:S05]  /*01f0*/  HADD2.F32 R7, -RZ, R7.H0_H0 ;  /* 0x20000007ff077230 */ /* 0x000fca0000004100 */
[----:B------:R-:W-:Y:S01]  /*0200*/  FMUL.FTZ R7, R7, R8 ;  /* 0x0000000807077220 */ /* 0x000fe20000410000 */
[----:B------:R-:W-:-:S04]  /*0210*/  LEA R8, P0, R9, c[0x0][0x160], 0x1 ;  /* 0x0000580009087a11 */ /* 0x000fc800078008ff */
[----:B------:R-:W-:Y:S02]  /*0220*/  LEA.HI.X R9, R9, c[0x0][0x164], R10, 0x1, P0 ;  /* 0x0000590009097a11 */ /* 0x000fe400000f0c0a */
[----:B------:R-:W-:Y:S02]  /*0230*/  F2FP.PACK_AB R7, RZ, R7 ;  /* 0x00000007ff07723e */ /* 0x000fe400000000ff */
[----:B------:R-:W-:-:S03]  /*0240*/  IADD3 R5, P0, R5, c[0x0][0x0], RZ ;  /* 0x0000000005057a10 */ /* 0x000fc60007f1e0ff */
[----:B------:R0:W-:Y:S02]  /*0250*/  STG.E.U16 [R8.64], R7 ;  /* 0x0000000708007986 */ /* 0x0001e4000c101504 */
[----:B------:R-:W-:Y:S01]  /*0260*/  IMAD.X R2, RZ, RZ, R2, P0 ;  /* 0x000000ffff027224 */ /* 0x000fe200000e0602 */
[----:B------:R-:W-:-:S04]  /*0270*/  ISETP.GE.U32.AND P0, PT, R5, c[0x0][0x170], PT ;  /* 0x00005c0005007a0c */ /* 0x000fc80003f06070 */
[----:B------:R-:W-:-:S13]  /*0280*/  ISETP.GE.AND.EX P0, PT, R2, R3, PT, P0 ;  /* 0x000000030200720c */ /* 0x000fda0003f06300 */
[----:B0-----:R-:W-:Y:S05]  /*0290*/  @!P0 BRA `(.L_x_149) ;  /* 0xfffffe2000008947 */ /* 0x001fea000383ffff */
[----:B------:R-:W-:Y:S05]  /*02a0*/  EXIT ;  /* 0x000000000000794d */ /* 0x000fea0003800000 */
.L_x_150:
        /* <DEDUP_REMOVED lines=13> */
.L_x_232:


//--------------------- .text._ZN4vllm18act_and_mul_kernelIf6float2XadL_ZNS_11silu_kernelIfEET_RKS3_EEXadL_ZNS_18packed_silu_kernelIS1_EES3_S5_EELb1ELb0ELb0EEEvPS3_PS4_i --------------------------
	.section	.text._ZN4vllm18act_and_mul_kernelIf6float2XadL_ZNS_11silu_kernelIfEET_RKS3_EEXadL_ZNS_18packed_silu_kernelIS1_EES3_S5_EELb1ELb0ELb0EEEvPS3_PS4_i,"ax",@progbits
	.sectioninfo	@"SHI_REGISTERS=20"
	.align	128
        .global         _ZN4vllm18act_and_mul_kernelIf6float2XadL_ZNS_11silu_kernelIfEET_RKS3_EEXadL_ZNS_18packed_silu_kernelIS1_EES3_S5_EELb1ELb0ELb0EEEvPS3_PS4_i
        .type           _ZN4vllm18act_and_mul_kernelIf6float2XadL_ZNS_11silu_kernelIfEET_RKS3_EEXadL_ZNS_18packed_silu_kernelIS1_EES3_S5_EELb1ELb0ELb0EEEvPS3_PS4_i,@function
        .size           _ZN4vllm18act_and_mul_kernelIf6float2XadL_ZNS_11silu_kernelIfEET_RKS3_EEXadL_ZNS_18packed_silu_kernelIS1_EES3_S5_EELb1ELb0ELb0EEEvPS3_PS4_i,(.L_x_233 - _ZN4vllm18act_and_mul_kernelIf6float2XadL_ZNS_11silu_kernelIfEET_RKS3_EEXadL_ZNS_18packed_silu_kernelIS1_EES3_S5_EELb1ELb0ELb0EEEvPS3_PS4_i)
        .other          _ZN4vllm18act_and_mul_kernelIf6float2XadL_ZNS_11silu_kernelIfEET_RKS3_EEXadL_ZNS_18packed_silu_kernelIS1_EES3_S5_EELb1ELb0ELb0EEEvPS3_PS4_i,@"STO_CUDA_ENTRY STV_DEFAULT"
_ZN4vllm18act_and_mul_kernelIf6float2XadL_ZNS_11silu_kernelIfEET_RKS3_EEXadL_ZNS_18packed_silu_kernelIS1_EES3_S5_EELb1ELb0ELb0EEEvPS3_PS4_i:
.text._ZN4vllm18act_and_mul_kernelIf6float2XadL_ZNS_11silu_kernelIfEET_RKS3_EEXadL_ZNS_18packed_silu_kernelIS1_EES3_S5_EELb1ELb0ELb0EEEvPS3_PS4_i:
        /* <DEDUP_REMOVED lines=13> */
.L_x_151:
[----:B------:R-:W-:-:S05]  /*00d0*/  LEA R3, P0, R0, R17, 0x1 ;  /* 0x0000001100037211 */ /* 0x000fca00078008ff */
[----:B------:R-:W-:Y:S01]  /*00e0*/  IMAD.X R4, RZ, RZ, R14, P0 ;  /* 0x000000ffff047224 */ /* 0x000fe200000e060e */
[----:B------:R-:W-:-:S04]  /*00f0*/  LEA R2, P0, R3, c[0x0][0x168], 0x2 ;  /* 0x00005a0003027a11 */ /* 0x000fc800078010ff */
[----:B------:R-:W-:-:S05]  /*0100*/  LEA.HI.X R3, R3, c[0x0][0x16c], R4, 0x2, P0 ;  /* 0x00005b0003037a11 */ /* 0x000fca00000f1404 */
[----:B------:R-:W2:Y:S01]  /*0110*/  LDG.E.CONSTANT R7, [R2.64] ;  /* 0x0000000402077981 */ /* 0x000ea2000c1e9900 */
[----:B------:R-:W-:-:S05]  /*0120*/  LEA R4, P0, R16, R2, 0x2 ;  /* 0x0000000210047211 */ /* 0x000fca00078010ff */
[----:B------:R-:W-:-:S05]  /*0130*/  IMAD.X R5, R15, 0x1, R3, P0 ;  /* 0x000000010f057824 */ /* 0x000fca00000e0603 */
[----:B------:R-:W3:Y:S01]  /*0140*/  LDG.E.CONSTANT R4, [R4.64] ;  /* 0x0000000404047981 */ /* 0x000ee2000c1e9900 */
[----:B------:R-:W-:-:S05]  /*0150*/  IADD3 R12, P0, R0, R17, RZ ;  /* 0x00000011000c7210 */ /* 0x000fca0007f1e0ff */
[----:B------:R-:W-:Y:S01]  /*0160*/  IMAD.X R13, RZ, RZ, R14, P0 ;  /* 0x000000ffff0d7224 */ /* 0x000fe200000e060e */
[----:B------:R-:W-:Y:S01]  /*0170*/  LEA R6, P0, R12, c[0x0][0x160], 0x2 ;  /* 0x000058000c067a11 */ /* 0x000fe200078010ff */
[----:B--2---:R-:W-:-:S06]  /*0180*/  FMUL.FTZ R8, R7, -1.4426950216293334961 ;  /* 0xbfb8aa3b07087820 */ /* 0x004fcc0000410000 */
[----:B------:R-:W0:Y:S02]  /*0190*/  MUFU.EX2 R8, R8 ;  /* 0x0000000800087308 */ /* 0x000e240000000800 */
[----:B0-----:R-:W-:-:S06]  /*01a0*/  FADD.FTZ R9, R8, 1 ;  /* 0x3f80000008097421 */ /* 0x001fcc0000010000 */
[----:B------:R-:W0:Y:S02]  /*01b0*/  MUFU.RCP R10, R9 ;  /* 0x00000009000a7308 */ /* 0x000e240000001000 */
[----:B0-----:R-:W-:Y:S01]  /*01c0*/  FMUL.FTZ R3, R7, R10 ;  /* 0x0000000a07037220 */ /* 0x001fe20000410000 */
[----:B------:R-:W-:Y:S02]  /*01d0*/  LEA.HI.X R7, R12, c[0x0][0x164], R13, 0x2, P0 ;  /* 0x000059000c077a11 */ /* 0x000fe400000f140d */
[----:B------:R-:W-:Y:S01]  /*01e0*/  IADD3 R17, P0, R17, c[0x0][0x0], RZ ;  /* 0x0000000011117a10 */ /* 0x000fe20007f1e0ff */
[----:B---3--:R-:W-:-:S04]  /*01f0*/  FMUL.FTZ R3, R4, R3 ;  /* 0x0000000304037220 */ /* 0x008fc80000410000 */
[----:B------:R-:W-:Y:S01]  /*0200*/  IMAD.X R14, RZ, RZ, R14, P0 ;  /* 0x000000ffff0e7224 */ /* 0x000fe200000e060e */
[----:B------:R0:W-:Y:S01]  /*0210*/  STG.E [R6.64], R3 ;  /* 0x0000000306007986 */ /* 0x0001e2000c101904 */
[----:B------:R-:W-:-:S04]  /*0220*/  ISETP.GE.U32.AND P0, PT, R17, c[0x0][0x170], PT ;  /* 0x00005c0011007a0c */ /* 0x000fc80003f06070 */
[----:B------:R-:W-:-:S13]  /*0230*/  ISETP.GE.AND.EX P0, PT, R14, R11, PT, P0 ;  /* 0x0000000b0e00720c */ /* 0x000fda0003f06300 */
[----:B0-----:R-:W-:Y:S05]  /*0240*/  @!P0 BRA `(.L_x_151) ;  /* 0xfffffe8000008947 */ /* 0x001fea000383ffff */
[----:B------:R-:W-:Y:S05]  /*0250*/  EXIT ;  /* 0x000000000000794d */ /* 0x000fea0003800000 */
.L_x_152:
        /* <DEDUP_REMOVED lines=10> */
.L_x_233:


//--------------------- .text._ZN4vllm18act_and_mul_kernelIN3c108BFloat16E14__nv_bfloat162XadL_ZNS_11silu_kernelIS2_EET_RKS5_EEXadL_ZNS_18packed_silu_kernelIS3_EES5_S7_EELb1ELb1ELb0EEEvPS5_PS6_i --------------------------
	.section	.text._ZN4vllm18act_and_mul_kernelIN3c108BFloat16E14__nv_bfloat162XadL_ZNS_11silu_kernelIS2_EET_RKS5_EEXadL_ZNS_18packed_silu_kernelIS3_EES5_S7_EELb1ELb1ELb0EEEvPS5_PS6_i,"ax",@progbits
	.sectioninfo	@"SHI_REGISTERS=32"
	.align	128
        .global         _ZN4vllm18act_and_mul_kernelIN3c108BFloat16E14__nv_bfloat162XadL_ZNS_11silu_kernelIS2_EET_RKS5_EEXadL_ZNS_18packed_silu_kernelIS3_EES5_S7_EELb1ELb1ELb0EEEvPS5_PS6_i
        .type           _ZN4vllm18act_and_mul_kernelIN3c108BFloat16E14__nv_bfloat162XadL_ZNS_11silu_kernelIS2_EET_RKS5_EEXadL_ZNS_18packed_silu_kernelIS3_EES5_S7_EELb1ELb1ELb0EEEvPS5_PS6_i,@function
        .size           _ZN4vllm18act_and_mul_kernelIN3c108BFloat16E14__nv_bfloat162XadL_ZNS_11silu_kernelIS2_EET_RKS5_EEXadL_ZNS_18packed_silu_kernelIS3_EES5_S7_EELb1ELb1ELb0EEEvPS5_PS6_i,(.L_x_234 - _ZN4vllm18act_and_mul_kernelIN3c108BFloat16E14__nv_bfloat162XadL_ZNS_11silu_kernelIS2_EET_RKS5_EEXadL_ZNS_18packed_silu_kernelIS3_EES5_S7_EELb1ELb1ELb0EEEvPS5_PS6_i)
        .other          _ZN4vllm18act_and_mul_kernelIN3c108BFloat16E14__nv_bfloat162XadL_ZNS_11silu_kernelIS2_EET_RKS5_EEXadL_ZNS_18packed_silu_kernelIS3_EES5_S7_EELb1ELb1ELb0EEEvPS5_PS6_i,@"STO_CUDA_ENTRY STV_DEFAULT"
_ZN4vllm18act_and_mul_kernelIN3c108BFloat16E14__nv_bfloat162XadL_ZNS_11silu_kernelIS2_EET_RKS5_EEXadL_ZNS_18packed_silu_kernelIS3_EES5_S7_EELb1ELb1ELb0EEEvPS5_PS6_i:
.text._ZN4vllm18act_and_mul_kernelIN3c108BFloat16E14__nv_bfloat162XadL_ZNS_11silu_kernelIS2_EET_RKS5_EEXadL_ZNS_18packed_silu_kernelIS3_EES5_S7_EELb1ELb1ELb0EEEvPS5_PS6_i:
        /* <DEDUP_REMOVED lines=16> */
.L_x_153:
[----:B0-----:R-:W-:-:S06]  /*0100*/  IMAD.WIDE R4, R17, 0x10, R2 ;  /* 0x0000001011047825 */ /* 0x001fcc00078e0202 */
[----:B------:R-:W2:Y:S01]  /*0110*/  LDG.E.128.CONSTANT R4, [R4.64] ;  /* 0x0000000404047981 */ /* 0x000ea2000c1e9d00 */
[----:B------:R-:W-:-:S06]  /*0120*/  IMAD.WIDE R8, R17, 0x10, R12 ;  /* 0x0000001011087825 */ /* 0x000fcc00078e020c */
[----:B------:R-:W3:Y:S01]  /*0130*/  LDG.E.128.CONSTANT R8, [R8.64] ;  /* 0x0000000408087981 */ /* 0x000ee2000c1e9d00 */
[----:B--2---:R-:W-:Y:S02]  /*0140*/  PRMT R21, RZ, 0x5410, R4 ;  /* 0x00005410ff157816 */ /* 0x004fe40000000004 */
[--C-:B------:R-:W-:Y:S02]  /*0150*/  PRMT R19, RZ, 0x5410, R5.reuse ;  /* 0x00005410ff137816 */ /* 0x100fe40000000005 */
[----:B------:R-:W-:Y:S01]  /*0160*/  PRMT R5, RZ, 0x7610, R5 ;  /* 0x00007610ff057816 */ /* 0x000fe20000000005 */
[----:B------:R-:W-:Y:S02]  /*0170*/  FMUL.FTZ R16, R21, -1.4426950216293334961 ;  /* 0xbfb8aa3b15107820 */ /* 0x000fe40000410000 */
[----:B------:R-:W-:Y:S02]  /*0180*/  FMUL.FTZ R23, R19, -1.4426950216293334961 ;  /* 0xbfb8aa3b13177820 */ /* 0x000fe40000410000 */
[----:B------:R0:W1:Y:S01]  /*0190*/  MUFU.EX2 R18, R16 ;  /* 0x0000001000127308 */ /* 0x0000620000000800 */
[----:B------:R-:W-:-:S07]  /*01a0*/  FMUL.FTZ R25, R5, -1.4426950216293334961 ;  /* 0xbfb8aa3b05197820 */ /* 0x000fce0000410000 */
[----:B------:R-:W2:Y:S01]  /*01b0*/  MUFU.EX2 R23, R23 ;  /* 0x0000001700177308 */ /* 0x000ea20000000800 */
[----:B0-----:R-:W-:-:S05]  /*01c0*/  PRMT R16, RZ, 0x7610, R4 ;  /* 0x00007610ff107816 */ /* 0x001fca0000000004 */
[----:B------:R-:W-:Y:S02]  /*01d0*/  FMUL.FTZ R20, R16, -1.4426950216293334961 ;  /* 0xbfb8aa3b10147820 */ /* 0x000fe40000410000 */
[----:B-1----:R-:W-:Y:S01]  /*01e0*/  FADD.FTZ R18, R18, 1 ;  /* 0x3f80000012127421 */ /* 0x002fe20000010000 */
[----:B------:R-:W0:Y:S01]  /*01f0*/  MUFU.EX2 R25, R25 ;  /* 0x0000001900197308 */ /* 0x000e220000000800 */
[----:B--2---:R-:W-:-:S07]  /*0200*/  FADD.FTZ R26, R23, 1 ;  /* 0x3f800000171a7421 */ /* 0x004fce0000010000 */
[----:B------:R1:W-:Y:S08]  /*0210*/  MUFU.RCP R22, R18 ;  /* 0x0000001200167308 */ /* 0x0003f00000001000 */
[----:B------:R-:W2:Y:S01]  /*0220*/  MUFU.RCP R26, R26 ;  /* 0x0000001a001a7308 */ /* 0x000ea20000001000 */
[----:B-1----:R-:W-:Y:S01]  /*0230*/  PRMT R18, RZ, 0x5410, R6 ;  /* 0x00005410ff127816 */ /* 0x002fe20000000006 */
[----:B0-----:R-:W-:-:S04]  /*0240*/  FADD.FTZ R28, R25, 1 ;  /* 0x3f800000191c7421 */ /* 0x001fc80000010000 */
[----:B------:R-:W-:Y:S02]  /*0250*/  FMUL.FTZ R23, R18, -1.4426950216293334961 ;  /* 0xbfb8aa3b12177820 */ /* 0x000fe40000410000 */
[----:B------:R0:W1:Y:S01]  /*0260*/  MUFU.EX2 R4, R20 ;  /* 0x0000001400047308 */ /* 0x0000620000000800 */
[----:B--2---:R-:W-:Y:S01]  /*0270*/  FMUL.FTZ R19, R19, R26 ;  /* 0x0000001a13137220 */ /* 0x004fe20000410000 */
[----:B0-----:R-:W-:Y:S01]  /*0280*/  PRMT R20, RZ, 0x7610, R6 ;  /* 0x00007610ff147816 */ /* 0x001fe20000000006 */
[----:B------:R-:W-:Y:S01]  /*0290*/  FMUL.FTZ R6, R21, R22 ;  /* 0x0000001615067220 */ /* 0x000fe20000410000 */
[----:B------:R-:W-:-:S04]  /*02a0*/  PRMT R21, RZ, 0x5410, R7 ;  /* 0x00005410ff157816 */ /* 0x000fc80000000007 */
[----:B------:R-:W0:Y:S01]  /*02b0*/  MUFU.EX2 R23, R23 ;  /* 0x0000001700177308 */ /* 0x000e220000000800 */
[----:B------:R-:W-:Y:S01]  /*02c0*/  PRMT R7, RZ, 0x7610, R7 ;  /* 0x00007610ff077816 */ /* 0x000fe20000000007 */
[----:B------:R-:W-:Y:S02]  /*02d0*/  FMUL.FTZ R24, R20, -1.4426950216293334961 ;  /* 0xbfb8aa3b14187820 */ /* 0x000fe40000410000 */
[----:B------:R-:W-:Y:S02]  /*02e0*/  FMUL.FTZ R22, R21, -1.4426950216293334961 ;  /* 0xbfb8aa3b15167820 */ /* 0x000fe40000410000 */
[----:B------:R-:W-:Y:S02]  /*02f0*/  FMUL.FTZ R26, R7, -1.4426950216293334961 ;  /* 0xbfb8aa3b071a7820 */ /* 0x000fe40000410000 */
[----:B------:R-:W2:Y:S01]  /*0300*/  MUFU.EX2 R24, R24 ;  /* 0x0000001800187308 */ /* 0x000ea20000000800 */
[----:B-1----:R-:W-:-:S07]  /*0310*/  FADD.FTZ R4, R4, 1 ;  /* 0x3f80000004047421 */ /* 0x002fce0000010000 */
[----:B------:R-:W1:Y:S01]  /*0320*/  MUFU.EX2 R22, R22 ;  /* 0x0000001600167308 */ /* 0x000e620000000800 */
[----:B0-----:R-:W-:-:S07]  /*0330*/  FADD.FTZ R29, R23, 1 ;  /* 0x3f800000171d7421 */ /* 0x001fce0000010000 */
[----:B------:R-:W0:Y:S01]  /*0340*/  MUFU.EX2 R26, R26 ;  /* 0x0000001a001a7308 */ /* 0x000e220000000800 */
[----:B--2---:R-:W-:Y:S02]  /*0350*/  FADD.FTZ R25, R24, 1 ;  /* 0x3f80000018197421 */ /* 0x004fe40000010000 */
[----:B-1----:R-:W-:-:S05]  /*0360*/  FADD.FTZ R22, R22, 1 ;  /* 0x3f80000016167421 */ /* 0x002fca0000010000 */
[----:B------:R-:W1:Y:S01]  /*0370*/  MUFU.RCP R23, R29 ;  /* 0x0000001d00177308 */ /* 0x000e620000001000 */
[----:B0-----:R-:W-:-:S07]  /*0380*/  FADD.FTZ R24, R26, 1 ;  /* 0x3f8000001a187421 */ /* 0x001fce0000010000 */
[----:B------:R-:W0:Y:S08]  /*0390*/  MUFU.RCP R25, R25 ;  /* 0x0000001900197308 */ /* 0x000e300000001000 */
[----:B------:R-:W2:Y:S01]  /*03a0*/  MUFU.RCP R28, R28 ;  /* 0x0000001c001c7308 */ /* 0x000ea20000001000 */
[----:B-1----:R-:W-:-:S07]  /*03b0*/  FMUL.FTZ R23, R18, R23 ;  /* 0x0000001712177220 */ /* 0x002fce0000410000 */
[----:B------:R-:W1:Y:S01]  /*03c0*/  MUFU.RCP R22, R22 ;  /* 0x0000001600167308 */ /* 0x000e620000001000 */
[----:B0-----:R-:W-:-:S07]  /*03d0*/  FMUL.FTZ R20, R20, R25 ;  /* 0x0000001914147220 */ /* 0x001fce0000410000 */
[----:B------:R-:W0:Y:S01]  /*03e0*/  MUFU.RCP R24, R24 ;  /* 0x0000001800187308 */ /* 0x000e220000001000 */
[----:B--2---:R-:W-:Y:S01]  /*03f0*/  FMUL.FTZ R28, R5, R28 ;  /* 0x0000001c051c7220 */ /* 0x004fe20000410000 */
[----:B------:R-:W-:-:S04]  /*0400*/  F2FP.BF16.PACK_AB R5, R20, R23 ;  /* 0x000000171405723e */ /* 0x000fc800000010ff */
[----:B------:R-:W-:Y:S01]  /*0410*/  F2FP.BF16.PACK_AB R19, R28, R19 ;  /* 0x000000131c13723e */ /* 0x000fe200000010ff */
[----:B---3--:R-:W-:Y:S01]  /*0420*/  HFMA2.BF16_V2 R10, R5, R10, -RZ.H0_H0 ;  /* 0x0000000a050a7231 */ /* 0x008fe200003400ff */
        /* <DEDUP_REMOVED lines=15> */
.L_x_154:
        /* <DEDUP_REMOVED lines=14> */
.L_x_234:


//--------------------- .text._ZN4vllm18act_and_mul_kernelIN3c104HalfE7__half2XadL_ZNS_11silu_kernelIS2_EET_RKS5_EEXadL_ZNS_18packed_silu_kernelIS3_EES5_S7_EELb1ELb1ELb0EEEvPS5_PS6_i --------------------------
	.section	.text._ZN4vllm18act_and_mul_kernelIN3c104HalfE7__half2XadL_ZNS_11silu_kernelIS2_EET_RKS5_EEXadL_ZNS_18packed_silu_kernelIS3_EES5_S7_EELb1ELb1ELb0EEEvPS5_PS6_i,"ax",@progbits
	.sectioninfo	@"SHI_REGISTERS=32"
	.align	128
        .global         _ZN4vllm18act_and_mul_kernelIN3c104HalfE7__half2XadL_ZNS_11silu_kernelIS2_EET_RKS5_EEXadL_ZNS_18packed_silu_kernelIS3_EES5_S7_EELb1ELb1ELb0EEEvPS5_PS6_i
        .type           _ZN4vllm18act_and_mul_kernelIN3c104HalfE7__half2XadL_ZNS_11silu_kernelIS2_EET_RKS5_EEXadL_ZNS_18packed_silu_kernelIS3_EES5_S7_EELb1ELb1ELb0EEEvPS5_PS6_i,@function
        .size           _ZN4vllm18act_and_mul_kernelIN3c104HalfE7__half2XadL_ZNS_11silu_kernelIS2_EET_RKS5_EEXadL_ZNS_18packed_silu_kernelIS3_EES5_S7_EELb1ELb1ELb0EEEvPS5_PS6_i,(.L_x_235 - _ZN4vllm18act_and_mul_kernelIN3c104HalfE7__half2XadL_ZNS_11silu_kernelIS2_EET_RKS5_EEXadL_ZNS_18packed_silu_kernelIS3_EES5_S7_EELb1ELb1ELb0EEEvPS5_PS6_i)
        .other          _ZN4vllm18act_and_mul_kernelIN3c104HalfE7__half2XadL_ZNS_11silu_kernelIS2_EET_RKS5_EEXadL_ZNS_18packed_silu_kernelIS3_EES5_S7_EELb1ELb1ELb0EEEvPS5_PS6_i,@"STO_CUDA_ENTRY STV_DEFAULT"
_ZN4vllm18act_and_mul_kernelIN3c104HalfE7__half2XadL_ZNS_11silu_kernelIS2_EET_RKS5_EEXadL_ZNS_18packed_silu_kernelIS3_EES5_S7_EELb1ELb1ELb0EEEvPS5_PS6_i:
.text._ZN4vllm18act_and_mul_kernelIN3c104HalfE7__half2XadL_ZNS_11silu_kernelIS2_EET_RKS5_EEXadL_ZNS_18packed_silu_kernelIS3_EES5_S7_EELb1ELb1ELb0EEEvPS5_PS6_i:
        /* <DEDUP_REMOVED lines=16> */
.L_x_155:
        /* <DEDUP_REMOVED lines=66> */
.L_x_156:
        /* <DEDUP_REMOVED lines=14> */
.L_x_235:


//--------------------- .text._ZN4vllm18act_and_mul_kernelIf6float2XadL_ZNS_11silu_kernelIfEET_RKS3_EEXadL_ZNS_18packed_silu_kernelIS1_EES3_S5_EELb1ELb1ELb0EEEvPS3_PS4_i --------------------------
	.section	.text._ZN4vllm18act_and_mul_kernelIf6float2XadL_ZNS_11silu_kernelIfEET_RKS3_EEXadL_ZNS_18packed_silu_kernelIS1_EES3_S5_EELb1ELb1ELb0EEEvPS3_PS4_i,"ax",@progbits
	.sectioninfo	@"SHI_REGISTERS=29"
	.align	128
        .global         _ZN4vllm18act_and_mul_kernelIf6float2XadL_ZNS_11silu_kernelIfEET_RKS3_EEXadL_ZNS_18packed_silu_kernelIS1_EES3_S5_EELb1ELb1ELb0EEEvPS3_PS4_i
        .type           _ZN4vllm18act_and_mul_kernelIf6float2XadL_ZNS_11silu_kernelIfEET_RKS3_EEXadL_ZNS_18packed_silu_kernelIS1_EES3_S5_EELb1ELb1ELb0EEEvPS3_PS4_i,@function
        .size           _ZN4vllm18act_and_mul_kernelIf6float2XadL_ZNS_11silu_kernelIfEET_RKS3_EEXadL_ZNS_18packed_silu_kernelIS1_EES3_S5_EELb1ELb1ELb0EEEvPS3_PS4_i,(.L_x_236 - _ZN4vllm18act_and_mul_kernelIf6float2XadL_ZNS_11silu_kernelIfEET_RKS3_EEXadL_ZNS_18packed_silu_kernelIS1_EES3_S5_EELb1ELb1ELb0EEEvPS3_PS4_i)
        .other          _ZN4vllm18act_and_mul_kernelIf6float2XadL_ZNS_11silu_kernelIfEET_RKS3_EEXadL_ZNS_18packed_silu_kernelIS1_EES3_S5_EELb1ELb1ELb0EEEvPS3_PS4_i,@"STO_CUDA_ENTRY STV_DEFAULT"
_ZN4vllm18act_and_mul_kernelIf6float2XadL_ZNS_11silu_kernelIfEET_RKS3_EEXadL_ZNS_18packed_silu_kernelIS1_EES3_S5_EELb1ELb1ELb0EEEvPS3_PS4_i:
.text._ZN4vllm18act_and_mul_kernelIf6float2XadL_ZNS_11silu_kernelIfEET_RKS3_EEXadL_ZNS_18packed_silu_kernelIS1_EES3_S5_EELb1ELb1ELb0EEEvPS3_PS4_i:
        /* <DEDUP_REMOVED lines=16> */
.L_x_157:
        /* <DEDUP_REMOVED lines=34> */
.L_x_158:
        /* <DEDUP_REMOVED lines=14> */
.L_x_236:


//--------------------- .text._ZN4vllm18act_and_mul_kernelIN3c108BFloat16E14__nv_bfloat162XadL_ZNS_11silu_kernelIS2_EET_RKS5_EEXadL_ZNS_18packed_silu_kernelIS3_EES5_S7_EELb1ELb1ELb1EEEvPS5_PS6_i --------------------------
	.section	.text._ZN4vllm18act_and_mul_kernelIN3c108BFloat16E14__nv_bfloat162XadL_ZNS_11silu_kernelIS2_EET_RKS5_EEXadL_ZNS_18packed_silu_kernelIS3_EES5_S7_EELb1ELb1ELb1EEEvPS5_PS6_i,"ax",@progbits
	.sectioninfo	@"SHI_REGISTERS=24"
	.align	128
        .global         _ZN4vllm18act_and_mul_kernelIN3c108BFloat16E14__nv_bfloat162XadL_ZNS_11silu_kernelIS2_EET_RKS5_EEXadL_ZNS_18packed_silu_kernelIS3_EES5_S7_EELb1ELb1ELb1EEEvPS5_PS6_i
        .type           _ZN4vllm18act_and_mul_kernelIN3c108BFloat16E14__nv_bfloat162XadL_ZNS_11silu_kernelIS2_EET_RKS5_EEXadL_ZNS_18packed_silu_kernelIS3_EES5_S7_EELb1ELb1ELb1EEEvPS5_PS6_i,@function
        .size           _ZN4vllm18act_and_mul_kernelIN3c108BFloat16E14__nv_bfloat162XadL_ZNS_11silu_kernelIS2_EET_RKS5_EEXadL_ZNS_18packed_silu_kernelIS3_EES5_S7_EELb1ELb1ELb1EEEvPS5_PS6_i,(.L_x_237 - _ZN4vllm18act_and_mul_kernelIN3c108BFloat16E14__nv_bfloat162XadL_ZNS_11silu_kernelIS2_EET_RKS5_EEXadL_ZNS_18packed_silu_kernelIS3_EES5_S7_EELb1ELb1ELb1EEEvPS5_PS6_i)
        .other          _ZN4vllm18act_and_mul_kernelIN3c108BFloat16E14__nv_bfloat162XadL_ZNS_11silu_kernelIS2_EET_RKS5_EEXadL_ZNS_18packed_silu_kernelIS3_EES5_S7_EELb1ELb1ELb1EEEvPS5_PS6_i,@"STO_CUDA_ENTRY STV_DEFAULT"
_ZN4vllm18act_and_mul_kernelIN3c108BFloat16E14__nv_bfloat162XadL_ZNS_11silu_kernelIS2_EET_RKS5_EEXadL_ZNS_18packed_silu_kernelIS3_EES5_S7_EELb1ELb1ELb1EEEvPS5_PS6_i:
.text._ZN4vllm18act_and_mul_kernelIN3c108BFloat16E14__nv_bfloat162XadL_ZNS_11silu_kernelIS2_EET_RKS5_EEXadL_ZNS_18packed_silu_kernelIS3_EES5_S7_EELb1ELb1ELb1EEEvPS5_PS6_i:
        /* <DEDUP_REMOVED lines=8> */
.L_x_159:
        /* <DEDUP_REMOVED lines=61> */
.L_x_160:
        /* <DEDUP_REMOVED lines=11> */
.L_x_237:


//--------------------- .text._ZN4vllm18act_and_mul_kernelIN3c104HalfE7__half2XadL_ZNS_11silu_kernelIS2_EET_RKS5_EEXadL_ZNS_18packed_silu_kernelIS3_EES5_S7_EELb1ELb1ELb1EEEvPS5_PS6_i --------------------------
	.section	.text._ZN4vllm18act_and_mul_kernelIN3c104HalfE7__half2XadL_ZNS_11silu_kernelIS2_EET_RKS5_EEXadL_ZNS_18packed_silu_kernelIS3_EES5_S7_EELb1ELb1ELb1EEEvPS5_PS6_i,"ax",@progbits
	.sectioninfo	@"SHI_REGISTERS=24"
	.align	128
        .global         _ZN4vllm18act_and_mul_kernelIN3c104HalfE7__half2XadL_ZNS_11silu_kernelIS2_EET_RKS5_EEXadL_ZNS_18packed_silu_kernelIS3_EES5_S7_EELb1ELb1ELb1EEEvPS5_PS6_i
        .type           _ZN4vllm18act_and_mul_kernelIN3c104HalfE7__half2XadL_ZNS_11silu_kernelIS2_EET_RKS5_EEXadL_ZNS_18packed_silu_kernelIS3_EES5_S7_EELb1ELb1ELb1EEEvPS5_PS6_i,@function
        .size           _ZN4vllm18act_and_mul_kernelIN3c104HalfE7__half2XadL_ZNS_11silu_kernelIS2_EET_RKS5_EEXadL_ZNS_18packed_silu_kernelIS3_EES5_S7_EELb1ELb1ELb1EEEvPS5_PS6_i,(.L_x_238 - _ZN4vllm18act_and_mul_kernelIN3c104HalfE7__half2XadL_ZNS_11silu_kernelIS2_EET_RKS5_EEXadL_ZNS_18packed_silu_kernelIS3_EES5_S7_EELb1ELb1ELb1EEEvPS5_PS6_i)
        .other          _ZN4vllm18act_and_mul_kernelIN3c104HalfE7__half2XadL_ZNS_11silu_kernelIS2_EET_RKS5_EEXadL_ZNS_18packed_silu_kernelIS3_EES5_S7_EELb1ELb1ELb1EEEvPS5_PS6_i,@"STO_CUDA_ENTRY STV_DEFAULT"
_ZN4vllm18act_and_mul_kernelIN3c104HalfE7__half2XadL_ZNS_11silu_kernelIS2_EET_RKS5_EEXadL_ZNS_18packed_silu_kernelIS3_EES5_S7_EELb1ELb1ELb1EEEvPS5_PS6_i:
.text._ZN4vllm18act_and_mul_kernelIN3c104HalfE7__half2XadL_ZNS_11silu_kernelIS2_EET_RKS5_EEXadL_ZNS_18packed_silu_kernelIS3_EES5_S7_EELb1ELb1ELb1EEEvPS5_PS6_i:
        /* <DEDUP_REMOVED lines=8> */
.L_x_161:
        /* <DEDUP_REMOVED lines=61> */
.L_x_162:
        /* <DEDUP_REMOVED lines=11> */
.L_x_238:


//--------------------- .text._ZN4vllm18act_and_mul_kernelIf6float2XadL_ZNS_11silu_kernelIfEET_RKS3_EEXadL_ZNS_18packed_silu_kernelIS1_EES3_S5_EELb1ELb1ELb1EEEvPS3_PS4_i --------------------------
	.section	.text._ZN4vllm18act_and_mul_kernelIf6float2XadL_ZNS_11silu_kernelIfEET_RKS3_EEXadL_ZNS_18packed_silu_kernelIS1_EES3_S5_EELb1ELb1ELb1EEEvPS3_PS4_i,"ax",@progbits
	.sectioninfo	@"SHI_REGISTERS=24"
	.align	128
        .global         _ZN4vllm18act_and_mul_kernelIf6float2XadL_ZNS_11silu_kernelIfEET_RKS3_EEXadL_ZNS_18packed_silu_kernelIS1_EES3_S5_EELb1ELb1ELb1EEEvPS3_PS4_i
        .type           _ZN4vllm18act_and_mul_kernelIf6float2XadL_ZNS_11silu_kernelIfEET_RKS3_EEXadL_ZNS_18packed_silu_kernelIS1_EES3_S5_EELb1ELb1ELb1EEEvPS3_PS4_i,@function
        .size           _ZN4vllm18act_and_mul_kernelIf6float2XadL_ZNS_11silu_kernelIfEET_RKS3_EEXadL_ZNS_18packed_silu_kernelIS1_EES3_S5_EELb1ELb1ELb1EEEvPS3_PS4_i,(.L_x_239 - _ZN4vllm18act_and_mul_kernelIf6float2XadL_ZNS_11silu_kernelIfEET_RKS3_EEXadL_ZNS_18packed_silu_kernelIS1_EES3_S5_EELb1ELb1ELb1EEEvPS3_PS4_i)
        .other          _ZN4vllm18act_and_mul_kernelIf6float2XadL_ZNS_11silu_kernelIfEET_RKS3_EEXadL_ZNS_18packed_silu_kernelIS1_EES3_S5_EELb1ELb1ELb1EEEvPS3_PS4_i,@"STO_CUDA_ENTRY STV_DEFAULT"
_ZN4vllm18act_and_mul_kernelIf6float2XadL_ZNS_11silu_kernelIfEET_RKS3_EEXadL_ZNS_18packed_silu_kernelIS1_EES3_S5_EELb1ELb1ELb1EEEvPS3_PS4_i:
.text._ZN4vllm18act_and_mul_kernelIf6float2XadL_ZNS_11silu_kernelIfEET_RKS3_EEXadL_ZNS_18packed_silu_kernelIS1_EES3_S5_EELb1ELb1ELb1EEEvPS3_PS4_i:
        /* <DEDUP_REMOVED lines=8> */
.L_x_163:
        /* <DEDUP_REMOVED lines=61> */
.L_x_164:
        /* <DEDUP_REMOVED lines=11> */
.L_x_239:


//--------------------- .nv.global.init           --------------------------
	.section	.nv.global.init,"aw",@progbits
.nv.global.init:
	.type		$str$10,@object
	.size		$str$10,($str$8 - $str$10)
$str$10:
        /*0000*/ 	.byte	0x66, 0x61, 0x6c, 0x73, 0x65, 0x20, 0x26, 0x26, 0x20, 0x22, 0x73, 0x74, 0x32, 0x35, 0x36, 0x20
        /*0010*/ 	.byte	0x72, 0x65, 0x71, 0x75, 0x69, 0x72, 0x65, 0x73, 0x20, 0x53, 0x4d, 0x31, 0x30, 0x30, 0x2b, 0x20
        /*0020*/ 	.byte	0x77, 0x69, 0x74, 0x68, 0x20, 0x43, 0x55, 0x44, 0x41, 0x20, 0x31, 0x32, 0x2e, 0x39, 0x2b, 0x22
        /*0030*/ 	.byte	0x00
	.type		$str$8,@object
	.size		$str$8,($str$9 - $str$8)
$str$8:
        /*0031*/ 	.byte	0x66, 0x61, 0x6c, 0x73, 0x65, 0x20, 0x26, 0x26, 0x20, 0x22, 0x6c, 0x64, 0x32, 0x35, 0x36, 0x20
        /*0041*/ 	.byte	0x72, 0x65, 0x71, 0x75, 0x69, 0x72, 0x65, 0x73, 0x20, 0x53, 0x4d, 0x31, 0x30, 0x30, 0x2b, 0x20
        /*0051*/ 	.byte	0x77, 0x69, 0x74, 0x68, 0x20, 0x43, 0x55, 0x44, 0x41, 0x20, 0x31, 0x32, 0x2e, 0x39, 0x2b, 0x22
        /*0061*/ 	.byte	0x00
	.type		$str$9,@object
	.size		$str$9,(__unnamed_2 - $str$9)
$str$9:
        /*0062*/ 	.byte	0x2f, 0x74, 0x6d, 0x70, 0x2f, 0x6f, 0x73, 0x73, 0x5f, 0x6b, 0x65, 0x72, 0x6e, 0x65, 0x6c, 0x73
        /*0072*/ 	.byte	0x5f, 0x73, 0x72, 0x63, 0x2f, 0x76, 0x6c, 0x6c, 0x6d, 0x2f, 0x63, 0x73, 0x72, 0x63, 0x2f, 0x63
        /*0082*/ 	.byte	0x75, 0x64, 0x61, 0x5f, 0x76, 0x65, 0x63, 0x5f, 0x75, 0x74, 0x69, 0x6c, 0x73, 0x2e, 0x63, 0x75
        /*0092*/ 	.byte	0x68, 0x00
	.type		__unnamed_2,@object
	.size		__unnamed_2,(__unnamed_1 - __unnamed_2)
__unnamed_2:
        /*0094*/ 	.byte	0x76, 0x6f, 0x69, 0x64, 0x20, 0x76, 0x6c, 0x6c, 0x6d, 0x3a, 0x3a, 0x73, 0x74, 0x32, 0x35, 0x36
        /*00a4*/ 	.byte	0x28, 0x76, 0x6c, 0x6c, 0x6d, 0x3a, 0x3a, 0x75, 0x33, 0x32, 0x78, 0x38, 0x5f, 0x74, 0x20, 0x26
        /*00b4*/ 	.byte	0x2c, 0x20, 0x76, 0x6c, 0x6c, 0x6d, 0x3a, 0x3a, 0x75, 0x33, 0x32, 0x78, 0x38, 0x5f, 0x74, 0x20
        /*00c4*/ 	.byte	0x2a, 0x29, 0x00
	.type		__unnamed_1,@object
	.size		__unnamed_1,(.L_0 - __unnamed_1)
__unnamed_1:
        /*00c7*/ 	.byte	0x76, 0x6f, 0x69, 0x64, 0x20, 0x76, 0x6c, 0x6c, 0x6d, 0x3a, 0x3a, 0x6c, 0x64, 0x32, 0x35, 0x36
        /*00d7*/ 	.byte	0x28, 0x76, 0x6c, 0x6c, 0x6d, 0x3a, 0x3a, 0x75, 0x33, 0x32, 0x78, 0x38, 0x5f, 0x74, 0x20, 0x26
        /*00e7*/ 	.byte	0x2c, 0x20, 0x63, 0x6f, 0x6e, 0x73, 0x74, 0x20, 0x76, 0x6c, 0x6c, 0x6d, 0x3a, 0x3a, 0x75, 0x33
        /*00f7*/ 	.byte	0x32, 0x78, 0x38, 0x5f, 0x74, 0x20, 0x2a, 0x29, 0x00
.L_0:


//--------------------- .nv.global                --------------------------
	.section	.nv.global,"aw",@nobits
.nv.global:
	.type		_ZN52_INTERNAL_361876f1_21_activation_kernels_cu_9e3ffcd84cuda3std3__48in_placeE,@object
	.size		_ZN52_INTERNAL_361876f1_21_activation_kernels_cu_9e3ffcd84cuda3std3__48in_placeE,(_ZN52_INTERNAL_361876f1_21_activation_kernels_cu_9e3ffcd84cuda3std6ranges3__45__cpo8distanceE - _ZN52_INTERNAL_361876f1_21_activation_kernels_cu_9e3ffcd84cuda3std3__48in_placeE)
_ZN52_INTERNAL_361876f1_21_activation_kernels_cu_9e3ffcd84cuda3std3__48in_placeE:
	.zero		1
	.type		_ZN52_INTERNAL_361876f1_21_activation_kernels_cu_9e3ffcd84cuda3std6ranges3__45__cpo8distanceE,@object
	.size		_ZN52_INTERNAL_361876f1_21_activation_kernels_cu_9e3ffcd84cuda3std6ranges3__45__cpo8distanceE,(_ZN52_INTERNAL_361876f1_21_activation_kernels_cu_9e3ffcd84cuda3std3__45__cpo6cbeginE - _ZN52_INTERNAL_361876f1_21_activation_kernels_cu_9e3ffcd84cuda3std6ranges3__45__cpo8distanceE)
_ZN52_INTERNAL_361876f1_21_activation_kernels_cu_9e3ffcd84cuda3std6ranges3__45__cpo8distanceE:
	.zero		1
	.type		_ZN52_INTERNAL_361876f1_21_activation_kernels_cu_9e3ffcd84cuda3std3__45__cpo6cbeginE,@object
	.size		_ZN52_INTERNAL_361876f1_21_activation_kernels_cu_9e3ffcd84cuda3std3__45__cpo6cbeginE,(_ZN52_INTERNAL_361876f1_21_activation_kernels_cu_9e3ffcd84cuda3std6ranges3__45__cpo7advanceE - _ZN52_INTERNAL_361876f1_21_activation_kernels_cu_9e3ffcd84cuda3std3__45__cpo6cbeginE)
_ZN52_INTERNAL_361876f1_21_activation_kernels_cu_9e3ffcd84cuda3std3__45__cpo6cbeginE:
	.zero		1
	.type		_ZN52_INTERNAL_361876f1_21_activation_kernels_cu_9e3ffcd84cuda3std6ranges3__45__cpo7advanceE,@object
	.size		_ZN52_INTERNAL_361876f1_21_activation_kernels_cu_9e3ffcd84cuda3std6ranges3__45__cpo7advanceE,(_ZN52_INTERNAL_361876f1_21_activation_kernels_cu_9e3ffcd84cuda3std3__45__cpo7crbeginE - _ZN52_INTERNAL_361876f1_21_activation_kernels_cu_9e3ffcd84cuda3std6ranges3__45__cpo7advanceE)
_ZN52_INTERNAL_361876f1_21_activation_kernels_cu_9e3ffcd84cuda3std6ranges3__45__cpo7advanceE:
	.zero		1
	.type		_ZN52_INTERNAL_361876f1_21_activation_kernels_cu_9e3ffcd84cuda3std3__45__cpo7crbeginE,@object
	.size		_ZN52_INTERNAL_361876f1_21_activation_kernels_cu_9e3ffcd84cuda3std3__45__cpo7crbeginE,(_ZN52_INTERNAL_361876f1_21_activation_kernels_cu_9e3ffcd84cuda3std6ranges3__45__cpo4dataE - _ZN52_INTERNAL_361876f1_21_activation_kernels_cu_9e3ffcd84cuda3std3__45__cpo7crbeginE)
_ZN52_INTERNAL_361876f1_21_activation_kernels_cu_9e3ffcd84cuda3std3__45__cpo7crbeginE:
	.zero		1
	.type		_ZN52_INTERNAL_361876f1_21_activation_kernels_cu_9e3ffcd84cuda3std6ranges3__45__cpo4dataE,@object
	.size		_ZN52_INTERNAL_361876f1_21_activation_kernels_cu_9e3ffcd84cuda3std6ranges3__45__cpo4dataE,(_ZN52_INTERNAL_361876f1_21_activation_kernels_cu_9e3ffcd84cuda3std6ranges3__45__cpo5beginE - _ZN52_INTERNAL_361876f1_21_activation_kernels_cu_9e3ffcd84cuda3std6ranges3__45__cpo4dataE)
_ZN52_INTERNAL_361876f1_21_activation_kernels_cu_9e3ffcd84cuda3std6ranges3__45__cpo4dataE:
	.zero		1
	.type		_ZN52_INTERNAL_361876f1_21_activation_kernels_cu_9e3ffcd84cuda3std6ranges3__45__cpo5beginE,@object
	.size		_ZN52_INTERNAL_361876f1_21_activation_kernels_cu_9e3ffcd84cuda3std6ranges3__45__cpo5beginE,(_ZN52_INTERNAL_361876f1_21_activation_kernels_cu_9e3ffcd84cuda3std3__454_GLOBAL__N__361876f1_21_activation_kernels_cu_9e3ffcd86ignoreE - _ZN52_INTERNAL_361876f1_21_activation_kernels_cu_9e3ffcd84cuda3std6ranges3__45__cpo5beginE)
_ZN52_INTERNAL_361876f1_21_activation_kernels_cu_9e3ffcd84cuda3std6ranges3__45__cpo5beginE:
	.zero		1
	.type		_ZN52_INTERNAL_361876f1_21_activation_kernels_cu_9e3ffcd84cuda3std3__454_GLOBAL__N__361876f1_21_activation_kernels_cu_9e3ffcd86ignoreE,@object
	.size		_ZN52_INTERNAL_361876f1_21_activation_kernels_cu_9e3ffcd84cuda3std3__454_GLOBAL__N__361876f1_21_activation_kernels_cu_9e3ffcd86ignoreE,(_ZN52_INTERNAL_361876f1_21_activation_kernels_cu_9e3ffcd84cuda3std6ranges3__45__cpo4sizeE - _ZN52_INTERNAL_361876f1_21_activation_kernels_cu_9e3ffcd84cuda3std3__454_GLOBAL__N__361876f1_21_activation_kernels_cu_9e3ffcd86ignoreE)
_ZN52_INTERNAL_361876f1_21_activation_kernels_cu_9e3ffcd84cuda3std3__454_GLOBAL__N__361876f1_21_activation_kernels_cu_9e3ffcd86ignoreE:
	.zero		1
	.type		_ZN52_INTERNAL_361876f1_21_activation_kernels_cu_9e3ffcd84cuda3std6ranges3__45__cpo4sizeE,@object
	.size		_ZN52_INTERNAL_361876f1_21_activation_kernels_cu_9e3ffcd84cuda3std6ranges3__45__cpo4sizeE,(_ZN52_INTERNAL_361876f1_21_activation_kernels_cu_9e3ffcd84cuda3std3__45__cpo5beginE - _ZN52_INTERNAL_361876f1_21_activation_kernels_cu_9e3ffcd84cuda3std6ranges3__45__cpo4sizeE)
_ZN52_INTERNAL_361876f1_21_activation_kernels_cu_9e3ffcd84cuda3std6ranges3__45__cpo4sizeE:
	.zero		1
	.type		_ZN52_INTERNAL_361876f1_21_activation_kernels_cu_9e3ffcd84cuda3std3__45__cpo5beginE,@object
	.size		_ZN52_INTERNAL_361876f1_21_activation_kernels_cu_9e3ffcd84cuda3std3__45__cpo5beginE,(_ZN52_INTERNAL_361876f1_21_activation_kernels_cu_9e3ffcd84cuda3std6ranges3__45__cpo6cbeginE - _ZN52_INTERNAL_361876f1_21_activation_kernels_cu_9e3ffcd84cuda3std3__45__cpo5beginE)
_ZN52_INTERNAL_361876f1_21_activation_kernels_cu_9e3ffcd84cuda3std3__45__cpo5beginE:
	.zero		1
	.type		_ZN52_INTERNAL_361876f1_21_activation_kernels_cu_9e3ffcd84cuda3std6ranges3__45__cpo6cbeginE,@object
	.size		_ZN52_INTERNAL_361876f1_21_activation_kernels_cu_9e3ffcd84cuda3std6ranges3__45__cpo6cbeginE,(_ZN52_INTERNAL_361876f1_21_activation_kernels_cu_9e3ffcd84cuda3std3__45__cpo6rbeginE - _ZN52_INTERNAL_361876f1_21_activation_kernels_cu_9e3ffcd84cuda3std6ranges3__45__cpo6cbeginE)
_ZN52_INTERNAL_361876f1_21_activation_kernels_cu_9e3ffcd84cuda3std6ranges3__45__cpo6cbeginE:
	.zero		1
	.type		_ZN52_INTERNAL_361876f1_21_activation_kernels_cu_9e3ffcd84cuda3std3__45__cpo6rbeginE,@object
	.size		_ZN52_INTERNAL_361876f1_21_activation_kernels_cu_9e3ffcd84cuda3std3__45__cpo6rbeginE,(_ZN52_INTERNAL_361876f1_21_activation_kernels_cu_9e3ffcd84cuda3std6ranges3__45__cpo4nextE - _ZN52_INTERNAL_361876f1_21_activation_kernels_cu_9e3ffcd84cuda3std3__45__cpo6rbeginE)
_ZN52_INTERNAL_361876f1_21_activation_kernels_cu_9e3ffcd84cuda3std3__45__cpo6rbeginE:
	.zero		1
	.type		_ZN52_INTERNAL_361876f1_21_activation_kernels_cu_9e3ffcd84cuda3std6ranges3__45__cpo4nextE,@object
	.size		_ZN52_INTERNAL_361876f1_21_activation_kernels_cu_9e3ffcd84cuda3std6ranges3__45__cpo4nextE,(_ZN52_INTERNAL_361876f1_21_activation_kernels_cu_9e3ffcd84cuda3std6ranges3__45__cpo4swapE - _ZN52_INTERNAL_361876f1_21_activation_kernels_cu_9e3ffcd84cuda3std6ranges3__45__cpo4nextE)
_ZN52_INTERNAL_361876f1_21_activation_kernels_cu_9e3ffcd84cuda3std6ranges3__45__cpo4nextE:
	.zero		1
	.type		_ZN52_INTERNAL_361876f1_21_activation_kernels_cu_9e3ffcd84cuda3std6ranges3__45__cpo4swapE,@object
	.size		_ZN52_INTERNAL_361876f1_21_activation_kernels_cu_9e3ffcd84cuda3std6ranges3__45__cpo4swapE,(_ZN52_INTERNAL_361876f1_21_activation_kernels_cu_9e3ffcd84cuda3std3__420unreachable_sentinelE - _ZN52_INTERNAL_361876f1_21_activation_kernels_cu_9e3ffcd84cuda3std6ranges3__45__cpo4swapE)
_ZN52_INTERNAL_361876f1_21_activation_kernels_cu_9e3ffcd84cuda3std6ranges3__45__cpo4swapE:
	.zero		1
	.type		_ZN52_INTERNAL_361876f1_21_activation_kernels_cu_9e3ffcd84cuda3std3__420unreachable_sentinelE,@object
	.size		_ZN52_INTERNAL_361876f1_21_activation_kernels_cu_9e3ffcd84cuda3std3__420unreachable_sentinelE,(_ZN52_INTERNAL_361876f1_21_activation_kernels_cu_9e3ffcd86thrust23THRUST_300001_SM_800_NS6system6detail10sequential3seqE - _ZN52_INTERNAL_361876f1_21_activation_kernels_cu_9e3ffcd84cuda3std3__420unreachable_sentinelE)
_ZN52_INTERNAL_361876f1_21_activation_kernels_cu_9e3ffcd84cuda3std3__420unreachable_sentinelE:
	.zero		1
	.type		_ZN52_INTERNAL_361876f1_21_activation_kernels_cu_9e3ffcd86thrust23THRUST_300001_SM_800_NS6system6detail10sequential3seqE,@object
	.size		_ZN52_INTERNAL_361876f1_21_activation_kernels_cu_9e3ffcd86thrust23THRUST_300001_SM_800_NS6system6detail10sequential3seqE,(_ZN52_INTERNAL_361876f1_21_activation_kernels_cu_9e3ffcd84cuda3std3__45__cpo4cendE - _ZN52_INTERNAL_361876f1_21_activation_kernels_cu_9e3ffcd86thrust23THRUST_300001_SM_800_NS6system6detail10sequential3seqE)
_ZN52_INTERNAL_361876f1_21_activation_kernels_cu_9e3ffcd86thrust23THRUST_300001_SM_800_NS6system6detail10sequential3seqE:
	.zero		1
	.type		_ZN52_INTERNAL_361876f1_21_activation_kernels_cu_9e3ffcd84cuda3std3__45__cpo4cendE,@object
	.size		_ZN52_INTERNAL_361876f1_21_activation_kernels_cu_9e3ffcd84cuda3std3__45__cpo4cendE,(_ZN52_INTERNAL_361876f1_21_activation_kernels_cu_9e3ffcd84cuda3std6ranges3__45__cpo9iter_swapE - _ZN52_INTERNAL_361876f1_21_activation_kernels_cu_9e3ffcd84cuda3std3__45__cpo4cendE)
_ZN52_INTERNAL_361876f1_21_activation_kernels_cu_9e3ffcd84cuda3std3__45__cpo4cendE:
	.zero		1
	.type		_ZN52_INTERNAL_361876f1_21_activation_kernels_cu_9e3ffcd84cuda3std6ranges3__45__cpo9iter_swapE,@object
	.size		_ZN52_INTERNAL_361876f1_21_activation_kernels_cu_9e3ffcd84cuda3std6ranges3__45__cpo9iter_swapE,(_ZN52_INTERNAL_361876f1_21_activation_kernels_cu_9e3ffcd84cuda3std3__45__cpo5crendE - _ZN52_INTERNAL_361876f1_21_activation_kernels_cu_9e3ffcd84cuda3std6ranges3__45__cpo9iter_swapE)
_ZN52_INTERNAL_361876f1_21_activation_kernels_cu_9e3ffcd84cuda3std6ranges3__45__cpo9iter_swapE:
	.zero		1
	.type		_ZN52_INTERNAL_361876f1_21_activation_kernels_cu_9e3ffcd84cuda3std3__45__cpo5crendE,@object
	.size		_ZN52_INTERNAL_361876f1_21_activation_kernels_cu_9e3ffcd84cuda3std3__45__cpo5crendE,(_ZN52_INTERNAL_361876f1_21_activation_kernels_cu_9e3ffcd84cuda3std6ranges3__45__cpo5cdataE - _ZN52_INTERNAL_361876f1_21_activation_kernels_cu_9e3ffcd84cuda3std3__45__cpo5crendE)
_ZN52_INTERNAL_361876f1_21_activation_kernels_cu_9e3ffcd84cuda3std3__45__cpo5crendE:
	.zero		1
	.type		_ZN52_INTERNAL_361876f1_21_activation_kernels_cu_9e3ffcd84cuda3std6ranges3__45__cpo5cdataE,@object
	.size		_ZN52_INTERNAL_361876f1_21_activation_kernels_cu_9e3ffcd84cuda3std6ranges3__45__cpo5cdataE,(_ZN52_INTERNAL_361876f1_21_activation_kernels_cu_9e3ffcd84cuda3std6ranges3__45__cpo3endE - _ZN52_INTERNAL_361876f1_21_activation_kernels_cu_9e3ffcd84cuda3std6ranges3__45__cpo5cdataE)
_ZN52_INTERNAL_361876f1_21_activation_kernels_cu_9e3ffcd84cuda3std6ranges3__45__cpo5cdataE:
	.zero		1
	.type		_ZN52_INTERNAL_361876f1_21_activation_kernels_cu_9e3ffcd84cuda3std6ranges3__45__cpo3endE,@object
	.size		_ZN52_INTERNAL_361876f1_21_activation_kernels_cu_9e3ffcd84cuda3std6ranges3__45__cpo3endE,(_ZN52_INTERNAL_361876f1_21_activation_kernels_cu_9e3ffcd84cuda3std3__419piecewise_constructE - _ZN52_INTERNAL_361876f1_21_activation_kernels_cu_9e3ffcd84cuda3std6ranges3__45__cpo3endE)
_ZN52_INTERNAL_361876f1_21_activation_kernels_cu_9e3ffcd84cuda3std6ranges3__45__cpo3endE:
	.zero		1
	.type		_ZN52_INTERNAL_361876f1_21_activation_kernels_cu_9e3ffcd84cuda3std3__419piecewise_constructE,@object
	.size		_ZN52_INTERNAL_361876f1_21_activation_kernels_cu_9e3ffcd84cuda3std3__419piecewise_constructE,(_ZN52_INTERNAL_361876f1_21_activation_kernels_cu_9e3ffcd84cuda3std6ranges3__45__cpo5ssizeE - _ZN52_INTERNAL_361876f1_21_activation_kernels_cu_9e3ffcd84cuda3std3__419piecewise_constructE)
_ZN52_INTERNAL_361876f1_21_activation_kernels_cu_9e3ffcd84cuda3std3__419piecewise_constructE:
	.zero		1
	.type		_ZN52_INTERNAL_361876f1_21_activation_kernels_cu_9e3ffcd84cuda3std6ranges3__45__cpo5ssizeE,@object
	.size		_ZN52_INTERNAL_361876f1_21_activation_kernels_cu_9e3ffcd84cuda3std6ranges3__45__cpo5ssizeE,(_ZN52_INTERNAL_361876f1_21_activation_kernels_cu_9e3ffcd84cuda3std3__45__cpo3endE - _ZN52_INTERNAL_361876f1_21_activation_kernels_cu_9e3ffcd84cuda3std6ranges3__45__cpo5ssizeE)
_ZN52_INTERNAL_361876f1_21_activation_kernels_cu_9e3ffcd84cuda3std6ranges3__45__cpo5ssizeE:
	.zero		1
	.type		_ZN52_INTERNAL_361876f1_21_activation_kernels_cu_9e3ffcd84cuda3std3__45__cpo3endE,@object
	.size		_ZN52_INTERNAL_361876f1_21_activation_kernels_cu_9e3ffcd84cuda3std3__45__cpo3endE,(_ZN52_INTERNAL_361876f1_21_activation_kernels_cu_9e3ffcd84cuda3std6ranges3__45__cpo4cendE - _ZN52_INTERNAL_361876f1_21_activation_kernels_cu_9e3ffcd84cuda3std3__45__cpo3endE)
_ZN52_INTERNAL_361876f1_21_activation_kernels_cu_9e3ffcd84cuda3std3__45__cpo3endE:
	.zero		1
	.type		_ZN52_INTERNAL_361876f1_21_activation_kernels_cu_9e3ffcd84cuda3std6ranges3__45__cpo4cendE,@object
	.size		_ZN52_INTERNAL_361876f1_21_activation_kernels_cu_9e3ffcd84cuda3std6ranges3__45__cpo4cendE,(_ZN52_INTERNAL_361876f1_21_activation_kernels_cu_9e3ffcd84cuda3std3__45__cpo4rendE - _ZN52_INTERNAL_361876f1_21_activation_kernels_cu_9e3ffcd84cuda3std6ranges3__45__cpo4cendE)
_ZN52_INTERNAL_361876f1_21_activation_kernels_cu_9e3ffcd84cuda3std6ranges3__45__cpo4cendE:
	.zero		1
	.type		_ZN52_INTERNAL_361876f1_21_activation_kernels_cu_9e3ffcd84cuda3std3__45__cpo4rendE,@object
	.size		_ZN52_INTERNAL_361876f1_21_activation_kernels_cu_9e3ffcd84cuda3std3__45__cpo4rendE,(_ZN52_INTERNAL_361876f1_21_activation_kernels_cu_9e3ffcd84cuda3std6ranges3__45__cpo4prevE - _ZN52_INTERNAL_361876f1_21_activation_kernels_cu_9e3ffcd84cuda3std3__45__cpo4rendE)
_ZN52_INTERNAL_361876f1_21_activation_kernels_cu_9e3ffcd84cuda3std3__45__cpo4rendE:
	.zero		1
	.type		_ZN52_INTERNAL_361876f1_21_activation_kernels_cu_9e3ffcd84cuda3std6ranges3__45__cpo4prevE,@object
	.size		_ZN52_INTERNAL_361876f1_21_activation_kernels_cu_9e3ffcd84cuda3std6ranges3__45__cpo4prevE,(_ZN52_INTERNAL_361876f1_21_activation_kernels_cu_9e3ffcd84cuda3std6ranges3__45__cpo9iter_moveE - _ZN52_INTERNAL_361876f1_21_activation_kernels_cu_9e3ffcd84cuda3std6ranges3__45__cpo4prevE)
_ZN52_INTERNAL_361876f1_21_activation_kernels_cu_9e3ffcd84cuda3std6ranges3__45__cpo4prevE:
	.zero		1
	.type		_ZN52_INTERNAL_361876f1_21_activation_kernels_cu_9e3ffcd84cuda3std6ranges3__45__cpo9iter_moveE,@object
	.size		_ZN52_INTERNAL_361876f1_21_activation_kernels_cu_9e3ffcd84cuda3std6ranges3__45__cpo9iter_moveE,(.L_15 - _ZN52_INTERNAL_361876f1_21_activation_kernels_cu_9e3ffcd84cuda3std6ranges3__45__cpo9iter_moveE)
_ZN52_INTERNAL_361876f1_21_activation_kernels_cu_9e3ffcd84cuda3std6ranges3__45__cpo9iter_moveE:
	.zero		1
.L_15:


//--------------------- SYMBOLS --------------------------

	.type		__assertfail,@function
